// auto-generated by cutlass_sweep.gemm — config: {"arch": "sm_100", "cluster_m": 4, "cluster_n": 1, "dtype": "mxfp8_e5m2", "dtype_b": "mxfp8_e5m2", "layout": "nt", "stages": 0, "tile_k": 256, "tile_m": 128, "tile_n": 256}
#include "cutlass/cutlass.h"
#include "cutlass/gemm/collective/collective_builder.hpp"
#include "cutlass/gemm/device/gemm_universal_adapter.h"
#include "cutlass/gemm/kernel/gemm_universal.hpp"
#include "cutlass/epilogue/collective/collective_builder.hpp"

using ElemA = cutlass::mx_float8_t<cutlass::float_e5m2_t>;
using ElemB = cutlass::mx_float8_t<cutlass::float_e5m2_t>;
using ElemCD = cutlass::bfloat16_t;
using Acc  = float;
using TileShape    = cute::Shape<cute::_128, cute::_256, cute::_256>;
using ClusterShape = cute::Shape<cute::_4, cute::_1, cute::_1>;

using CollectiveEpilogue = typename cutlass::epilogue::collective::CollectiveBuilder<
    cutlass::arch::Sm100, cutlass::arch::OpClassTensorOp,
    TileShape, ClusterShape,
    cutlass::epilogue::collective::EpilogueTileAuto,
    Acc, Acc,
    ElemCD, cutlass::layout::RowMajor, 128 / cutlass::sizeof_bits<ElemCD>::value,
    ElemCD, cutlass::layout::RowMajor, 128 / cutlass::sizeof_bits<ElemCD>::value,
    cutlass::epilogue::collective::EpilogueScheduleAuto
  >::CollectiveOp;

using CollectiveMainloop = typename cutlass::gemm::collective::CollectiveBuilder<
    cutlass::arch::Sm100, cutlass::arch::OpClassBlockScaledTensorOp,
    ElemA, cutlass::layout::RowMajor, 32,
    ElemB, cutlass::layout::ColumnMajor, 32,
    Acc,
    TileShape, ClusterShape,
    cutlass::gemm::collective::StageCountAutoCarveout<static_cast<int>(sizeof(typename CollectiveEpilogue::SharedStorage))>,
    cutlass::gemm::collective::KernelScheduleAuto
  >::CollectiveOp;

using GemmKernel = cutlass::gemm::kernel::GemmUniversal<
    cute::Shape<int,int,int,int>,
    CollectiveMainloop,
    CollectiveEpilogue
>;
using Gemm = cutlass::gemm::device::GemmUniversalAdapter<GemmKernel>;

// Force the device kernel symbol into the cubin without needing a host main.
auto* _anchor = &cutlass::device_kernel<GemmKernel>;


// ===== COMPILED SASS (sm_100a) =====

	.target	sm_100a

	.elftype	@"ET_EXEC"


//--------------------- .note.nv.tkinfo           --------------------------
	.section	.note.nv.tkinfo,"",@"SHT_NOTE"
	.sectionflags	@"SHF_NOTE_NV_TKINFO"
	.tkinfo
        /*0018*/ 	.word	0x00000002
        /*0030*/ 	.string	""
        /*0030*/ 	.string	"ptxas"
        /*0030*/ 	.string	"Cuda compilation tools, release 13.0, V13.0.88"
        /*0030*/ 	.string	"Build cuda_13.0.r13.0/compiler.36424714_0"
        /*0030*/ 	.string	"-arch sm_100a -m 64 "



//--------------------- .note.nv.cuinfo           --------------------------
	.section	.note.nv.cuinfo,"",@"SHT_NOTE"
	.sectionflags	@"SHF_NOTE_NV_CUINFO"
        /*0018*/ 	.short	0x0002
        /*001a*/ 	.short	0x0064
        /*001c*/ 	.short	0x0082
	.zero		2


//--------------------- .nv.info                  --------------------------
	.section	.nv.info,"",@"SHT_CUDA_INFO"
	.align	4


	//----- nvinfo : EIATTR_REGCOUNT
	.align		4
        /*0000*/ 	.byte	0x04, 0x2f
        /*0002*/ 	.short	(.L_19 - .L_18)
	.align		4
.L_18:
        /*0004*/ 	.word	index@(_ZN7cutlass13device_kernelINS_4gemm6kernel13GemmUniversalIN4cute5tupleIJiiiiEEENS1_10collective13CollectiveMmaINS1_46MainloopSm100TmaUmmaWarpSpecializedBlockScaledILi1ELi2ELi1ENS5_IJNS4_1CILi4EEENSA_ILi1EEESC_EEEEENS5_IJNSA_ILi128EEENSA_ILi256EEESG_EEENS5_IJNS_12float_e5m2_tENS_13float_ue8m0_tEEEENS5_IJNS5_IJlSC_lEEENS4_6LayoutINS5_IJNS5_IJNS5_IJNSA_ILi32EEESB_EEEiEEESP_NS5_IJSC_iEEEEEENS5_IJNS5_IJNS5_IJNSA_ILi16EEESB_EEEiEEENS5_IJNS5_IJNSA_ILi0EEESC_EEENSA_ILi512EEEEEENS5_IJSV_iEEEEEEEEEEESK_S12_NS4_8TiledMMAINS4_8MMA_AtomIJNS4_21SM100_MMA_MXF8F6F4_SSISI_SI_fSJ_Li128ELi256ELNS4_4UMMA5MajorE0ELS17_0ELNS16_7ScaleInE0ELS18_0EEEEEENSM_INS5_IJSC_SC_SC_EEENS5_IJSV_SV_SV_EEEEENS5_IJNS4_10UnderscoreES1E_S1E_EEEEENS5_IJNS4_13SM90_TMA_LOADES1H_EEENS5_IJNS4_14ComposedLayoutINS4_7SwizzleILi3ELi4ELi3EEENS4_18smem_ptr_flag_bitsILi8EEENSM_INS5_IJNSA_ILi8EEESF_EEENS5_IJSF_SC_EEEEEEENSM_INS5_IJNS5_IJNS5_IJSO_SC_EEENS5_IJSN_SC_EEEEEESC_NS5_IJSB_NSA_ILi2EEEEEEEEENS5_IJNS5_IJNS5_IJST_SX_EEESW_EEESV_NS5_IJSC_SX_EEEEEEEEEEEvNS4_8identityENS5_IJNS4_23SM90_TMA_LOAD_MULTICASTES26_EEENS5_IJS1S_NSM_INS5_IJNS5_IJNS5_IJSO_S1W_EEES1U_EEESC_S1X_EEENS5_IJS20_SV_NS5_IJSC_NSA_ILi1024EEEEEEEEEEEEEEvS25_EENS_8epilogue10collective18CollectiveEpilogueINS2H_23Sm100TmaWarpSpecializedILi4ELi2ELi32ELb1ELb0EEEJNS5_IJNSA_ILi64EEESG_SG_EEENS5_IJNSM_IS2M_SC_EENSM_INS5_IJSN_S1W_EEENS5_IJSC_SF_EEEEEEEENS_10bfloat16_tESL_S2T_SL_NS2H_6fusion15FusionCallbacksIS2L_NS2U_17LinearCombinationIS2T_fS2T_fLNS_15FloatRoundStyleE2EEES2N_S2S_JEEENS4_5SM1004TMEM4LOAD26SM100_TMEM_LOAD_32dp32b32xES1H_NS1J_INS1K_ILi2ELi4ELi3EEENS1M_ILi16EEENSM_INS5_IJS1O_SN_EEES1U_EEEENS4_39AutoVectorizingCopyWithAssumedAlignmentILi128EEENS4_14SM90_TMA_STOREES38_S3A_S3A_EEEvvEEEEvNT_6ParamsE)
        /*0008*/ 	.word	0x000000de


	//----- nvinfo : EIATTR_FRAME_SIZE
	.align		4
.L_19:
        /*000c*/ 	.byte	0x04, 0x11
        /*000e*/ 	.short	(.L_21 - .L_20)
	.align		4
.L_20:
        /*0010*/ 	.word	index@($__internal_2_$__cuda_sm10x_tcgen05_guardrail_trap_unallocated_columns_being_dealloced)
        /*0014*/ 	.word	0x00000000


	//----- nvinfo : EIATTR_FRAME_SIZE
	.align		4
.L_21:
        /*0018*/ 	.byte	0x04, 0x11
        /*001a*/ 	.short	(.L_23 - .L_22)
	.align		4
.L_22:
        /*001c*/ 	.word	index@($__internal_1_$__cuda_sm10x_tcgen05_guardrail_trap_phase_invalid_during_alloc)
        /*0020*/ 	.word	0x00000000


	//----- nvinfo : EIATTR_FRAME_SIZE
	.align		4
.L_23:
        /*0024*/ 	.byte	0x04, 0x11
        /*0026*/ 	.short	(.L_25 - .L_24)
	.align		4
.L_24:
        /*0028*/ 	.word	index@($__internal_0_$__cuda_sm10x_tcgen05_guardrail_trap_col_being_dealloced_not_returned_by_alloc)
        /*002c*/ 	.word	0x00000000


	//----- nvinfo : EIATTR_FRAME_SIZE
	.align		4
.L_25:
        /*0030*/ 	.byte	0x04, 0x11
        /*0032*/ 	.short	(.L_27 - .L_26)
	.align		4
.L_26:
        /*0034*/ 	.word	index@(_ZN7cutlass13device_kernelINS_4gemm6kernel13GemmUniversalIN4cute5tupleIJiiiiEEENS1_10collective13CollectiveMmaINS1_46MainloopSm100TmaUmmaWarpSpecializedBlockScaledILi1ELi2ELi1ENS5_IJNS4_1CILi4EEENSA_ILi1EEESC_EEEEENS5_IJNSA_ILi128EEENSA_ILi256EEESG_EEENS5_IJNS_12float_e5m2_tENS_13float_ue8m0_tEEEENS5_IJNS5_IJlSC_lEEENS4_6LayoutINS5_IJNS5_IJNS5_IJNSA_ILi32EEESB_EEEiEEESP_NS5_IJSC_iEEEEEENS5_IJNS5_IJNS5_IJNSA_ILi16EEESB_EEEiEEENS5_IJNS5_IJNSA_ILi0EEESC_EEENSA_ILi512EEEEEENS5_IJSV_iEEEEEEEEEEESK_S12_NS4_8TiledMMAINS4_8MMA_AtomIJNS4_21SM100_MMA_MXF8F6F4_SSISI_SI_fSJ_Li128ELi256ELNS4_4UMMA5MajorE0ELS17_0ELNS16_7ScaleInE0ELS18_0EEEEEENSM_INS5_IJSC_SC_SC_EEENS5_IJSV_SV_SV_EEEEENS5_IJNS4_10UnderscoreES1E_S1E_EEEEENS5_IJNS4_13SM90_TMA_LOADES1H_EEENS5_IJNS4_14ComposedLayoutINS4_7SwizzleILi3ELi4ELi3EEENS4_18smem_ptr_flag_bitsILi8EEENSM_INS5_IJNSA_ILi8EEESF_EEENS5_IJSF_SC_EEEEEEENSM_INS5_IJNS5_IJNS5_IJSO_SC_EEENS5_IJSN_SC_EEEEEESC_NS5_IJSB_NSA_ILi2EEEEEEEEENS5_IJNS5_IJNS5_IJST_SX_EEESW_EEESV_NS5_IJSC_SX_EEEEEEEEEEEvNS4_8identityENS5_IJNS4_23SM90_TMA_LOAD_MULTICASTES26_EEENS5_IJS1S_NSM_INS5_IJNS5_IJNS5_IJSO_S1W_EEES1U_EEESC_S1X_EEENS5_IJS20_SV_NS5_IJSC_NSA_ILi1024EEEEEEEEEEEEEEvS25_EENS_8epilogue10collective18CollectiveEpilogueINS2H_23Sm100TmaWarpSpecializedILi4ELi2ELi32ELb1ELb0EEEJNS5_IJNSA_ILi64EEESG_SG_EEENS5_IJNSM_IS2M_SC_EENSM_INS5_IJSN_S1W_EEENS5_IJSC_SF_EEEEEEEENS_10bfloat16_tESL_S2T_SL_NS2H_6fusion15FusionCallbacksIS2L_NS2U_17LinearCombinationIS2T_fS2T_fLNS_15FloatRoundStyleE2EEES2N_S2S_JEEENS4_5SM1004TMEM4LOAD26SM100_TMEM_LOAD_32dp32b32xES1H_NS1J_INS1K_ILi2ELi4ELi3EEENS1M_ILi16EEENSM_INS5_IJS1O_SN_EEES1U_EEEENS4_39AutoVectorizingCopyWithAssumedAlignmentILi128EEENS4_14SM90_TMA_STOREES38_S3A_S3A_EEEvvEEEEvNT_6ParamsE)
        /*0038*/ 	.word	0x00000000


	//----- nvinfo : EIATTR_MIN_STACK_SIZE
	.align		4
.L_27:
        /*003c*/ 	.byte	0x04, 0x12
        /*003e*/ 	.short	(.L_29 - .L_28)
	.align		4
.L_28:
        /*0040*/ 	.word	index@(_ZN7cutlass13device_kernelINS_4gemm6kernel13GemmUniversalIN4cute5tupleIJiiiiEEENS1_10collective13CollectiveMmaINS1_46MainloopSm100TmaUmmaWarpSpecializedBlockScaledILi1ELi2ELi1ENS5_IJNS4_1CILi4EEENSA_ILi1EEESC_EEEEENS5_IJNSA_ILi128EEENSA_ILi256EEESG_EEENS5_IJNS_12float_e5m2_tENS_13float_ue8m0_tEEEENS5_IJNS5_IJlSC_lEEENS4_6LayoutINS5_IJNS5_IJNS5_IJNSA_ILi32EEESB_EEEiEEESP_NS5_IJSC_iEEEEEENS5_IJNS5_IJNS5_IJNSA_ILi16EEESB_EEEiEEENS5_IJNS5_IJNSA_ILi0EEESC_EEENSA_ILi512EEEEEENS5_IJSV_iEEEEEEEEEEESK_S12_NS4_8TiledMMAINS4_8MMA_AtomIJNS4_21SM100_MMA_MXF8F6F4_SSISI_SI_fSJ_Li128ELi256ELNS4_4UMMA5MajorE0ELS17_0ELNS16_7ScaleInE0ELS18_0EEEEEENSM_INS5_IJSC_SC_SC_EEENS5_IJSV_SV_SV_EEEEENS5_IJNS4_10UnderscoreES1E_S1E_EEEEENS5_IJNS4_13SM90_TMA_LOADES1H_EEENS5_IJNS4_14ComposedLayoutINS4_7SwizzleILi3ELi4ELi3EEENS4_18smem_ptr_flag_bitsILi8EEENSM_INS5_IJNSA_ILi8EEESF_EEENS5_IJSF_SC_EEEEEEENSM_INS5_IJNS5_IJNS5_IJSO_SC_EEENS5_IJSN_SC_EEEEEESC_NS5_IJSB_NSA_ILi2EEEEEEEEENS5_IJNS5_IJNS5_IJST_SX_EEESW_EEESV_NS5_IJSC_SX_EEEEEEEEEEEvNS4_8identityENS5_IJNS4_23SM90_TMA_LOAD_MULTICASTES26_EEENS5_IJS1S_NSM_INS5_IJNS5_IJNS5_IJSO_S1W_EEES1U_EEESC_S1X_EEENS5_IJS20_SV_NS5_IJSC_NSA_ILi1024EEEEEEEEEEEEEEvS25_EENS_8epilogue10collective18CollectiveEpilogueINS2H_23Sm100TmaWarpSpecializedILi4ELi2ELi32ELb1ELb0EEEJNS5_IJNSA_ILi64EEESG_SG_EEENS5_IJNSM_IS2M_SC_EENSM_INS5_IJSN_S1W_EEENS5_IJSC_SF_EEEEEEEENS_10bfloat16_tESL_S2T_SL_NS2H_6fusion15FusionCallbacksIS2L_NS2U_17LinearCombinationIS2T_fS2T_fLNS_15FloatRoundStyleE2EEES2N_S2S_JEEENS4_5SM1004TMEM4LOAD26SM100_TMEM_LOAD_32dp32b32xES1H_NS1J_INS1K_ILi2ELi4ELi3EEENS1M_ILi16EEENSM_INS5_IJS1O_SN_EEES1U_EEEENS4_39AutoVectorizingCopyWithAssumedAlignmentILi128EEENS4_14SM90_TMA_STOREES38_S3A_S3A_EEEvvEEEEvNT_6ParamsE)
        /*0044*/ 	.word	0x00000000
.L_29:


//--------------------- .nv.compat                --------------------------
	.section	.nv.compat,"",@"SHT_CUDA_COMPAT_INFO"
	.align	4
        /*0000*/ 	.byte	0x02, 0x09, 0x01, 0x00, 0x02, 0x02, 0x02, 0x00, 0x02, 0x05, 0x05, 0x00, 0x03, 0x07, 0x01, 0x01
        /*0010*/ 	.byte	0x02, 0x03, 0x01, 0x00, 0x02, 0x06, 0x01, 0x00, 0x04, 0x0b, 0x08, 0x00, 0x09, 0x00, 0x00, 0x00
        /*0020*/ 	.byte	0x00, 0x00, 0x00, 0x00


//--------------------- .nv.info._ZN7cutlass13device_kernelINS_4gemm6kernel13GemmUniversalIN4cute5tupleIJiiiiEEENS1_10collective13CollectiveMmaINS1_46MainloopSm100TmaUmmaWarpSpecializedBlockScaledILi1ELi2ELi1ENS5_IJNS4_1CILi4EEENSA_ILi1EEESC_EEEEENS5_IJNSA_ILi128EEENSA_ILi256EEESG_EEENS5_IJNS_12float_e5m2_tENS_13float_ue8m0_tEEEENS5_IJNS5_IJlSC_lEEENS4_6LayoutINS5_IJNS5_IJNS5_IJNSA_ILi32EEESB_EEEiEEESP_NS5_IJSC_iEEEEEENS5_IJNS5_IJNS5_IJNSA_ILi16EEESB_EEEiEEENS5_IJNS5_IJNSA_ILi0EEESC_EEENSA_ILi512EEEEEENS5_IJSV_iEEEEEEEEEEESK_S12_NS4_8TiledMMAINS4_8MMA_AtomIJNS4_21SM100_MMA_MXF8F6F4_SSISI_SI_fSJ_Li128ELi256ELNS4_4UMMA5MajorE0ELS17_0ELNS16_7ScaleInE0ELS18_0EEEEEENSM_INS5_IJSC_SC_SC_EEENS5_IJSV_SV_SV_EEEEENS5_IJNS4_10UnderscoreES1E_S1E_EEEEENS5_IJNS4_13SM90_TMA_LOADES1H_EEENS5_IJNS4_14ComposedLayoutINS4_7SwizzleILi3ELi4ELi3EEENS4_18smem_ptr_flag_bitsILi8EEENSM_INS5_IJNSA_ILi8EEESF_EEENS5_IJSF_SC_EEEEEEENSM_INS5_IJNS5_IJNS5_IJSO_SC_EEENS5_IJSN_SC_EEEEEESC_NS5_IJSB_NSA_ILi2EEEEEEEEENS5_IJNS5_IJNS5_IJST_SX_EEESW_EEESV_NS5_IJSC_SX_EEEEEEEEEEEvNS4_8identityENS5_IJNS4_23SM90_TMA_LOAD_MULTICASTES26_EEENS5_IJS1S_NSM_INS5_IJNS5_IJNS5_IJSO_S1W_EEES1U_EEESC_S1X_EEENS5_IJS20_SV_NS5_IJSC_NSA_ILi1024EEEEEEEEEEEEEEvS25_EENS_8epilogue10collective18CollectiveEpilogueINS2H_23Sm100TmaWarpSpecializedILi4ELi2ELi32ELb1ELb0EEEJNS5_IJNSA_ILi64EEESG_SG_EEENS5_IJNSM_IS2M_SC_EENSM_INS5_IJSN_S1W_EEENS5_IJSC_SF_EEEEEEEENS_10bfloat16_tESL_S2T_SL_NS2H_6fusion15FusionCallbacksIS2L_NS2U_17LinearCombinationIS2T_fS2T_fLNS_15FloatRoundStyleE2EEES2N_S2S_JEEENS4_5SM1004TMEM4LOAD26SM100_TMEM_LOAD_32dp32b32xES1H_NS1J_INS1K_ILi2ELi4ELi3EEENS1M_ILi16EEENSM_INS5_IJS1O_SN_EEES1U_EEEENS4_39AutoVectorizingCopyWithAssumedAlignmentILi128EEENS4_14SM90_TMA_STOREES38_S3A_S3A_EEEvvEEEEvNT_6ParamsE --------------------------
	.section	.nv.info._ZN7cutlass13device_kernelINS_4gemm6kernel13GemmUniversalIN4cute5tupleIJiiiiEEENS1_10collective13CollectiveMmaINS1_46MainloopSm100TmaUmmaWarpSpecializedBlockScaledILi1ELi2ELi1ENS5_IJNS4_1CILi4EEENSA_ILi1EEESC_EEEEENS5_IJNSA_ILi128EEENSA_ILi256EEESG_EEENS5_IJNS_12float_e5m2_tENS_13float_ue8m0_tEEEENS5_IJNS5_IJlSC_lEEENS4_6LayoutINS5_IJNS5_IJNS5_IJNSA_ILi32EEESB_EEEiEEESP_NS5_IJSC_iEEEEEENS5_IJNS5_IJNS5_IJNSA_ILi16EEESB_EEEiEEENS5_IJNS5_IJNSA_ILi0EEESC_EEENSA_ILi512EEEEEENS5_IJSV_iEEEEEEEEEEESK_S12_NS4_8TiledMMAINS4_8MMA_AtomIJNS4_21SM100_MMA_MXF8F6F4_SSISI_SI_fSJ_Li128ELi256ELNS4_4UMMA5MajorE0ELS17_0ELNS16_7ScaleInE0ELS18_0EEEEEENSM_INS5_IJSC_SC_SC_EEENS5_IJSV_SV_SV_EEEEENS5_IJNS4_10UnderscoreES1E_S1E_EEEEENS5_IJNS4_13SM90_TMA_LOADES1H_EEENS5_IJNS4_14ComposedLayoutINS4_7SwizzleILi3ELi4ELi3EEENS4_18smem_ptr_flag_bitsILi8EEENSM_INS5_IJNSA_ILi8EEESF_EEENS5_IJSF_SC_EEEEEEENSM_INS5_IJNS5_IJNS5_IJSO_SC_EEENS5_IJSN_SC_EEEEEESC_NS5_IJSB_NSA_ILi2EEEEEEEEENS5_IJNS5_IJNS5_IJST_SX_EEESW_EEESV_NS5_IJSC_SX_EEEEEEEEEEEvNS4_8identityENS5_IJNS4_23SM90_TMA_LOAD_MULTICASTES26_EEENS5_IJS1S_NSM_INS5_IJNS5_IJNS5_IJSO_S1W_EEES1U_EEESC_S1X_EEENS5_IJS20_SV_NS5_IJSC_NSA_ILi1024EEEEEEEEEEEEEEvS25_EENS_8epilogue10collective18CollectiveEpilogueINS2H_23Sm100TmaWarpSpecializedILi4ELi2ELi32ELb1ELb0EEEJNS5_IJNSA_ILi64EEESG_SG_EEENS5_IJNSM_IS2M_SC_EENSM_INS5_IJSN_S1W_EEENS5_IJSC_SF_EEEEEEEENS_10bfloat16_tESL_S2T_SL_NS2H_6fusion15FusionCallbacksIS2L_NS2U_17LinearCombinationIS2T_fS2T_fLNS_15FloatRoundStyleE2EEES2N_S2S_JEEENS4_5SM1004TMEM4LOAD26SM100_TMEM_LOAD_32dp32b32xES1H_NS1J_INS1K_ILi2ELi4ELi3EEENS1M_ILi16EEENSM_INS5_IJS1O_SN_EEES1U_EEEENS4_39AutoVectorizingCopyWithAssumedAlignmentILi128EEENS4_14SM90_TMA_STOREES38_S3A_S3A_EEEvvEEEEvNT_6ParamsE,"",@"SHT_CUDA_INFO"
	.sectionflags	@""
	.align	4


	//----- nvinfo : EIATTR_CUDA_API_VERSION
	.align		4
        /*0000*/ 	.byte	0x04, 0x37
        /*0002*/ 	.short	(.L_31 - .L_30)
.L_30:
        /*0004*/ 	.word	0x00000082


	//----- nvinfo : EIATTR_KPARAM_INFO
	.align		4
.L_31:
        /*0008*/ 	.byte	0x04, 0x17
        /*000a*/ 	.short	(.L_33 - .L_32)
.L_32:
        /*000c*/ 	.word	0x00000000
        /*0010*/ 	.short	0x0000
        /*0012*/ 	.short	0x0000
        /*0014*/ 	.byte	0x00, 0xf0, 0x01, 0x30


	//----- nvinfo : EIATTR_AT_ENTRY_FRAGMENTS
	.align		4
.L_33:
        /*0018*/ 	.byte	0x04, 0x4f
        /*001a*/ 	.short	(.L_35 - .L_34)


	//   ....[0]....
.L_34:
        /*001c*/ 	.word	0x00000006


	//----- nvinfo : EIATTR_RESERVED_SMEM_USED
	.align		4
.L_35:
        /*0020*/ 	.byte	0x01, 0x41
	.zero		2


	//----- nvinfo : EIATTR_SPARSE_MMA_MASK
	.align		4
        /*0024*/ 	.byte	0x03, 0x50
        /*0026*/ 	.short	0x0000


	//----- nvinfo : EIATTR_TCGEN05_1CTA_USED
	.align		4
        /*0028*/ 	.byte	0x01, 0x51
	.zero		2


	//----- nvinfo : EIATTR_MAXREG_COUNT
	.align		4
        /*002c*/ 	.byte	0x03, 0x1b
        /*002e*/ 	.short	0x00ff


	//----- nvinfo : EIATTR_NUM_BARRIERS
	.align		4
        /*0030*/ 	.byte	0x02, 0x4c
        /*0032*/ 	.byte	0x07
	.zero		1


	//----- nvinfo : EIATTR_EXTERNS
	.align		4
        /*0034*/ 	.byte	0x04, 0x0f
        /*0036*/ 	.short	(.L_37 - .L_36)


	//   ....[0]....
	.align		4
.L_36:
        /*0038*/ 	.word	index@(__assertfail)


	//----- nvinfo : EIATTR_MERCURY_ISA_VERSION
	.align		4
.L_37:
        /*003c*/ 	.byte	0x03, 0x5f
        /*003e*/ 	.short	0x0101


	//----- nvinfo : EIATTR_INT_WARP_WIDE_INSTR_OFFSETS
	.align		4
        /*0040*/ 	.byte	0x04, 0x31
        /*0042*/ 	.short	(.L_39 - .L_38)


	//   ....[0]....
.L_38:
        /*0044*/ 	.word	0x00000d20


	//   ....[1]....
        /*0048*/ 	.word	0x00000de0


	//   ....[2]....
        /*004c*/ 	.word	0x00004ca0


	//   ....[3]....
        /*0050*/ 	.word	0x00004cc0


	//   ....[4]....
        /*0054*/ 	.word	0x00004cf0


	//   ....[5]....
        /*0058*/ 	.word	0x00005930


	//   ....[6]....
        /*005c*/ 	.word	0x000059d0


	//   ....[7]....
        /*0060*/ 	.word	0x00005a80


	//   ....[8]....
        /*0064*/ 	.word	0x00005af0


	//   ....[9]....
        /*0068*/ 	.word	0x00005ba0


	//   ....[10]....
        /*006c*/ 	.word	0x00005c60


	//   ....[11]....
        /*0070*/ 	.word	0x00005ce0


	//   ....[12]....
        /*0074*/ 	.word	0x00005d70


	//   ....[13]....
        /*0078*/ 	.word	0x00005e50


	//   ....[14]....
        /*007c*/ 	.word	0x00005ec0


	//   ....[15]....
        /*0080*/ 	.word	0x00005f80


	//   ....[16]....
        /*0084*/ 	.word	0x00006040


	//   ....[17]....
        /*0088*/ 	.word	0x000060c0


	//   ....[18]....
        /*008c*/ 	.word	0x00006150


	//   ....[19]....
        /*0090*/ 	.word	0x00006240


	//   ....[20]....
        /*0094*/ 	.word	0x000062b0


	//   ....[21]....
        /*0098*/ 	.word	0x00006410


	//   ....[22]....
        /*009c*/ 	.word	0x00006440


	//   ....[23]....
        /*00a0*/ 	.word	0x000064b0


	//   ....[24]....
        /*00a4*/ 	.word	0x00006560


	//   ....[25]....
        /*00a8*/ 	.word	0x00006630


	//   ....[26]....
        /*00ac*/ 	.word	0x000066d0


	//   ....[27]....
        /*00b0*/ 	.word	0x00006790


	//   ....[28]....
        /*00b4*/ 	.word	0x00006890


	//----- nvinfo : EIATTR_COOP_GROUP_MASK_REGIDS
	.align		4
.L_39:
        /*00b8*/ 	.byte	0x04, 0x29
        /*00ba*/ 	.short	(.L_41 - .L_40)


	//   ....[0]....
.L_40:
        /*00bc*/ 	.word	0xffffffff


	//   ....[1]....
        /*00c0*/ 	.word	0xffffffff


	//   ....[2]....
        /*00c4*/ 	.word	0xffffffff


	//   ....[3]....
        /*00c8*/ 	.word	0xffffffff


	//   ....[4]....
        /*00cc*/ 	.word	0xffffffff


	//   ....[5]....
        /*00d0*/ 	.word	0xffffffff


	//   ....[6]....
        /*00d4*/ 	.word	0xffffffff


	//   ....[7]....
        /*00d8*/ 	.word	0xffffffff


	//   ....[8]....
        /*00dc*/ 	.word	0xffffffff


	//   ....[9]....
        /*00e0*/ 	.word	0xffffffff


	//   ....[10]....
        /*00e4*/ 	.word	0xffffffff


	//   ....[11]....
        /*00e8*/ 	.word	0xffffffff


	//   ....[12]....
        /*00ec*/ 	.word	0xffffffff


	//   ....[13]....
        /*00f0*/ 	.word	0xffffffff


	//----- nvinfo : EIATTR_COOP_GROUP_INSTR_OFFSETS
	.align		4
.L_41:
        /*00f4*/ 	.byte	0x04, 0x28
        /*00f6*/ 	.short	(.L_43 - .L_42)


	//   ....[0]....
.L_42:
        /*00f8*/ 	.word	0x00000080


	//   ....[1]....
        /*00fc*/ 	.word	0x00000550


	//   ....[2]....
        /*0100*/ 	.word	0x00000690


	//   ....[3]....
        /*0104*/ 	.word	0x00000830


	//   ....[4]....
        /*0108*/ 	.word	0x00000930


	//   ....[5]....
        /*010c*/ 	.word	0x00000aa0


	//   ....[6]....
        /*0110*/ 	.word	0x00000be0


	//   ....[7]....
        /*0114*/ 	.word	0x00000e50


	//   ....[8]....
        /*0118*/ 	.word	0x00002330


	//   ....[9]....
        /*011c*/ 	.word	0x00003050


	//   ....[10]....
        /*0120*/ 	.word	0x00003260


	//   ....[11]....
        /*0124*/ 	.word	0x00003290


	//   ....[12]....
        /*0128*/ 	.word	0x00004b80


	//   ....[13]....
        /*012c*/ 	.word	0x00004db0


	//----- nvinfo : EIATTR_VRC_CTA_INIT_COUNT
	.align		4
.L_43:
        /*0130*/ 	.byte	0x02, 0x4a
        /*0132*/ 	.byte	0x80
	.zero		1


	//----- nvinfo : EIATTR_SYSCALL_OFFSETS
	.align		4
        /*0134*/ 	.byte	0x04, 0x46
        /*0136*/ 	.short	(.L_45 - .L_44)


	//   ....[0]....
.L_44:
        /*0138*/ 	.word	0x00007480


	//   ....[1]....
        /*013c*/ 	.word	0x00007570


	//   ....[2]....
        /*0140*/ 	.word	0x00008140


	//   ....[3]....
        /*0144*/ 	.word	0x000082b0


	//   ....[4]....
        /*0148*/ 	.word	0x00009770


	//   ....[5]....
        /*014c*/ 	.word	0x000098e0


	//   ....[6]....
        /*0150*/ 	.word	0x0000ae00


	//   ....[7]....
        /*0154*/ 	.word	0x0000af70


	//   ....[8]....
        /*0158*/ 	.word	0x0000c420


	//   ....[9]....
        /*015c*/ 	.word	0x0000c590


	//   ....[10]....
        /*0160*/ 	.word	0x0000daa0


	//   ....[11]....
        /*0164*/ 	.word	0x0000dc10


	//   ....[12]....
        /*0168*/ 	.word	0x0000f0e0


	//   ....[13]....
        /*016c*/ 	.word	0x0000f250


	//   ....[14]....
        /*0170*/ 	.word	0x00010750


	//   ....[15]....
        /*0174*/ 	.word	0x000108c0


	//   ....[16]....
        /*0178*/ 	.word	0x00011d20


	//   ....[17]....
        /*017c*/ 	.word	0x00011e90


	//----- nvinfo : EIATTR_MBARRIER_INSTR_OFFSETS
	.align		4
.L_45:
        /*0180*/ 	.byte	0x04, 0x39
        /*0182*/ 	.short	(.L_47 - .L_46)


	//   ....[0]....
.L_46:
        /*0184*/ 	.word	0x00000660
        /*0188*/ 	.word	0x000000ff
        /*018c*/ 	.word	0x00000000
        /*0190*/ 	.short	0x0100
        /*0192*/ 	.byte	0x04
	.zero		1


	//   ....[1]....
        /*0194*/ 	.word	0x00000670
        /*0198*/ 	.word	0x000000ff
        /*019c*/ 	.word	0x00000008
        /*01a0*/ 	.short	0x0100
        /*01a2*/ 	.byte	0x04
	.zero		1


	//   ....[2]....
        /*01a4*/ 	.word	0x000007a0
        /*01a8*/ 	.word	0x000000ff
        /*01ac*/ 	.word	0x00000010
        /*01b0*/ 	.short	0x0100
        /*01b2*/ 	.byte	0x04
	.zero		1


	//   ....[3]....
        /*01b4*/ 	.word	0x000007b0
        /*01b8*/ 	.word	0x000000ff
        /*01bc*/ 	.word	0x00000030
        /*01c0*/ 	.short	0x0100
        /*01c2*/ 	.byte	0x04
	.zero		1


	//   ....[4]....
        /*01c4*/ 	.word	0x000007c0
        /*01c8*/ 	.word	0x000000ff
        /*01cc*/ 	.word	0x00000018
        /*01d0*/ 	.short	0x0100
        /*01d2*/ 	.byte	0x04
	.zero		1


	//   ....[5]....
        /*01d4*/ 	.word	0x000007d0
        /*01d8*/ 	.word	0x000000ff
        /*01dc*/ 	.word	0x00000038
        /*01e0*/ 	.short	0x0100
        /*01e2*/ 	.byte	0x04
	.zero		1


	//   ....[6]....
        /*01e4*/ 	.word	0x000007e0
        /*01e8*/ 	.word	0x000000ff
        /*01ec*/ 	.word	0x00000020
        /*01f0*/ 	.short	0x0100
        /*01f2*/ 	.byte	0x04
	.zero		1


	//   ....[7]....
        /*01f4*/ 	.word	0x000007f0
        /*01f8*/ 	.word	0x000000ff
        /*01fc*/ 	.word	0x00000040
        /*0200*/ 	.short	0x0100
        /*0202*/ 	.byte	0x04
	.zero		1


	//   ....[8]....
        /*0204*/ 	.word	0x00000800
        /*0208*/ 	.word	0x000000ff
        /*020c*/ 	.word	0x00000028
        /*0210*/ 	.short	0x0100
        /*0212*/ 	.byte	0x04
	.zero		1


	//   ....[9]....
        /*0214*/ 	.word	0x00000810
        /*0218*/ 	.word	0x000000ff
        /*021c*/ 	.word	0x00000048
        /*0220*/ 	.short	0x0100
        /*0222*/ 	.byte	0x04
	.zero		1


	//   ....[10]....
        /*0224*/ 	.word	0x00000900
        /*0228*/ 	.word	0x000000ff
        /*022c*/ 	.word	0x00000050
        /*0230*/ 	.short	0x0100
        /*0232*/ 	.byte	0x06
	.zero		1


	//   ....[11]....
        /*0234*/ 	.word	0x00000910
        /*0238*/ 	.word	0x000000ff
        /*023c*/ 	.word	0x00000058
        /*0240*/ 	.short	0x0100
        /*0242*/ 	.byte	0x06
	.zero		1


	//   ....[12]....
        /*0244*/ 	.word	0x00000a50
        /*0248*/ 	.word	0x000000ff
        /*024c*/ 	.word	0x00000060
        /*0250*/ 	.short	0x0100
        /*0252*/ 	.byte	0x06
	.zero		1


	//   ....[13]....
        /*0254*/ 	.word	0x00000a60
        /*0258*/ 	.word	0x000000ff
        /*025c*/ 	.word	0x00000070
        /*0260*/ 	.short	0x0100
        /*0262*/ 	.byte	0x06
	.zero		1


	//   ....[14]....
        /*0264*/ 	.word	0x00000a70
        /*0268*/ 	.word	0x000000ff
        /*026c*/ 	.word	0x00000068
        /*0270*/ 	.short	0x0100
        /*0272*/ 	.byte	0x06
	.zero		1


	//   ....[15]....
        /*0274*/ 	.word	0x00000a80
        /*0278*/ 	.word	0x000000ff
        /*027c*/ 	.word	0x00000078
        /*0280*/ 	.short	0x0100
        /*0282*/ 	.byte	0x06
	.zero		1


	//   ....[16]....
        /*0284*/ 	.word	0x00000bb0
        /*0288*/ 	.word	0x000000ff
        /*028c*/ 	.word	0x00000080
        /*0290*/ 	.short	0x0100
        /*0292*/ 	.byte	0x04
	.zero		1


	//   ....[17]....
        /*0294*/ 	.word	0x00000bc0
        /*0298*/ 	.word	0x000000ff
        /*029c*/ 	.word	0x00000088
        /*02a0*/ 	.short	0x0100
        /*02a2*/ 	.byte	0x04
	.zero		1


	//   ....[18]....
        /*02a4*/ 	.word	0x00000cc0
        /*02a8*/ 	.word	0x000000ff
        /*02ac*/ 	.word	0x00000090
        /*02b0*/ 	.short	0x0100
        /*02b2*/ 	.byte	0x04
	.zero		1


	//   ....[19]....
        /*02b4*/ 	.word	0x00000cd0
        /*02b8*/ 	.word	0x000000ff
        /*02bc*/ 	.word	0x000000a0
        /*02c0*/ 	.short	0x0100
        /*02c2*/ 	.byte	0x04
	.zero		1


	//   ....[20]....
        /*02c4*/ 	.word	0x00000ce0
        /*02c8*/ 	.word	0x000000ff
        /*02cc*/ 	.word	0x00000098
        /*02d0*/ 	.short	0x0100
        /*02d2*/ 	.byte	0x04
	.zero		1


	//   ....[21]....
        /*02d4*/ 	.word	0x00000cf0
        /*02d8*/ 	.word	0x000000ff
        /*02dc*/ 	.word	0x000000a8
        /*02e0*/ 	.short	0x0100
        /*02e2*/ 	.byte	0x04
	.zero		1


	//   ....[22]....
        /*02e4*/ 	.word	0x00000e00
        /*02e8*/ 	.word	0x000000ff
        /*02ec*/ 	.word	0x000000b0
        /*02f0*/ 	.short	0x0100
        /*02f2*/ 	.byte	0x06
	.zero		1


	//   ....[23]....
        /*02f4*/ 	.word	0x00001980
        /*02f8*/ 	.word	0x00000000
        /*02fc*/ 	.word	0x000000a0
        /*0300*/ 	.short	0x010a
        /*0302*/ 	.byte	0xff
	.zero		1


	//   ....[24]....
        /*0304*/ 	.word	0x000019a0
        /*0308*/ 	.word	0x00000000
        /*030c*/ 	.word	0x00000090
        /*0310*/ 	.short	0x0101
        /*0312*/ 	.byte	0xff
	.zero		1


	//   ....[25]....
        /*0314*/ 	.word	0x00001a00
        /*0318*/ 	.word	0x000000ff
        /*031c*/ 	.word	0x00000008
        /*0320*/ 	.short	0x010a
        /*0322*/ 	.byte	0x31
	.zero		1


	//   ....[26]....
        /*0324*/ 	.word	0x00001a90
        /*0328*/ 	.word	0x000000ff
        /*032c*/ 	.word	0x00000008
        /*0330*/ 	.short	0x010a
        /*0332*/ 	.byte	0x31
	.zero		1


	//   ....[27]....
        /*0334*/ 	.word	0x00001b90
        /*0338*/ 	.word	0x000000ff
        /*033c*/ 	.word	0x00000008
        /*0340*/ 	.short	0x010a
        /*0342*/ 	.byte	0x31
	.zero		1


	//   ....[28]....
        /*0344*/ 	.word	0x00001e80
        /*0348*/ 	.word	0x000000ff
        /*034c*/ 	.word	0x00000058
        /*0350*/ 	.short	0x0101
        /*0352*/ 	.byte	0x31
	.zero		1


	//   ....[29]....
        /*0354*/ 	.word	0x00001ea0
        /*0358*/ 	.word	0x000000ff
        /*035c*/ 	.word	0x00000008
        /*0360*/ 	.short	0x010a
        /*0362*/ 	.byte	0x31
	.zero		1


	//   ....[30]....
        /*0364*/ 	.word	0x00001f00
        /*0368*/ 	.word	0x000000ff
        /*036c*/ 	.word	0x00000008
        /*0370*/ 	.short	0x010a
        /*0372*/ 	.byte	0x31
	.zero		1


	//   ....[31]....
        /*0374*/ 	.word	0x00001ff0
        /*0378*/ 	.word	0x000000ff
        /*037c*/ 	.word	0x00000008
        /*0380*/ 	.short	0x010a
        /*0382*/ 	.byte	0x31
	.zero		1


	//   ....[32]....
        /*0384*/ 	.word	0x00002360
        /*0388*/ 	.word	0x00000003
        /*038c*/ 	.word	0x00000060
        /*0390*/ 	.short	0x010a
        /*0392*/ 	.byte	0xff
	.zero		1


	//   ....[33]....
        /*0394*/ 	.word	0x000024b0
        /*0398*/ 	.word	0x00000000
        /*039c*/ 	.word	0x00000000
        /*03a0*/ 	.short	0x0101
        /*03a2*/ 	.byte	0xff
	.zero		1


	//   ....[34]....
        /*03a4*/ 	.word	0x00002a60
        /*03a8*/ 	.word	0x00000000
        /*03ac*/ 	.word	0x00000008
        /*03b0*/ 	.short	0x010a
        /*03b2*/ 	.byte	0xff
	.zero		1


	//   ....[35]....
        /*03b4*/ 	.word	0x00002ba0
        /*03b8*/ 	.word	0x00000000
        /*03bc*/ 	.word	0x00000090
        /*03c0*/ 	.short	0x010a
        /*03c2*/ 	.byte	0xff
	.zero		1


	//   ....[36]....
        /*03c4*/ 	.word	0x00002c00
        /*03c8*/ 	.word	0x00000004
        /*03cc*/ 	.word	0x00000000
        /*03d0*/ 	.short	0x0101
        /*03d2*/ 	.byte	0xff
	.zero		1


	//   ....[37]....
        /*03d4*/ 	.word	0x00002c20
        /*03d8*/ 	.word	0x000000ff
        /*03dc*/ 	.word	0x00000070
        /*03e0*/ 	.short	0x010a
        /*03e2*/ 	.byte	0x04
	.zero		1


	//   ....[38]....
        /*03e4*/ 	.word	0x00002d40
        /*03e8*/ 	.word	0x00000000
        /*03ec*/ 	.word	0x00000060
        /*03f0*/ 	.short	0x010a
        /*03f2*/ 	.byte	0xff
	.zero		1


	//   ....[39]....
        /*03f4*/ 	.word	0x00002e50
        /*03f8*/ 	.word	0x00000000
        /*03fc*/ 	.word	0x00000000
        /*0400*/ 	.short	0x0101
        /*0402*/ 	.byte	0xff
	.zero		1


	//   ....[40]....
        /*0404*/ 	.word	0x00002ee0
        /*0408*/ 	.word	0x000000ff
        /*040c*/ 	.word	0x00000070
        /*0410*/ 	.short	0x0106
        /*0412*/ 	.byte	0x04
	.zero		1


	//   ....[41]....
        /*0414*/ 	.word	0x00002f00
        /*0418*/ 	.word	0x000000ff
        /*041c*/ 	.word	0x00000070
        /*0420*/ 	.short	0x010a
        /*0422*/ 	.byte	0x04
	.zero		1


	//   ....[42]....
        /*0424*/ 	.word	0x00002f90
        /*0428*/ 	.word	0x000000ff
        /*042c*/ 	.word	0x00000070
        /*0430*/ 	.short	0x0106
        /*0432*/ 	.byte	0x07
	.zero		1


	//   ....[43]....
        /*0434*/ 	.word	0x00002fd0
        /*0438*/ 	.word	0x00000000
        /*043c*/ 	.word	0x00000070
        /*0440*/ 	.short	0x010a
        /*0442*/ 	.byte	0xff
	.zero		1


	//   ....[44]....
        /*0444*/ 	.word	0x00003e80
        /*0448*/ 	.word	0x0000001b
        /*044c*/ 	.word	0x00000060
        /*0450*/ 	.short	0x010a
        /*0452*/ 	.byte	0xff
	.zero		1


	//   ....[45]....
        /*0454*/ 	.word	0x00003f60
        /*0458*/ 	.word	0x0000001b
        /*045c*/ 	.word	0x00000000
        /*0460*/ 	.short	0x0101
        /*0462*/ 	.byte	0xff
	.zero		1


	//   ....[46]....
        /*0464*/ 	.word	0x00004020
        /*0468*/ 	.word	0x000000ff
        /*046c*/ 	.word	0x00000000
        /*0470*/ 	.short	0x010a
        /*0472*/ 	.byte	0x0c
	.zero		1


	//   ....[47]....
        /*0474*/ 	.word	0x00004070
        /*0478*/ 	.word	0x000000ff
        /*047c*/ 	.word	0x00000000
        /*0480*/ 	.short	0x010a
        /*0482*/ 	.byte	0x0c
	.zero		1


	//   ....[48]....
        /*0484*/ 	.word	0x00004090
        /*0488*/ 	.word	0x000000ff
        /*048c*/ 	.word	0x00000000
        /*0490*/ 	.short	0x010a
        /*0492*/ 	.byte	0x0c
	.zero		1


	//   ....[49]....
        /*0494*/ 	.word	0x00004100
        /*0498*/ 	.word	0x000000ff
        /*049c*/ 	.word	0x00000088
        /*04a0*/ 	.short	0x010a
        /*04a2*/ 	.byte	0x0c
	.zero		1


	//   ....[50]....
        /*04a4*/ 	.word	0x00004680
        /*04a8*/ 	.word	0x000000ff
        /*04ac*/ 	.word	0x00000000
        /*04b0*/ 	.short	0x010a
        /*04b2*/ 	.byte	0x0c
	.zero		1


	//   ....[51]....
        /*04b4*/ 	.word	0x00004770
        /*04b8*/ 	.word	0x000000ff
        /*04bc*/ 	.word	0x00000000
        /*04c0*/ 	.short	0x010a
        /*04c2*/ 	.byte	0x0c
	.zero		1


	//   ....[52]....
        /*04c4*/ 	.word	0x00004b60
        /*04c8*/ 	.word	0x000000ff
        /*04cc*/ 	.word	0x000000b0
        /*04d0*/ 	.short	0x010a
        /*04d2*/ 	.byte	0x0c
	.zero		1


	//   ....[53]....
        /*04d4*/ 	.word	0x000050c0
        /*04d8*/ 	.word	0x00000008
        /*04dc*/ 	.word	0x00000060
        /*04e0*/ 	.short	0x010a
        /*04e2*/ 	.byte	0xff
	.zero		1


	//   ....[54]....
        /*04e4*/ 	.word	0x00005230
        /*04e8*/ 	.word	0x00000000
        /*04ec*/ 	.word	0x00000000
        /*04f0*/ 	.short	0x0101
        /*04f2*/ 	.byte	0xff
	.zero		1


	//   ....[55]....
        /*04f4*/ 	.word	0x00005710
        /*04f8*/ 	.word	0x000000ff
        /*04fc*/ 	.word	0x00000058
        /*0500*/ 	.short	0x010a
        /*0502*/ 	.byte	0x15
	.zero		1


	//   ....[56]....
        /*0504*/ 	.word	0x000058f0
        /*0508*/ 	.word	0x000000ff
        /*050c*/ 	.word	0x00000030
        /*0510*/ 	.short	0x010a
        /*0512*/ 	.byte	0x15
	.zero		1


	//   ....[57]....
        /*0514*/ 	.word	0x00005aa0
        /*0518*/ 	.word	0x000000ff
        /*051c*/ 	.word	0x00000010
        /*0520*/ 	.short	0x010b
        /*0522*/ 	.byte	0x15
	.zero		1


	//   ....[58]....
        /*0524*/ 	.word	0x00005ab0
        /*0528*/ 	.word	0x000000ff
        /*052c*/ 	.word	0x00000000
        /*0530*/ 	.short	0x0101
        /*0532*/ 	.byte	0x2e
	.zero		1


	//   ....[59]....
        /*0534*/ 	.word	0x00005ac0
        /*0538*/ 	.word	0x000000ff
        /*053c*/ 	.word	0x00000038
        /*0540*/ 	.short	0x010a
        /*0542*/ 	.byte	0x15
	.zero		1


	//   ....[60]....
        /*0544*/ 	.word	0x00005c80
        /*0548*/ 	.word	0x000000ff
        /*054c*/ 	.word	0x00000018
        /*0550*/ 	.short	0x010b
        /*0552*/ 	.byte	0x15
	.zero		1


	//   ....[61]....
        /*0554*/ 	.word	0x00005c90
        /*0558*/ 	.word	0x000000ff
        /*055c*/ 	.word	0x00000000
        /*0560*/ 	.short	0x0101
        /*0562*/ 	.byte	0x2d
	.zero		1


	//   ....[62]....
        /*0564*/ 	.word	0x00005ca0
        /*0568*/ 	.word	0x000000ff
        /*056c*/ 	.word	0x00000040
        /*0570*/ 	.short	0x010a
        /*0572*/ 	.byte	0x15
	.zero		1


	//   ....[63]....
        /*0574*/ 	.word	0x00005e70
        /*0578*/ 	.word	0x000000ff
        /*057c*/ 	.word	0x00000020
        /*0580*/ 	.short	0x010b
        /*0582*/ 	.byte	0x15
	.zero		1


	//   ....[64]....
        /*0584*/ 	.word	0x00005e80
        /*0588*/ 	.word	0x000000ff
        /*058c*/ 	.word	0x00000000
        /*0590*/ 	.short	0x0101
        /*0592*/ 	.byte	0x26
	.zero		1


	//   ....[65]....
        /*0594*/ 	.word	0x00005e90
        /*0598*/ 	.word	0x000000ff
        /*059c*/ 	.word	0x00000048
        /*05a0*/ 	.short	0x010a
        /*05a2*/ 	.byte	0x15
	.zero		1


	//   ....[66]....
        /*05a4*/ 	.word	0x00006060
        /*05a8*/ 	.word	0x000000ff
        /*05ac*/ 	.word	0x00000028
        /*05b0*/ 	.short	0x010b
        /*05b2*/ 	.byte	0x15
	.zero		1


	//   ....[67]....
        /*05b4*/ 	.word	0x00006070
        /*05b8*/ 	.word	0x000000ff
        /*05bc*/ 	.word	0x00000000
        /*05c0*/ 	.short	0x0101
        /*05c2*/ 	.byte	0x25
	.zero		1


	//   ....[68]....
        /*05c4*/ 	.word	0x00006080
        /*05c8*/ 	.word	0x000000ff
        /*05cc*/ 	.word	0x00000030
        /*05d0*/ 	.short	0x010a
        /*05d2*/ 	.byte	0x15
	.zero		1


	//   ....[69]....
        /*05d4*/ 	.word	0x00006260
        /*05d8*/ 	.word	0x000000ff
        /*05dc*/ 	.word	0x00000010
        /*05e0*/ 	.short	0x010b
        /*05e2*/ 	.byte	0x15
	.zero		1


	//   ....[70]....
        /*05e4*/ 	.word	0x00006270
        /*05e8*/ 	.word	0x000000ff
        /*05ec*/ 	.word	0x00000000
        /*05f0*/ 	.short	0x0101
        /*05f2*/ 	.byte	0x2e
	.zero		1


	//   ....[71]....
        /*05f4*/ 	.word	0x00006280
        /*05f8*/ 	.word	0x000000ff
        /*05fc*/ 	.word	0x00000038
        /*0600*/ 	.short	0x010a
        /*0602*/ 	.byte	0x15
	.zero		1


	//   ....[72]....
        /*0604*/ 	.word	0x00006460
        /*0608*/ 	.word	0x000000ff
        /*060c*/ 	.word	0x00000018
        /*0610*/ 	.short	0x010b
        /*0612*/ 	.byte	0x15
	.zero		1


	//   ....[73]....
        /*0614*/ 	.word	0x00006470
        /*0618*/ 	.word	0x000000ff
        /*061c*/ 	.word	0x00000000
        /*0620*/ 	.short	0x0101
        /*0622*/ 	.byte	0x2d
	.zero		1


	//   ....[74]....
        /*0624*/ 	.word	0x00006480
        /*0628*/ 	.word	0x000000ff
        /*062c*/ 	.word	0x00000040
        /*0630*/ 	.short	0x010a
        /*0632*/ 	.byte	0x15
	.zero		1


	//   ....[75]....
        /*0634*/ 	.word	0x00006650
        /*0638*/ 	.word	0x000000ff
        /*063c*/ 	.word	0x00000020
        /*0640*/ 	.short	0x010b
        /*0642*/ 	.byte	0x15
	.zero		1


	//   ....[76]....
        /*0644*/ 	.word	0x00006660
        /*0648*/ 	.word	0x000000ff
        /*064c*/ 	.word	0x00000000
        /*0650*/ 	.short	0x0101
        /*0652*/ 	.byte	0x26
	.zero		1


	//   ....[77]....
        /*0654*/ 	.word	0x00006670
        /*0658*/ 	.word	0x000000ff
        /*065c*/ 	.word	0x00000048
        /*0660*/ 	.short	0x010a
        /*0662*/ 	.byte	0x15
	.zero		1


	//   ....[78]....
        /*0664*/ 	.word	0x000068b0
        /*0668*/ 	.word	0x000000ff
        /*066c*/ 	.word	0x00000028
        /*0670*/ 	.short	0x010b
        /*0672*/ 	.byte	0x15
	.zero		1


	//   ....[79]....
        /*0674*/ 	.word	0x000068c0
        /*0678*/ 	.word	0x000000ff
        /*067c*/ 	.word	0x00000000
        /*0680*/ 	.short	0x0101
        /*0682*/ 	.byte	0x25
	.zero		1


	//   ....[80]....
        /*0684*/ 	.word	0x000068f0
        /*0688*/ 	.word	0x000000ff
        /*068c*/ 	.word	0x00000030
        /*0690*/ 	.short	0x010a
        /*0692*/ 	.byte	0x15
	.zero		1


	//   ....[81]....
        /*0694*/ 	.word	0x00006910
        /*0698*/ 	.word	0x000000ff
        /*069c*/ 	.word	0x00000038
        /*06a0*/ 	.short	0x010a
        /*06a2*/ 	.byte	0x15
	.zero		1


	//   ....[82]....
        /*06a4*/ 	.word	0x00006930
        /*06a8*/ 	.word	0x000000ff
        /*06ac*/ 	.word	0x00000040
        /*06b0*/ 	.short	0x010a
        /*06b2*/ 	.byte	0x15
	.zero		1


	//   ....[83]....
        /*06b4*/ 	.word	0x00006980
        /*06b8*/ 	.word	0x00000002
        /*06bc*/ 	.word	0x00000048
        /*06c0*/ 	.short	0x010a
        /*06c2*/ 	.byte	0xff
	.zero		1


	//   ....[84]....
        /*06c4*/ 	.word	0x00006cf0
        /*06c8*/ 	.word	0x00000000
        /*06cc*/ 	.word	0x00000060
        /*06d0*/ 	.short	0x010a
        /*06d2*/ 	.byte	0xff
	.zero		1


	//   ....[85]....
        /*06d4*/ 	.word	0x00006dc0
        /*06d8*/ 	.word	0x00000000
        /*06dc*/ 	.word	0x00000000
        /*06e0*/ 	.short	0x0101
        /*06e2*/ 	.byte	0xff
	.zero		1


	//   ....[86]....
        /*06e4*/ 	.word	0x00007a70
        /*06e8*/ 	.word	0x000000ff
        /*06ec*/ 	.word	0x00000010
        /*06f0*/ 	.short	0x010a
        /*06f2*/ 	.byte	0x2c
	.zero		1


	//   ....[87]....
        /*06f4*/ 	.word	0x00007b50
        /*06f8*/ 	.word	0x000000ff
        /*06fc*/ 	.word	0x00000080
        /*0700*/ 	.short	0x010a
        /*0702*/ 	.byte	0x2c
	.zero		1


	//   ....[88]....
        /*0704*/ 	.word	0x00007cd0
        /*0708*/ 	.word	0x000000ff
        /*070c*/ 	.word	0x00000010
        /*0710*/ 	.short	0x010a
        /*0712*/ 	.byte	0x2c
	.zero		1


	//   ....[89]....
        /*0714*/ 	.word	0x00007df0
        /*0718*/ 	.word	0x000000ff
        /*071c*/ 	.word	0x00000080
        /*0720*/ 	.short	0x010a
        /*0722*/ 	.byte	0x2c
	.zero		1


	//   ....[90]....
        /*0724*/ 	.word	0x00009430
        /*0728*/ 	.word	0x00000000
        /*072c*/ 	.word	0x00000000
        /*0730*/ 	.short	0x0101
        /*0732*/ 	.byte	0xff
	.zero		1


	//   ....[91]....
        /*0734*/ 	.word	0x00009440
        /*0738*/ 	.word	0x00000003
        /*073c*/ 	.word	0x00000010
        /*0740*/ 	.short	0x010a
        /*0742*/ 	.byte	0xff
	.zero		1


	//   ....[92]....
        /*0744*/ 	.word	0x00009510
        /*0748*/ 	.word	0x00000003
        /*074c*/ 	.word	0x00000010
        /*0750*/ 	.short	0x010a
        /*0752*/ 	.byte	0xff
	.zero		1


	//   ....[93]....
        /*0754*/ 	.word	0x00009c40
        /*0758*/ 	.word	0x000000ff
        /*075c*/ 	.word	0x00000000
        /*0760*/ 	.short	0x0101
        /*0762*/ 	.byte	0x04
	.zero		1


	//   ....[94]....
        /*0764*/ 	.word	0x0000aa70
        /*0768*/ 	.word	0x0000000d
        /*076c*/ 	.word	0x00000000
        /*0770*/ 	.short	0x0101
        /*0772*/ 	.byte	0xff
	.zero		1


	//   ....[95]....
        /*0774*/ 	.word	0x0000aad0
        /*0778*/ 	.word	0x0000000b
        /*077c*/ 	.word	0x00000010
        /*0780*/ 	.short	0x010a
        /*0782*/ 	.byte	0xff
	.zero		1


	//   ....[96]....
        /*0784*/ 	.word	0x0000abd0
        /*0788*/ 	.word	0x0000000b
        /*078c*/ 	.word	0x00000010
        /*0790*/ 	.short	0x010a
        /*0792*/ 	.byte	0xff
	.zero		1


	//   ....[97]....
        /*0794*/ 	.word	0x0000c0a0
        /*0798*/ 	.word	0x00000003
        /*079c*/ 	.word	0x00000000
        /*07a0*/ 	.short	0x0101
        /*07a2*/ 	.byte	0xff
	.zero		1


	//   ....[98]....
        /*07a4*/ 	.word	0x0000c0c0
        /*07a8*/ 	.word	0x00000000
        /*07ac*/ 	.word	0x00000010
        /*07b0*/ 	.short	0x010a
        /*07b2*/ 	.byte	0xff
	.zero		1


	//   ....[99]....
        /*07b4*/ 	.word	0x0000c180
        /*07b8*/ 	.word	0x00000000
        /*07bc*/ 	.word	0x00000010
        /*07c0*/ 	.short	0x010a
        /*07c2*/ 	.byte	0xff
	.zero		1


	//   ....[100]....
        /*07c4*/ 	.word	0x0000d6c0
        /*07c8*/ 	.word	0x00000003
        /*07cc*/ 	.word	0x00000000
        /*07d0*/ 	.short	0x0101
        /*07d2*/ 	.byte	0xff
	.zero		1


	//   ....[101]....
        /*07d4*/ 	.word	0x0000d720
        /*07d8*/ 	.word	0x00000008
        /*07dc*/ 	.word	0x00000010
        /*07e0*/ 	.short	0x010a
        /*07e2*/ 	.byte	0xff
	.zero		1


	//   ....[102]....
        /*07e4*/ 	.word	0x0000d820
        /*07e8*/ 	.word	0x00000008
        /*07ec*/ 	.word	0x00000010
        /*07f0*/ 	.short	0x010a
        /*07f2*/ 	.byte	0xff
	.zero		1


	//   ....[103]....
        /*07f4*/ 	.word	0x0000ed50
        /*07f8*/ 	.word	0x00000003
        /*07fc*/ 	.word	0x00000000
        /*0800*/ 	.short	0x0101
        /*0802*/ 	.byte	0xff
	.zero		1


	//   ....[104]....
        /*0804*/ 	.word	0x0000ed70
        /*0808*/ 	.word	0x00000008
        /*080c*/ 	.word	0x00000010
        /*0810*/ 	.short	0x010a
        /*0812*/ 	.byte	0xff
	.zero		1


	//   ....[105]....
        /*0814*/ 	.word	0x0000ee30
        /*0818*/ 	.word	0x00000008
        /*081c*/ 	.word	0x00000010
        /*0820*/ 	.short	0x010a
        /*0822*/ 	.byte	0xff
	.zero		1


	//   ....[106]....
        /*0824*/ 	.word	0x000103f0
        /*0828*/ 	.word	0x00000003
        /*082c*/ 	.word	0x00000000
        /*0830*/ 	.short	0x0101
        /*0832*/ 	.byte	0xff
	.zero		1


	//   ....[107]....
        /*0834*/ 	.word	0x00010410
        /*0838*/ 	.word	0x00000000
        /*083c*/ 	.word	0x00000010
        /*0840*/ 	.short	0x010a
        /*0842*/ 	.byte	0xff
	.zero		1


	//   ....[108]....
        /*0844*/ 	.word	0x000104d0
        /*0848*/ 	.word	0x00000000
        /*084c*/ 	.word	0x00000010
        /*0850*/ 	.short	0x010a
        /*0852*/ 	.byte	0xff
	.zero		1


	//   ....[109]....
        /*0854*/ 	.word	0x000119e0
        /*0858*/ 	.word	0x00000003
        /*085c*/ 	.word	0x00000000
        /*0860*/ 	.short	0x0101
        /*0862*/ 	.byte	0xff
	.zero		1


	//   ....[110]....
        /*0864*/ 	.word	0x00011a00
        /*0868*/ 	.word	0x00000000
        /*086c*/ 	.word	0x00000010
        /*0870*/ 	.short	0x010a
        /*0872*/ 	.byte	0xff
	.zero		1


	//   ....[111]....
        /*0874*/ 	.word	0x00011ab0
        /*0878*/ 	.word	0x00000000
        /*087c*/ 	.word	0x00000010
        /*0880*/ 	.short	0x010a
        /*0882*/ 	.byte	0xff
	.zero		1


	//   ....[112]....
        /*0884*/ 	.word	0x00012fd0
        /*0888*/ 	.word	0x00000003
        /*088c*/ 	.word	0x00000000
        /*0890*/ 	.short	0x0101
        /*0892*/ 	.byte	0xff
	.zero		1


	//   ....[113]....
        /*0894*/ 	.word	0x000130d0
        /*0898*/ 	.word	0x000000ff
        /*089c*/ 	.word	0x000000b0
        /*08a0*/ 	.short	0x0101
        /*08a2*/ 	.byte	0x2c
	.zero		1


	//   ....[114]....
        /*08a4*/ 	.word	0x00013270
        /*08a8*/ 	.word	0x000000ff
        /*08ac*/ 	.word	0x00000000
        /*08b0*/ 	.short	0x0101
        /*08b2*/ 	.byte	0x04
	.zero		1


	//   ....[115]....
        /*08b4*/ 	.word	0x00013290
        /*08b8*/ 	.word	0x00000000
        /*08bc*/ 	.word	0x000000a0
        /*08c0*/ 	.short	0x010a
        /*08c2*/ 	.byte	0xff
	.zero		1


	//   ....[116]....
        /*08c4*/ 	.word	0x000132f0
        /*08c8*/ 	.word	0x00000000
        /*08cc*/ 	.word	0x00000008
        /*08d0*/ 	.short	0x010a
        /*08d2*/ 	.byte	0xff
	.zero		1


	//   ....[117]....
        /*08d4*/ 	.word	0x00013350
        /*08d8*/ 	.word	0x00000000
        /*08dc*/ 	.word	0x00000008
        /*08e0*/ 	.short	0x010a
        /*08e2*/ 	.byte	0xff
	.zero		1


	//   ....[118]....
        /*08e4*/ 	.word	0x000133a0
        /*08e8*/ 	.word	0x00000003
        /*08ec*/ 	.word	0x00000060
        /*08f0*/ 	.short	0x010a
        /*08f2*/ 	.byte	0xff
	.zero		1


	//   ....[119]....
        /*08f4*/ 	.word	0x000133f0
        /*08f8*/ 	.word	0x00000000
        /*08fc*/ 	.word	0x00000090
        /*0900*/ 	.short	0x010a
        /*0902*/ 	.byte	0xff
	.zero		1


	//   ....[120]....
        /*0904*/ 	.word	0x00013450
        /*0908*/ 	.word	0x00000000
        /*090c*/ 	.word	0x00000070
        /*0910*/ 	.short	0x010a
        /*0912*/ 	.byte	0xff
	.zero		1


	//   ....[121]....
        /*0914*/ 	.word	0x000134a0
        /*0918*/ 	.word	0x00000000
        /*091c*/ 	.word	0x00000060
        /*0920*/ 	.short	0x010a
        /*0922*/ 	.byte	0xff
	.zero		1


	//   ....[122]....
        /*0924*/ 	.word	0x00013500
        /*0928*/ 	.word	0x00000000
        /*092c*/ 	.word	0x00000070
        /*0930*/ 	.short	0x010a
        /*0932*/ 	.byte	0xff
	.zero		1


	//   ....[123]....
        /*0934*/ 	.word	0x00013550
        /*0938*/ 	.word	0x0000001b
        /*093c*/ 	.word	0x00000060
        /*0940*/ 	.short	0x010a
        /*0942*/ 	.byte	0xff
	.zero		1


	//   ....[124]....
        /*0944*/ 	.word	0x000135b0
        /*0948*/ 	.word	0x00000007
        /*094c*/ 	.word	0x00000000
        /*0950*/ 	.short	0x010a
        /*0952*/ 	.byte	0xff
	.zero		1


	//   ....[125]....
        /*0954*/ 	.word	0x00013610
        /*0958*/ 	.word	0x00000007
        /*095c*/ 	.word	0x00000088
        /*0960*/ 	.short	0x010a
        /*0962*/ 	.byte	0xff
	.zero		1


	//   ....[126]....
        /*0964*/ 	.word	0x00013670
        /*0968*/ 	.word	0x00000007
        /*096c*/ 	.word	0x00000000
        /*0970*/ 	.short	0x010a
        /*0972*/ 	.byte	0xff
	.zero		1


	//   ....[127]....
        /*0974*/ 	.word	0x000136d0
        /*0978*/ 	.word	0x00000000
        /*097c*/ 	.word	0x000000b0
        /*0980*/ 	.short	0x010a
        /*0982*/ 	.byte	0xff
	.zero		1


	//   ....[128]....
        /*0984*/ 	.word	0x00013720
        /*0988*/ 	.word	0x00000008
        /*098c*/ 	.word	0x00000060
        /*0990*/ 	.short	0x010a
        /*0992*/ 	.byte	0xff
	.zero		1


	//   ....[129]....
        /*0994*/ 	.word	0x00013780
        /*0998*/ 	.word	0x00000000
        /*099c*/ 	.word	0x00000058
        /*09a0*/ 	.short	0x010a
        /*09a2*/ 	.byte	0xff
	.zero		1


	//   ....[130]....
        /*09a4*/ 	.word	0x000137e0
        /*09a8*/ 	.word	0x00000000
        /*09ac*/ 	.word	0x00000030
        /*09b0*/ 	.short	0x010a
        /*09b2*/ 	.byte	0xff
	.zero		1


	//   ....[131]....
        /*09b4*/ 	.word	0x00013840
        /*09b8*/ 	.word	0x00000000
        /*09bc*/ 	.word	0x00000038
        /*09c0*/ 	.short	0x010a
        /*09c2*/ 	.byte	0xff
	.zero		1


	//   ....[132]....
        /*09c4*/ 	.word	0x000138a0
        /*09c8*/ 	.word	0x00000000
        /*09cc*/ 	.word	0x00000040
        /*09d0*/ 	.short	0x010a
        /*09d2*/ 	.byte	0xff
	.zero		1


	//   ....[133]....
        /*09d4*/ 	.word	0x00013900
        /*09d8*/ 	.word	0x00000000
        /*09dc*/ 	.word	0x00000048
        /*09e0*/ 	.short	0x010a
        /*09e2*/ 	.byte	0xff
	.zero		1


	//   ....[134]....
        /*09e4*/ 	.word	0x00013960
        /*09e8*/ 	.word	0x00000007
        /*09ec*/ 	.word	0x00000030
        /*09f0*/ 	.short	0x010a
        /*09f2*/ 	.byte	0xff
	.zero		1


	//   ....[135]....
        /*09f4*/ 	.word	0x000139c0
        /*09f8*/ 	.word	0x00000007
        /*09fc*/ 	.word	0x00000038
        /*0a00*/ 	.short	0x010a
        /*0a02*/ 	.byte	0xff
	.zero		1


	//   ....[136]....
        /*0a04*/ 	.word	0x00013a20
        /*0a08*/ 	.word	0x00000007
        /*0a0c*/ 	.word	0x00000040
        /*0a10*/ 	.short	0x010a
        /*0a12*/ 	.byte	0xff
	.zero		1


	//   ....[137]....
        /*0a14*/ 	.word	0x00013a80
        /*0a18*/ 	.word	0x00000007
        /*0a1c*/ 	.word	0x00000048
        /*0a20*/ 	.short	0x010a
        /*0a22*/ 	.byte	0xff
	.zero		1


	//   ....[138]....
        /*0a24*/ 	.word	0x00013ae0
        /*0a28*/ 	.word	0x00000000
        /*0a2c*/ 	.word	0x00000030
        /*0a30*/ 	.short	0x010a
        /*0a32*/ 	.byte	0xff
	.zero		1


	//   ....[139]....
        /*0a34*/ 	.word	0x00013b40
        /*0a38*/ 	.word	0x00000000
        /*0a3c*/ 	.word	0x00000038
        /*0a40*/ 	.short	0x010a
        /*0a42*/ 	.byte	0xff
	.zero		1


	//   ....[140]....
        /*0a44*/ 	.word	0x00013ba0
        /*0a48*/ 	.word	0x00000002
        /*0a4c*/ 	.word	0x00000040
        /*0a50*/ 	.short	0x010a
        /*0a52*/ 	.byte	0xff
	.zero		1


	//   ....[141]....
        /*0a54*/ 	.word	0x00013bf0
        /*0a58*/ 	.word	0x00000000
        /*0a5c*/ 	.word	0x00000060
        /*0a60*/ 	.short	0x010a
        /*0a62*/ 	.byte	0xff
	.zero		1


	//   ....[142]....
        /*0a64*/ 	.word	0x00013c50
        /*0a68*/ 	.word	0x00000003
        /*0a6c*/ 	.word	0x00000010
        /*0a70*/ 	.short	0x010a
        /*0a72*/ 	.byte	0xff
	.zero		1


	//   ....[143]....
        /*0a74*/ 	.word	0x00013cb0
        /*0a78*/ 	.word	0x00000003
        /*0a7c*/ 	.word	0x00000080
        /*0a80*/ 	.short	0x010a
        /*0a82*/ 	.byte	0xff
	.zero		1


	//   ....[144]....
        /*0a84*/ 	.word	0x00013d00
        /*0a88*/ 	.word	0x00000003
        /*0a8c*/ 	.word	0x00000010
        /*0a90*/ 	.short	0x010a
        /*0a92*/ 	.byte	0xff
	.zero		1


	//   ....[145]....
        /*0a94*/ 	.word	0x00013d50
        /*0a98*/ 	.word	0x0000000b
        /*0a9c*/ 	.word	0x00000010
        /*0aa0*/ 	.short	0x010a
        /*0aa2*/ 	.byte	0xff
	.zero		1


	//   ....[146]....
        /*0aa4*/ 	.word	0x00013da0
        /*0aa8*/ 	.word	0x00000000
        /*0aac*/ 	.word	0x00000010
        /*0ab0*/ 	.short	0x010a
        /*0ab2*/ 	.byte	0xff
	.zero		1


	//   ....[147]....
        /*0ab4*/ 	.word	0x00013df0
        /*0ab8*/ 	.word	0x00000008
        /*0abc*/ 	.word	0x00000010
        /*0ac0*/ 	.short	0x010a
        /*0ac2*/ 	.byte	0xff
	.zero		1


	//   ....[148]....
        /*0ac4*/ 	.word	0x00013e40
        /*0ac8*/ 	.word	0x00000008
        /*0acc*/ 	.word	0x00000010
        /*0ad0*/ 	.short	0x010a
        /*0ad2*/ 	.byte	0xff
	.zero		1


	//   ....[149]....
        /*0ad4*/ 	.word	0x00013e90
        /*0ad8*/ 	.word	0x00000000
        /*0adc*/ 	.word	0x00000010
        /*0ae0*/ 	.short	0x010a
        /*0ae2*/ 	.byte	0xff
	.zero		1


	//   ....[150]....
        /*0ae4*/ 	.word	0x00013ee0
        /*0ae8*/ 	.word	0x00000000
        /*0aec*/ 	.word	0x00000010
        /*0af0*/ 	.short	0x010a
        /*0af2*/ 	.byte	0xff
	.zero		1


	//----- nvinfo : EIATTR_NUM_MBARRIERS
	.align		4
.L_47:
        /*0af4*/ 	.byte	0x03, 0x38
        /*0af6*/ 	.short	0x0017


	//----- nvinfo : EIATTR_EXIT_INSTR_OFFSETS
	.align		4
        /*0af8*/ 	.byte	0x04, 0x1c
        /*0afa*/ 	.short	(.L_49 - .L_48)


	//   ....[0]....
.L_48:
        /*0afc*/ 	.word	0x00002a90


	//   ....[1]....
        /*0b00*/ 	.word	0x00002fa0


	//   ....[2]....
        /*0b04*/ 	.word	0x00003000


	//   ....[3]....
        /*0b08*/ 	.word	0x00004dc0


	//   ....[4]....
        /*0b0c*/ 	.word	0x000069b0


	//   ....[5]....
        /*0b10*/ 	.word	0x000069f0


	//   ....[6]....
        /*0b14*/ 	.word	0x00013150


	//   ....[7]....
        /*0b18*/ 	.word	0x000131d0


	//   ....[8]....
        /*0b1c*/ 	.word	0x00013200


	//   ....[9]....
        /*0b20*/ 	.word	0x00013280


	//----- nvinfo : EIATTR_MAX_THREADS
	.align		4
.L_49:
        /*0b24*/ 	.byte	0x04, 0x05
        /*0b26*/ 	.short	(.L_51 - .L_50)
.L_50:
        /*0b28*/ 	.word	0x00000100
        /*0b2c*/ 	.word	0x00000001
        /*0b30*/ 	.word	0x00000001


	//----- nvinfo : EIATTR_CRS_STACK_SIZE
	.align		4
.L_51:
        /*0b34*/ 	.byte	0x04, 0x1e
        /*0b36*/ 	.short	(.L_53 - .L_52)
.L_52:
        /*0b38*/ 	.word	0x00000000


	//----- nvinfo : EIATTR_CBANK_PARAM_SIZE
	.align		4
.L_53:
        /*0b3c*/ 	.byte	0x03, 0x19
        /*0b3e*/ 	.short	0x0c00


	//----- nvinfo : EIATTR_PARAM_CBANK
	.align		4
        /*0b40*/ 	.byte	0x04, 0x0a
        /*0b42*/ 	.short	(.L_55 - .L_54)
	.align		4
.L_54:
        /*0b44*/ 	.word	index@(.nv.constant0._ZN7cutlass13device_kernelINS_4gemm6kernel13GemmUniversalIN4cute5tupleIJiiiiEEENS1_10collective13CollectiveMmaINS1_46MainloopSm100TmaUmmaWarpSpecializedBlockScaledILi1ELi2ELi1ENS5_IJNS4_1CILi4EEENSA_ILi1EEESC_EEEEENS5_IJNSA_ILi128EEENSA_ILi256EEESG_EEENS5_IJNS_12float_e5m2_tENS_13float_ue8m0_tEEEENS5_IJNS5_IJlSC_lEEENS4_6LayoutINS5_IJNS5_IJNS5_IJNSA_ILi32EEESB_EEEiEEESP_NS5_IJSC_iEEEEEENS5_IJNS5_IJNS5_IJNSA_ILi16EEESB_EEEiEEENS5_IJNS5_IJNSA_ILi0EEESC_EEENSA_ILi512EEEEEENS5_IJSV_iEEEEEEEEEEESK_S12_NS4_8TiledMMAINS4_8MMA_AtomIJNS4_21SM100_MMA_MXF8F6F4_SSISI_SI_fSJ_Li128ELi256ELNS4_4UMMA5MajorE0ELS17_0ELNS16_7ScaleInE0ELS18_0EEEEEENSM_INS5_IJSC_SC_SC_EEENS5_IJSV_SV_SV_EEEEENS5_IJNS4_10UnderscoreES1E_S1E_EEEEENS5_IJNS4_13SM90_TMA_LOADES1H_EEENS5_IJNS4_14ComposedLayoutINS4_7SwizzleILi3ELi4ELi3EEENS4_18smem_ptr_flag_bitsILi8EEENSM_INS5_IJNSA_ILi8EEESF_EEENS5_IJSF_SC_EEEEEEENSM_INS5_IJNS5_IJNS5_IJSO_SC_EEENS5_IJSN_SC_EEEEEESC_NS5_IJSB_NSA_ILi2EEEEEEEEENS5_IJNS5_IJNS5_IJST_SX_EEESW_EEESV_NS5_IJSC_SX_EEEEEEEEEEEvNS4_8identityENS5_IJNS4_23SM90_TMA_LOAD_MULTICASTES26_EEENS5_IJS1S_NSM_INS5_IJNS5_IJNS5_IJSO_S1W_EEES1U_EEESC_S1X_EEENS5_IJS20_SV_NS5_IJSC_NSA_ILi1024EEEEEEEEEEEEEEvS25_EENS_8epilogue10collective18CollectiveEpilogueINS2H_23Sm100TmaWarpSpecializedILi4ELi2ELi32ELb1ELb0EEEJNS5_IJNSA_ILi64EEESG_SG_EEENS5_IJNSM_IS2M_SC_EENSM_INS5_IJSN_S1W_EEENS5_IJSC_SF_EEEEEEEENS_10bfloat16_tESL_S2T_SL_NS2H_6fusion15FusionCallbacksIS2L_NS2U_17LinearCombinationIS2T_fS2T_fLNS_15FloatRoundStyleE2EEES2N_S2S_JEEENS4_5SM1004TMEM4LOAD26SM100_TMEM_LOAD_32dp32b32xES1H_NS1J_INS1K_ILi2ELi4ELi3EEENS1M_ILi16EEENSM_INS5_IJS1O_SN_EEES1U_EEEENS4_39AutoVectorizingCopyWithAssumedAlignmentILi128EEENS4_14SM90_TMA_STOREES38_S3A_S3A_EEEvvEEEEvNT_6ParamsE)
        /*0b48*/ 	.short	0x0380
        /*0b4a*/ 	.short	0x0c00


	//----- nvinfo : EIATTR_SW_WAR
	.align		4
.L_55:
        /*0b4c*/ 	.byte	0x04, 0x36
        /*0b4e*/ 	.short	(.L_57 - .L_56)
.L_56:
        /*0b50*/ 	.word	0x00000008
.L_57:


//--------------------- .nv.callgraph             --------------------------
	.section	.nv.callgraph,"",@"SHT_CUDA_CALLGRAPH"
	.align	4
	.sectionentsize	8
	.align		4
        /*0000*/ 	.word	0x00000000
	.align		4
        /*0004*/ 	.word	0xffffffff
	.align		4
        /*0008*/ 	.word	index@(_ZN7cutlass13device_kernelINS_4gemm6kernel13GemmUniversalIN4cute5tupleIJiiiiEEENS1_10collective13CollectiveMmaINS1_46MainloopSm100TmaUmmaWarpSpecializedBlockScaledILi1ELi2ELi1ENS5_IJNS4_1CILi4EEENSA_ILi1EEESC_EEEEENS5_IJNSA_ILi128EEENSA_ILi256EEESG_EEENS5_IJNS_12float_e5m2_tENS_13float_ue8m0_tEEEENS5_IJNS5_IJlSC_lEEENS4_6LayoutINS5_IJNS5_IJNS5_IJNSA_ILi32EEESB_EEEiEEESP_NS5_IJSC_iEEEEEENS5_IJNS5_IJNS5_IJNSA_ILi16EEESB_EEEiEEENS5_IJNS5_IJNSA_ILi0EEESC_EEENSA_ILi512EEEEEENS5_IJSV_iEEEEEEEEEEESK_S12_NS4_8TiledMMAINS4_8MMA_AtomIJNS4_21SM100_MMA_MXF8F6F4_SSISI_SI_fSJ_Li128ELi256ELNS4_4UMMA5MajorE0ELS17_0ELNS16_7ScaleInE0ELS18_0EEEEEENSM_INS5_IJSC_SC_SC_EEENS5_IJSV_SV_SV_EEEEENS5_IJNS4_10UnderscoreES1E_S1E_EEEEENS5_IJNS4_13SM90_TMA_LOADES1H_EEENS5_IJNS4_14ComposedLayoutINS4_7SwizzleILi3ELi4ELi3EEENS4_18smem_ptr_flag_bitsILi8EEENSM_INS5_IJNSA_ILi8EEESF_EEENS5_IJSF_SC_EEEEEEENSM_INS5_IJNS5_IJNS5_IJSO_SC_EEENS5_IJSN_SC_EEEEEESC_NS5_IJSB_NSA_ILi2EEEEEEEEENS5_IJNS5_IJNS5_IJST_SX_EEESW_EEESV_NS5_IJSC_SX_EEEEEEEEEEEvNS4_8identityENS5_IJNS4_23SM90_TMA_LOAD_MULTICASTES26_EEENS5_IJS1S_NSM_INS5_IJNS5_IJNS5_IJSO_S1W_EEES1U_EEESC_S1X_EEENS5_IJS20_SV_NS5_IJSC_NSA_ILi1024EEEEEEEEEEEEEEvS25_EENS_8epilogue10collective18CollectiveEpilogueINS2H_23Sm100TmaWarpSpecializedILi4ELi2ELi32ELb1ELb0EEEJNS5_IJNSA_ILi64EEESG_SG_EEENS5_IJNSM_IS2M_SC_EENSM_INS5_IJSN_S1W_EEENS5_IJSC_SF_EEEEEEEENS_10bfloat16_tESL_S2T_SL_NS2H_6fusion15FusionCallbacksIS2L_NS2U_17LinearCombinationIS2T_fS2T_fLNS_15FloatRoundStyleE2EEES2N_S2S_JEEENS4_5SM1004TMEM4LOAD26SM100_TMEM_LOAD_32dp32b32xES1H_NS1J_INS1K_ILi2ELi4ELi3EEENS1M_ILi16EEENSM_INS5_IJS1O_SN_EEES1U_EEEENS4_39AutoVectorizingCopyWithAssumedAlignmentILi128EEENS4_14SM90_TMA_STOREES38_S3A_S3A_EEEvvEEEEvNT_6ParamsE)
	.align		4
        /*000c*/ 	.word	index@(__assertfail)
	.align		4
        /*0010*/ 	.word	0x00000000
	.align		4
        /*0014*/ 	.word	0xfffffffe
	.align		4
        /*0018*/ 	.word	0x00000000
	.align		4
        /*001c*/ 	.word	0xfffffffd
	.align		4
        /*0020*/ 	.word	0x00000000
	.align		4
        /*0024*/ 	.word	0xfffffffc


//--------------------- .nv.constant4             --------------------------
	.section	.nv.constant4,"a",@progbits
	.align	8
	.align		8
.nv.constant4:
        /*0000*/ 	.dword	__assertfail
	.align		8
        /*0008*/ 	.dword	__unnamed_1
	.align		8
        /*0010*/ 	.dword	__unnamed_2
	.align		8
        /*0018*/ 	.dword	_ZN40_INTERNAL_5de6cf56_4_k_cu_815b7c5b_361834cuda3std3__45__cpo5beginE
	.align		8
        /*0020*/ 	.dword	_ZN40_INTERNAL_5de6cf56_4_k_cu_815b7c5b_361834cuda3std3__45__cpo3endE
	.align		8
        /*0028*/ 	.dword	_ZN40_INTERNAL_5de6cf56_4_k_cu_815b7c5b_361834cuda3std3__45__cpo6cbeginE
	.align		8
        /*0030*/ 	.dword	_ZN40_INTERNAL_5de6cf56_4_k_cu_815b7c5b_361834cuda3std3__45__cpo4cendE
	.align		8
        /*0038*/ 	.dword	_ZN40_INTERNAL_5de6cf56_4_k_cu_815b7c5b_361834cuda3std3__442_GLOBAL__N__5de6cf56_4_k_cu_815b7c5b_361836ignoreE
	.align		8
        /*0040*/ 	.dword	_ZN40_INTERNAL_5de6cf56_4_k_cu_815b7c5b_361834cuda3std3__419piecewise_constructE
	.align		8
        /*0048*/ 	.dword	_ZN40_INTERNAL_5de6cf56_4_k_cu_815b7c5b_361834cuda3std3__48in_placeE
	.align		8
        /*0050*/ 	.dword	_ZN40_INTERNAL_5de6cf56_4_k_cu_815b7c5b_361834cuda3std6ranges3__45__cpo4swapE
	.align		8
        /*0058*/ 	.dword	_ZN40_INTERNAL_5de6cf56_4_k_cu_815b7c5b_361834cuda3std6ranges3__45__cpo9iter_moveE
	.align		8
        /*0060*/ 	.dword	_ZN40_INTERNAL_5de6cf56_4_k_cu_815b7c5b_361834cute7productE
	.align		8
        /*0068*/ 	.dword	_ZN40_INTERNAL_5de6cf56_4_k_cu_815b7c5b_361834cute1_E
	.align		8
        /*0070*/ 	.dword	$str$25
	.align		8
        /*0078*/ 	.dword	$str$26
	.align		8
        /*0080*/ 	.dword	$str$27
	.align		8
        /*0088*/ 	.dword	$str$28


//--------------------- .text._ZN7cutlass13device_kernelINS_4gemm6kernel13GemmUniversalIN4cute5tupleIJiiiiEEENS1_10collective13CollectiveMmaINS1_46MainloopSm100TmaUmmaWarpSpecializedBlockScaledILi1ELi2ELi1ENS5_IJNS4_1CILi4EEENSA_ILi1EEESC_EEEEENS5_IJNSA_ILi128EEENSA_ILi256EEESG_EEENS5_IJNS_12float_e5m2_tENS_13float_ue8m0_tEEEENS5_IJNS5_IJlSC_lEEENS4_6LayoutINS5_IJNS5_IJNS5_IJNSA_ILi32EEESB_EEEiEEESP_NS5_IJSC_iEEEEEENS5_IJNS5_IJNS5_IJNSA_ILi16EEESB_EEEiEEENS5_IJNS5_IJNSA_ILi0EEESC_EEENSA_ILi512EEEEEENS5_IJSV_iEEEEEEEEEEESK_S12_NS4_8TiledMMAINS4_8MMA_AtomIJNS4_21SM100_MMA_MXF8F6F4_SSISI_SI_fSJ_Li128ELi256ELNS4_4UMMA5MajorE0ELS17_0ELNS16_7ScaleInE0ELS18_0EEEEEENSM_INS5_IJSC_SC_SC_EEENS5_IJSV_SV_SV_EEEEENS5_IJNS4_10UnderscoreES1E_S1E_EEEEENS5_IJNS4_13SM90_TMA_LOADES1H_EEENS5_IJNS4_14ComposedLayoutINS4_7SwizzleILi3ELi4ELi3EEENS4_18smem_ptr_flag_bitsILi8EEENSM_INS5_IJNSA_ILi8EEESF_EEENS5_IJSF_SC_EEEEEEENSM_INS5_IJNS5_IJNS5_IJSO_SC_EEENS5_IJSN_SC_EEEEEESC_NS5_IJSB_NSA_ILi2EEEEEEEEENS5_IJNS5_IJNS5_IJST_SX_EEESW_EEESV_NS5_IJSC_SX_EEEEEEEEEEEvNS4_8identityENS5_IJNS4_23SM90_TMA_LOAD_MULTICASTES26_EEENS5_IJS1S_NSM_INS5_IJNS5_IJNS5_IJSO_S1W_EEES1U_EEESC_S1X_EEENS5_IJS20_SV_NS5_IJSC_NSA_ILi1024EEEEEEEEEEEEEEvS25_EENS_8epilogue10collective18CollectiveEpilogueINS2H_23Sm100TmaWarpSpecializedILi4ELi2ELi32ELb1ELb0EEEJNS5_IJNSA_ILi64EEESG_SG_EEENS5_IJNSM_IS2M_SC_EENSM_INS5_IJSN_S1W_EEENS5_IJSC_SF_EEEEEEEENS_10bfloat16_tESL_S2T_SL_NS2H_6fusion15FusionCallbacksIS2L_NS2U_17LinearCombinationIS2T_fS2T_fLNS_15FloatRoundStyleE2EEES2N_S2S_JEEENS4_5SM1004TMEM4LOAD26SM100_TMEM_LOAD_32dp32b32xES1H_NS1J_INS1K_ILi2ELi4ELi3EEENS1M_ILi16EEENSM_INS5_IJS1O_SN_EEES1U_EEEENS4_39AutoVectorizingCopyWithAssumedAlignmentILi128EEENS4_14SM90_TMA_STOREES38_S3A_S3A_EEEvvEEEEvNT_6ParamsE --------------------------
	.section	.text._ZN7cutlass13device_kernelINS_4gemm6kernel13GemmUniversalIN4cute5tupleIJiiiiEEENS1_10collective13CollectiveMmaINS1_46MainloopSm100TmaUmmaWarpSpecializedBlockScaledILi1ELi2ELi1ENS5_IJNS4_1CILi4EEENSA_ILi1EEESC_EEEEENS5_IJNSA_ILi128EEENSA_ILi256EEESG_EEENS5_IJNS_12float_e5m2_tENS_13float_ue8m0_tEEEENS5_IJNS5_IJlSC_lEEENS4_6LayoutINS5_IJNS5_IJNS5_IJNSA_ILi32EEESB_EEEiEEESP_NS5_IJSC_iEEEEEENS5_IJNS5_IJNS5_IJNSA_ILi16EEESB_EEEiEEENS5_IJNS5_IJNSA_ILi0EEESC_EEENSA_ILi512EEEEEENS5_IJSV_iEEEEEEEEEEESK_S12_NS4_8TiledMMAINS4_8MMA_AtomIJNS4_21SM100_MMA_MXF8F6F4_SSISI_SI_fSJ_Li128ELi256ELNS4_4UMMA5MajorE0ELS17_0ELNS16_7ScaleInE0ELS18_0EEEEEENSM_INS5_IJSC_SC_SC_EEENS5_IJSV_SV_SV_EEEEENS5_IJNS4_10UnderscoreES1E_S1E_EEEEENS5_IJNS4_13SM90_TMA_LOADES1H_EEENS5_IJNS4_14ComposedLayoutINS4_7SwizzleILi3ELi4ELi3EEENS4_18smem_ptr_flag_bitsILi8EEENSM_INS5_IJNSA_ILi8EEESF_EEENS5_IJSF_SC_EEEEEEENSM_INS5_IJNS5_IJNS5_IJSO_SC_EEENS5_IJSN_SC_EEEEEESC_NS5_IJSB_NSA_ILi2EEEEEEEEENS5_IJNS5_IJNS5_IJST_SX_EEESW_EEESV_NS5_IJSC_SX_EEEEEEEEEEEvNS4_8identityENS5_IJNS4_23SM90_TMA_LOAD_MULTICASTES26_EEENS5_IJS1S_NSM_INS5_IJNS5_IJNS5_IJSO_S1W_EEES1U_EEESC_S1X_EEENS5_IJS20_SV_NS5_IJSC_NSA_ILi1024EEEEEEEEEEEEEEvS25_EENS_8epilogue10collective18CollectiveEpilogueINS2H_23Sm100TmaWarpSpecializedILi4ELi2ELi32ELb1ELb0EEEJNS5_IJNSA_ILi64EEESG_SG_EEENS5_IJNSM_IS2M_SC_EENSM_INS5_IJSN_S1W_EEENS5_IJSC_SF_EEEEEEEENS_10bfloat16_tESL_S2T_SL_NS2H_6fusion15FusionCallbacksIS2L_NS2U_17LinearCombinationIS2T_fS2T_fLNS_15FloatRoundStyleE2EEES2N_S2S_JEEENS4_5SM1004TMEM4LOAD26SM100_TMEM_LOAD_32dp32b32xES1H_NS1J_INS1K_ILi2ELi4ELi3EEENS1M_ILi16EEENSM_INS5_IJS1O_SN_EEES1U_EEEENS4_39AutoVectorizingCopyWithAssumedAlignmentILi128EEENS4_14SM90_TMA_STOREES38_S3A_S3A_EEEvvEEEEvNT_6ParamsE,"ax",@progbits
	.align	128
.text._ZN7cutlass13device_kernelINS_4gemm6kernel13GemmUniversalIN4cute5tupleIJiiiiEEENS1_10collective13CollectiveMmaINS1_46MainloopSm100TmaUmmaWarpSpecializedBlockScaledILi1ELi2ELi1ENS5_IJNS4_1CILi4EEENSA_ILi1EEESC_EEEEENS5_IJNSA_ILi128EEENSA_ILi256EEESG_EEENS5_IJNS_12float_e5m2_tENS_13float_ue8m0_tEEEENS5_IJNS5_IJlSC_lEEENS4_6LayoutINS5_IJNS5_IJNS5_IJNSA_ILi32EEESB_EEEiEEESP_NS5_IJSC_iEEEEEENS5_IJNS5_IJNS5_IJNSA_ILi16EEESB_EEEiEEENS5_IJNS5_IJNSA_ILi0EEESC_EEENSA_ILi512EEEEEENS5_IJSV_iEEEEEEEEEEESK_S12_NS4_8TiledMMAINS4_8MMA_AtomIJNS4_21SM100_MMA_MXF8F6F4_SSISI_SI_fSJ_Li128ELi256ELNS4_4UMMA5MajorE0ELS17_0ELNS16_7ScaleInE0ELS18_0EEEEEENSM_INS5_IJSC_SC_SC_EEENS5_IJSV_SV_SV_EEEEENS5_IJNS4_10UnderscoreES1E_S1E_EEEEENS5_IJNS4_13SM90_TMA_LOADES1H_EEENS5_IJNS4_14ComposedLayoutINS4_7SwizzleILi3ELi4ELi3EEENS4_18smem_ptr_flag_bitsILi8EEENSM_INS5_IJNSA_ILi8EEESF_EEENS5_IJSF_SC_EEEEEEENSM_INS5_IJNS5_IJNS5_IJSO_SC_EEENS5_IJSN_SC_EEEEEESC_NS5_IJSB_NSA_ILi2EEEEEEEEENS5_IJNS5_IJNS5_IJST_SX_EEESW_EEESV_NS5_IJSC_SX_EEEEEEEEEEEvNS4_8identityENS5_IJNS4_23SM90_TMA_LOAD_MULTICASTES26_EEENS5_IJS1S_NSM_INS5_IJNS5_IJNS5_IJSO_S1W_EEES1U_EEESC_S1X_EEENS5_IJS20_SV_NS5_IJSC_NSA_ILi1024EEEEEEEEEEEEEEvS25_EENS_8epilogue10collective18CollectiveEpilogueINS2H_23Sm100TmaWarpSpecializedILi4ELi2ELi32ELb1ELb0EEEJNS5_IJNSA_ILi64EEESG_SG_EEENS5_IJNSM_IS2M_SC_EENSM_INS5_IJSN_S1W_EEENS5_IJSC_SF_EEEEEEEENS_10bfloat16_tESL_S2T_SL_NS2H_6fusion15FusionCallbacksIS2L_NS2U_17LinearCombinationIS2T_fS2T_fLNS_15FloatRoundStyleE2EEES2N_S2S_JEEENS4_5SM1004TMEM4LOAD26SM100_TMEM_LOAD_32dp32b32xES1H_NS1J_INS1K_ILi2ELi4ELi3EEENS1M_ILi16EEENSM_INS5_IJS1O_SN_EEES1U_EEEENS4_39AutoVectorizingCopyWithAssumedAlignmentILi128EEENS4_14SM90_TMA_STOREES38_S3A_S3A_EEEvvEEEEvNT_6ParamsE:
        .type           _ZN7cutlass13device_kernelINS_4gemm6kernel13GemmUniversalIN4cute5tupleIJiiiiEEENS1_10collective13CollectiveMmaINS1_46MainloopSm100TmaUmmaWarpSpecializedBlockScaledILi1ELi2ELi1ENS5_IJNS4_1CILi4EEENSA_ILi1EEESC_EEEEENS5_IJNSA_ILi128EEENSA_ILi256EEESG_EEENS5_IJNS_12float_e5m2_tENS_13float_ue8m0_tEEEENS5_IJNS5_IJlSC_lEEENS4_6LayoutINS5_IJNS5_IJNS5_IJNSA_ILi32EEESB_EEEiEEESP_NS5_IJSC_iEEEEEENS5_IJNS5_IJNS5_IJNSA_ILi16EEESB_EEEiEEENS5_IJNS5_IJNSA_ILi0EEESC_EEENSA_ILi512EEEEEENS5_IJSV_iEEEEEEEEEEESK_S12_NS4_8TiledMMAINS4_8MMA_AtomIJNS4_21SM100_MMA_MXF8F6F4_SSISI_SI_fSJ_Li128ELi256ELNS4_4UMMA5MajorE0ELS17_0ELNS16_7ScaleInE0ELS18_0EEEEEENSM_INS5_IJSC_SC_SC_EEENS5_IJSV_SV_SV_EEEEENS5_IJNS4_10UnderscoreES1E_S1E_EEEEENS5_IJNS4_13SM90_TMA_LOADES1H_EEENS5_IJNS4_14ComposedLayoutINS4_7SwizzleILi3ELi4ELi3EEENS4_18smem_ptr_flag_bitsILi8EEENSM_INS5_IJNSA_ILi8EEESF_EEENS5_IJSF_SC_EEEEEEENSM_INS5_IJNS5_IJNS5_IJSO_SC_EEENS5_IJSN_SC_EEEEEESC_NS5_IJSB_NSA_ILi2EEEEEEEEENS5_IJNS5_IJNS5_IJST_SX_EEESW_EEESV_NS5_IJSC_SX_EEEEEEEEEEEvNS4_8identityENS5_IJNS4_23SM90_TMA_LOAD_MULTICASTES26_EEENS5_IJS1S_NSM_INS5_IJNS5_IJNS5_IJSO_S1W_EEES1U_EEESC_S1X_EEENS5_IJS20_SV_NS5_IJSC_NSA_ILi1024EEEEEEEEEEEEEEvS25_EENS_8epilogue10collective18CollectiveEpilogueINS2H_23Sm100TmaWarpSpecializedILi4ELi2ELi32ELb1ELb0EEEJNS5_IJNSA_ILi64EEESG_SG_EEENS5_IJNSM_IS2M_SC_EENSM_INS5_IJSN_S1W_EEENS5_IJSC_SF_EEEEEEEENS_10bfloat16_tESL_S2T_SL_NS2H_6fusion15FusionCallbacksIS2L_NS2U_17LinearCombinationIS2T_fS2T_fLNS_15FloatRoundStyleE2EEES2N_S2S_JEEENS4_5SM1004TMEM4LOAD26SM100_TMEM_LOAD_32dp32b32xES1H_NS1J_INS1K_ILi2ELi4ELi3EEENS1M_ILi16EEENSM_INS5_IJS1O_SN_EEES1U_EEEENS4_39AutoVectorizingCopyWithAssumedAlignmentILi128EEENS4_14SM90_TMA_STOREES38_S3A_S3A_EEEvvEEEEvNT_6ParamsE,@function
        .size           _ZN7cutlass13device_kernelINS_4gemm6kernel13GemmUniversalIN4cute5tupleIJiiiiEEENS1_10collective13CollectiveMmaINS1_46MainloopSm100TmaUmmaWarpSpecializedBlockScaledILi1ELi2ELi1ENS5_IJNS4_1CILi4EEENSA_ILi1EEESC_EEEEENS5_IJNSA_ILi128EEENSA_ILi256EEESG_EEENS5_IJNS_12float_e5m2_tENS_13float_ue8m0_tEEEENS5_IJNS5_IJlSC_lEEENS4_6LayoutINS5_IJNS5_IJNS5_IJNSA_ILi32EEESB_EEEiEEESP_NS5_IJSC_iEEEEEENS5_IJNS5_IJNS5_IJNSA_ILi16EEESB_EEEiEEENS5_IJNS5_IJNSA_ILi0EEESC_EEENSA_ILi512EEEEEENS5_IJSV_iEEEEEEEEEEESK_S12_NS4_8TiledMMAINS4_8MMA_AtomIJNS4_21SM100_MMA_MXF8F6F4_SSISI_SI_fSJ_Li128ELi256ELNS4_4UMMA5MajorE0ELS17_0ELNS16_7ScaleInE0ELS18_0EEEEEENSM_INS5_IJSC_SC_SC_EEENS5_IJSV_SV_SV_EEEEENS5_IJNS4_10UnderscoreES1E_S1E_EEEEENS5_IJNS4_13SM90_TMA_LOADES1H_EEENS5_IJNS4_14ComposedLayoutINS4_7SwizzleILi3ELi4ELi3EEENS4_18smem_ptr_flag_bitsILi8EEENSM_INS5_IJNSA_ILi8EEESF_EEENS5_IJSF_SC_EEEEEEENSM_INS5_IJNS5_IJNS5_IJSO_SC_EEENS5_IJSN_SC_EEEEEESC_NS5_IJSB_NSA_ILi2EEEEEEEEENS5_IJNS5_IJNS5_IJST_SX_EEESW_EEESV_NS5_IJSC_SX_EEEEEEEEEEEvNS4_8identityENS5_IJNS4_23SM90_TMA_LOAD_MULTICASTES26_EEENS5_IJS1S_NSM_INS5_IJNS5_IJNS5_IJSO_S1W_EEES1U_EEESC_S1X_EEENS5_IJS20_SV_NS5_IJSC_NSA_ILi1024EEEEEEEEEEEEEEvS25_EENS_8epilogue10collective18CollectiveEpilogueINS2H_23Sm100TmaWarpSpecializedILi4ELi2ELi32ELb1ELb0EEEJNS5_IJNSA_ILi64EEESG_SG_EEENS5_IJNSM_IS2M_SC_EENSM_INS5_IJSN_S1W_EEENS5_IJSC_SF_EEEEEEEENS_10bfloat16_tESL_S2T_SL_NS2H_6fusion15FusionCallbacksIS2L_NS2U_17LinearCombinationIS2T_fS2T_fLNS_15FloatRoundStyleE2EEES2N_S2S_JEEENS4_5SM1004TMEM4LOAD26SM100_TMEM_LOAD_32dp32b32xES1H_NS1J_INS1K_ILi2ELi4ELi3EEENS1M_ILi16EEENSM_INS5_IJS1O_SN_EEES1U_EEEENS4_39AutoVectorizingCopyWithAssumedAlignmentILi128EEENS4_14SM90_TMA_STOREES38_S3A_S3A_EEEvvEEEEvNT_6ParamsE,(.L_x_231 - _ZN7cutlass13device_kernelINS_4gemm6kernel13GemmUniversalIN4cute5tupleIJiiiiEEENS1_10collective13CollectiveMmaINS1_46MainloopSm100TmaUmmaWarpSpecializedBlockScaledILi1ELi2ELi1ENS5_IJNS4_1CILi4EEENSA_ILi1EEESC_EEEEENS5_IJNSA_ILi128EEENSA_ILi256EEESG_EEENS5_IJNS_12float_e5m2_tENS_13float_ue8m0_tEEEENS5_IJNS5_IJlSC_lEEENS4_6LayoutINS5_IJNS5_IJNS5_IJNSA_ILi32EEESB_EEEiEEESP_NS5_IJSC_iEEEEEENS5_IJNS5_IJNS5_IJNSA_ILi16EEESB_EEEiEEENS5_IJNS5_IJNSA_ILi0EEESC_EEENSA_ILi512EEEEEENS5_IJSV_iEEEEEEEEEEESK_S12_NS4_8TiledMMAINS4_8MMA_AtomIJNS4_21SM100_MMA_MXF8F6F4_SSISI_SI_fSJ_Li128ELi256ELNS4_4UMMA5MajorE0ELS17_0ELNS16_7ScaleInE0ELS18_0EEEEEENSM_INS5_IJSC_SC_SC_EEENS5_IJSV_SV_SV_EEEEENS5_IJNS4_10UnderscoreES1E_S1E_EEEEENS5_IJNS4_13SM90_TMA_LOADES1H_EEENS5_IJNS4_14ComposedLayoutINS4_7SwizzleILi3ELi4ELi3EEENS4_18smem_ptr_flag_bitsILi8EEENSM_INS5_IJNSA_ILi8EEESF_EEENS5_IJSF_SC_EEEEEEENSM_INS5_IJNS5_IJNS5_IJSO_SC_EEENS5_IJSN_SC_EEEEEESC_NS5_IJSB_NSA_ILi2EEEEEEEEENS5_IJNS5_IJNS5_IJST_SX_EEESW_EEESV_NS5_IJSC_SX_EEEEEEEEEEEvNS4_8identityENS5_IJNS4_23SM90_TMA_LOAD_MULTICASTES26_EEENS5_IJS1S_NSM_INS5_IJNS5_IJNS5_IJSO_S1W_EEES1U_EEESC_S1X_EEENS5_IJS20_SV_NS5_IJSC_NSA_ILi1024EEEEEEEEEEEEEEvS25_EENS_8epilogue10collective18CollectiveEpilogueINS2H_23Sm100TmaWarpSpecializedILi4ELi2ELi32ELb1ELb0EEEJNS5_IJNSA_ILi64EEESG_SG_EEENS5_IJNSM_IS2M_SC_EENSM_INS5_IJSN_S1W_EEENS5_IJSC_SF_EEEEEEEENS_10bfloat16_tESL_S2T_SL_NS2H_6fusion15FusionCallbacksIS2L_NS2U_17LinearCombinationIS2T_fS2T_fLNS_15FloatRoundStyleE2EEES2N_S2S_JEEENS4_5SM1004TMEM4LOAD26SM100_TMEM_LOAD_32dp32b32xES1H_NS1J_INS1K_ILi2ELi4ELi3EEENS1M_ILi16EEENSM_INS5_IJS1O_SN_EEES1U_EEEENS4_39AutoVectorizingCopyWithAssumedAlignmentILi128EEENS4_14SM90_TMA_STOREES38_S3A_S3A_EEEvvEEEEvNT_6ParamsE)
        .other          _ZN7cutlass13device_kernelINS_4gemm6kernel13GemmUniversalIN4cute5tupleIJiiiiEEENS1_10collective13CollectiveMmaINS1_46MainloopSm100TmaUmmaWarpSpecializedBlockScaledILi1ELi2ELi1ENS5_IJNS4_1CILi4EEENSA_ILi1EEESC_EEEEENS5_IJNSA_ILi128EEENSA_ILi256EEESG_EEENS5_IJNS_12float_e5m2_tENS_13float_ue8m0_tEEEENS5_IJNS5_IJlSC_lEEENS4_6LayoutINS5_IJNS5_IJNS5_IJNSA_ILi32EEESB_EEEiEEESP_NS5_IJSC_iEEEEEENS5_IJNS5_IJNS5_IJNSA_ILi16EEESB_EEEiEEENS5_IJNS5_IJNSA_ILi0EEESC_EEENSA_ILi512EEEEEENS5_IJSV_iEEEEEEEEEEESK_S12_NS4_8TiledMMAINS4_8MMA_AtomIJNS4_21SM100_MMA_MXF8F6F4_SSISI_SI_fSJ_Li128ELi256ELNS4_4UMMA5MajorE0ELS17_0ELNS16_7ScaleInE0ELS18_0EEEEEENSM_INS5_IJSC_SC_SC_EEENS5_IJSV_SV_SV_EEEEENS5_IJNS4_10UnderscoreES1E_S1E_EEEEENS5_IJNS4_13SM90_TMA_LOADES1H_EEENS5_IJNS4_14ComposedLayoutINS4_7SwizzleILi3ELi4ELi3EEENS4_18smem_ptr_flag_bitsILi8EEENSM_INS5_IJNSA_ILi8EEESF_EEENS5_IJSF_SC_EEEEEEENSM_INS5_IJNS5_IJNS5_IJSO_SC_EEENS5_IJSN_SC_EEEEEESC_NS5_IJSB_NSA_ILi2EEEEEEEEENS5_IJNS5_IJNS5_IJST_SX_EEESW_EEESV_NS5_IJSC_SX_EEEEEEEEEEEvNS4_8identityENS5_IJNS4_23SM90_TMA_LOAD_MULTICASTES26_EEENS5_IJS1S_NSM_INS5_IJNS5_IJNS5_IJSO_S1W_EEES1U_EEESC_S1X_EEENS5_IJS20_SV_NS5_IJSC_NSA_ILi1024EEEEEEEEEEEEEEvS25_EENS_8epilogue10collective18CollectiveEpilogueINS2H_23Sm100TmaWarpSpecializedILi4ELi2ELi32ELb1ELb0EEEJNS5_IJNSA_ILi64EEESG_SG_EEENS5_IJNSM_IS2M_SC_EENSM_INS5_IJSN_S1W_EEENS5_IJSC_SF_EEEEEEEENS_10bfloat16_tESL_S2T_SL_NS2H_6fusion15FusionCallbacksIS2L_NS2U_17LinearCombinationIS2T_fS2T_fLNS_15FloatRoundStyleE2EEES2N_S2S_JEEENS4_5SM1004TMEM4LOAD26SM100_TMEM_LOAD_32dp32b32xES1H_NS1J_INS1K_ILi2ELi4ELi3EEENS1M_ILi16EEENSM_INS5_IJS1O_SN_EEES1U_EEEENS4_39AutoVectorizingCopyWithAssumedAlignmentILi128EEENS4_14SM90_TMA_STOREES38_S3A_S3A_EEEvvEEEEvNT_6ParamsE,@"STO_CUDA_ENTRY STV_DEFAULT"
_ZN7cutlass13device_kernelINS_4gemm6kernel13GemmUniversalIN4cute5tupleIJiiiiEEENS1_10collective13CollectiveMmaINS1_46MainloopSm100TmaUmmaWarpSpecializedBlockScaledILi1ELi2ELi1ENS5_IJNS4_1CILi4EEENSA_ILi1EEESC_EEEEENS5_IJNSA_ILi128EEENSA_ILi256EEESG_EEENS5_IJNS_12float_e5m2_tENS_13float_ue8m0_tEEEENS5_IJNS5_IJlSC_lEEENS4_6LayoutINS5_IJNS5_IJNS5_IJNSA_ILi32EEESB_EEEiEEESP_NS5_IJSC_iEEEEEENS5_IJNS5_IJNS5_IJNSA_ILi16EEESB_EEEiEEENS5_IJNS5_IJNSA_ILi0EEESC_EEENSA_ILi512EEEEEENS5_IJSV_iEEEEEEEEEEESK_S12_NS4_8TiledMMAINS4_8MMA_AtomIJNS4_21SM100_MMA_MXF8F6F4_SSISI_SI_fSJ_Li128ELi256ELNS4_4UMMA5MajorE0ELS17_0ELNS16_7ScaleInE0ELS18_0EEEEEENSM_INS5_IJSC_SC_SC_EEENS5_IJSV_SV_SV_EEEEENS5_IJNS4_10UnderscoreES1E_S1E_EEEEENS5_IJNS4_13SM90_TMA_LOADES1H_EEENS5_IJNS4_14ComposedLayoutINS4_7SwizzleILi3ELi4ELi3EEENS4_18smem_ptr_flag_bitsILi8EEENSM_INS5_IJNSA_ILi8EEESF_EEENS5_IJSF_SC_EEEEEEENSM_INS5_IJNS5_IJNS5_IJSO_SC_EEENS5_IJSN_SC_EEEEEESC_NS5_IJSB_NSA_ILi2EEEEEEEEENS5_IJNS5_IJNS5_IJST_SX_EEESW_EEESV_NS5_IJSC_SX_EEEEEEEEEEEvNS4_8identityENS5_IJNS4_23SM90_TMA_LOAD_MULTICASTES26_EEENS5_IJS1S_NSM_INS5_IJNS5_IJNS5_IJSO_S1W_EEES1U_EEESC_S1X_EEENS5_IJS20_SV_NS5_IJSC_NSA_ILi1024EEEEEEEEEEEEEEvS25_EENS_8epilogue10collective18CollectiveEpilogueINS2H_23Sm100TmaWarpSpecializedILi4ELi2ELi32ELb1ELb0EEEJNS5_IJNSA_ILi64EEESG_SG_EEENS5_IJNSM_IS2M_SC_EENSM_INS5_IJSN_S1W_EEENS5_IJSC_SF_EEEEEEEENS_10bfloat16_tESL_S2T_SL_NS2H_6fusion15FusionCallbacksIS2L_NS2U_17LinearCombinationIS2T_fS2T_fLNS_15FloatRoundStyleE2EEES2N_S2S_JEEENS4_5SM1004TMEM4LOAD26SM100_TMEM_LOAD_32dp32b32xES1H_NS1J_INS1K_ILi2ELi4ELi3EEENS1M_ILi16EEENSM_INS5_IJS1O_SN_EEES1U_EEEENS4_39AutoVectorizingCopyWithAssumedAlignmentILi128EEENS4_14SM90_TMA_STOREES38_S3A_S3A_EEEvvEEEEvNT_6ParamsE:
[----:B------:R-:W1:Y:S01]  /*0000*/  LDC R1, c[0x0][0x37c] ;  /* 0x0000df00ff017b82 */ /* 0x000e620000000800 */
[----:B------:R-:W2:Y:S01]  /*0010*/  S2R R184, SR_TID.X ;  /* 0x0000000000b87919 */ /* 0x000ea20000002100 */
[----:B------:R-:W3:Y:S01]  /*0020*/  LDCU.64 UR12, c[0x0][0xc90] ;  /* 0x00019200ff0c77ac */ /* 0x000ee20008000a00 */
[----:B------:R-:W-:Y:S02]  /*0030*/  PRMT R176, RZ, 0x7610, R176 ;  /* 0x00007610ffb07816 */ /* 0x000fe400000000b0 */
[----:B------:R-:W-:Y:S01]  /*0040*/  ELECT P3, URZ, PT ;  /* 0x0000000000ff782f */ /* 0x000fe20003860000 */
[----:B---3--:R-:W-:-:S04]  /*0050*/  UISETP.NE.U32.AND UP0, UPT, UR12, URZ, UPT ;  /* 0x000000ff0c00728c */ /* 0x008fc8000bf05070 */
[----:B------:R-:W-:Y:S01]  /*0060*/  UISETP.NE.AND.EX UP0, UPT, UR13, URZ, UPT, UP0 ;  /* 0x000000ff0d00728c */ /* 0x000fe2000bf05300 */
[----:B--2---:R-:W-:-:S05]  /*0070*/  SHF.R.U32.HI R177, RZ, 0x5, R184 ;  /* 0x00000005ffb17819 */ /* 0x004fca00000116b8 */
[----:B------:R-:W2:Y:S02]  /*0080*/  SHFL.IDX PT, R0, R177, RZ, 0x1f ;  /* 0x00001fffb1007589 */ /* 0x000ea400000e0000 */
[----:B--2---:R-:W-:Y:S01]  /*0090*/  R2UR UR18, R0 ;  /* 0x00000000001272ca */ /* 0x004fe200000e0000 */
[----:B-1----:R-:W-:-:S14]  /*00a0*/  BRA.U UP0, `(.L_x_0) ;  /* 0x0000000100307547 */ /* 0x002fdc000b800000 */
[----:B------:R-:W1:Y:S02]  /*00b0*/  LDCU.64 UR4, c[0x0][0xc88] ;  /* 0x00019100ff0477ac */ /* 0x000e640008000a00 */
[----:B-1----:R-:W-:-:S04]  /*00c0*/  UISETP.NE.U32.AND UP0, UPT, UR4, URZ, UPT ;  /* 0x000000ff0400728c */ /* 0x002fc8000bf05070 */
[----:B------:R-:W-:-:S09]  /*00d0*/  UISETP.NE.AND.EX UP0, UPT, UR5, URZ, UPT, UP0 ;  /* 0x000000ff0500728c */ /* 0x000fd2000bf05300 */
[----:B------:R-:W-:Y:S05]  /*00e0*/  BRA.U !UP0, `(.L_x_1) ;  /* 0x0000000108147547 */ /* 0x000fea000b800000 */
[----:B------:R-:W1:Y:S01]  /*00f0*/  LDC.64 R2, c[0x0][0xc88] ;  /* 0x00032200ff027b82 */ /* 0x000e620000000a00 */
[----:B------:R-:W1:Y:S02]  /*0100*/  LDCU.64 UR4, c[0x0][0x358] ;  /* 0x00006b00ff0477ac */ /* 0x000e640008000a00 */
[----:B-1----:R1:W5:Y:S01]  /*0110*/  LDG.E R133, desc[UR4][R2.64] ;  /* 0x0000000402857981 */ /* 0x002362000c1e1900 */
[----:B------:R-:W-:Y:S01]  /*0120*/  HFMA2 R176, -RZ, RZ, 0, 5.9604644775390625e-08 ;  /* 0x00000001ffb07431 */ /* 0x000fe200000001ff */
[----:B------:R-:W-:Y:S05]  /*0130*/  BRA `(.L_x_0) ;  /* 0x00000000000c7947 */ /* 0x000fea0003800000 */
.L_x_1:
[----:B------:R-:W1:Y:S01]  /*0140*/  LDCU UR4, c[0x0][0xc80] ;  /* 0x00019000ff0477ac */ /* 0x000e620008000800 */
[----:B------:R-:W-:Y:S01]  /*0150*/  HFMA2 R176, -RZ, RZ, 0, 5.9604644775390625e-08 ;  /* 0x00000001ffb07431 */ /* 0x000fe200000001ff */
[----:B-1----:R-:W-:-:S07]  /*0160*/  MOV R133, UR4 ;  /* 0x0000000400857c02 */ /* 0x002fce0008000f00 */
.L_x_0:
[----:B------:R-:W2:Y:S02]  /*0170*/  LDCU.64 UR4, c[0x0][0xcb0] ;  /* 0x00019600ff0477ac */ /* 0x000ea40008000a00 */
[----:B--2---:R-:W-:-:S04]  /*0180*/  UISETP.NE.U32.AND UP0, UPT, UR4, URZ, UPT ;  /* 0x000000ff0400728c */ /* 0x004fc8000bf05070 */
[----:B------:R-:W-:-:S09]  /*0190*/  UISETP.NE.AND.EX UP0, UPT, UR5, URZ, UPT, UP0 ;  /* 0x000000ff0500728c */ /* 0x000fd2000bf05300 */
[----:B------:R-:W-:Y:S05]  /*01a0*/  BRA.U UP0, `(.L_x_2) ;  /* 0x0000000100287547 */ /* 0x000fea000b800000 */
[----:B------:R-:W2:Y:S02]  /*01b0*/  LDCU.64 UR4, c[0x0][0xca8] ;  /* 0x00019500ff0477ac */ /* 0x000ea40008000a00 */
[----:B--2---:R-:W-:-:S04]  /*01c0*/  UISETP.NE.U32.AND UP0, UPT, UR4, URZ, UPT ;  /* 0x000000ff0400728c */ /* 0x004fc8000bf05070 */
[----:B------:R-:W-:-:S09]  /*01d0*/  UISETP.NE.AND.EX UP0, UPT, UR5, URZ, UPT, UP0 ;  /* 0x000000ff0500728c */ /* 0x000fd2000bf05300 */
[----:B------:R-:W-:Y:S05]  /*01e0*/  BRA.U !UP0, `(.L_x_3) ;  /* 0x0000000108107547 */ /* 0x000fea000b800000 */
[----:B------:R-:W2:Y:S01]  /*01f0*/  LDC.64 R130, c[0x0][0xca8] ;  /* 0x00032a00ff827b82 */ /* 0x000ea20000000a00 */
[----:B------:R-:W2:Y:S02]  /*0200*/  LDCU.64 UR4, c[0x0][0x358] ;  /* 0x00006b00ff0477ac */ /* 0x000ea40008000a00 */
[----:B--2---:R2:W5:Y:S01]  /*0210*/  LDG.E R130, desc[UR4][R130.64] ;  /* 0x0000000482827981 */ /* 0x004562000c1e1900 */
[----:B------:R-:W-:Y:S05]  /*0220*/  BRA `(.L_x_2) ;  /* 0x0000000000087947 */ /* 0x000fea0003800000 */
.L_x_3:
[----:B------:R-:W2:Y:S02]  /*0230*/  LDCU UR4, c[0x0][0xca0] ;  /* 0x00019400ff0477ac */ /* 0x000ea40008000800 */
[----:B--2---:R-:W-:Y:S02]  /*0240*/  MOV R130, UR4 ;  /* 0x0000000400827c02 */ /* 0x004fe40008000f00 */
.L_x_2:
[----:B------:R-:W-:Y:S01]  /*0250*/  IMAD.U32 R0, RZ, RZ, UR18 ;  /* 0x00000012ff007e24 */ /* 0x000fe2000f8e00ff */
[----:B------:R-:W-:Y:S04]  /*0260*/  BSSY.RECONVERGENT B0, `(.L_x_4) ;  /* 0x0000012000007945 */ /* 0x000fe80003800200 */
[C---:B------:R-:W-:Y:S02]  /*0270*/  ISETP.NE.OR P1, PT, R0.reuse, 0x1, !P3 ;  /* 0x000000010000780c */ /* 0x040fe40005f25670 */
[----:B------:R-:W-:-:S11]  /*0280*/  ISETP.NE.OR P0, PT, R0, 0x3, !P3 ;  /* 0x000000030000780c */ /* 0x000fd60005f05670 */
[----:B------:R-:W-:Y:S05]  /*0290*/  @P1 BRA `(.L_x_5) ;  /* 0x0000000000381947 */ /* 0x000fea0003800000 */
[----:B------:R-:W3:Y:S02]  /*02a0*/  LDCU.64 UR4, c[0x0][0x348] ;  /* 0x00006900ff0477ac */ /* 0x000ee40008000a00 */
[----:B---3--:R-:W-:Y:S02]  /*02b0*/  UIADD3 UR10, UP3, UPT, UR4, 0x80, URZ ;  /* 0x00000080040a7890 */ /* 0x008fe4000ff7e0ff */
[----:B------:R-:W-:Y:S02]  /*02c0*/  UIADD3 UR8, UP2, UPT, UR4, 0x180, URZ ;  /* 0x0000018004087890 */ /* 0x000fe4000ff5e0ff */
[----:B------:R-:W-:Y:S02]  /*02d0*/  UIADD3 UR6, UP1, UPT, UR4, 0x280, URZ ;  /* 0x0000028004067890 */ /* 0x000fe4000ff3e0ff */
[----:B------:R-:W-:Y:S02]  /*02e0*/  UIADD3 UR4, UP0, UPT, UR4, 0x380, URZ ;  /* 0x0000038004047890 */ /* 0x000fe4000ff1e0ff */
[----:B------:R-:W-:-:S02]  /*02f0*/  UIADD3.X UR11, UPT, UPT, URZ, UR5, URZ, UP3, !UPT ;  /* 0x00000005ff0b7290 */ /* 0x000fc40009ffe4ff */
[----:B------:R-:W-:Y:S02]  /*0300*/  UIADD3.X UR9, UPT, UPT, URZ, UR5, URZ, UP2, !UPT ;  /* 0x00000005ff097290 */ /* 0x000fe400097fe4ff */
[----:B------:R-:W-:Y:S02]  /*0310*/  UIADD3.X UR7, UPT, UPT, URZ, UR5, URZ, UP1, !UPT ;  /* 0x00000005ff077290 */ /* 0x000fe40008ffe4ff */
[----:B------:R-:W-:-:S03]  /*0320*/  UIADD3.X UR5, UPT, UPT, URZ, UR5, URZ, UP0, !UPT ;  /* 0x00000005ff057290 */ /* 0x000fc600087fe4ff */
[----:B------:R3:W-:Y:S02]  /*0330*/  UTMACCTL.PF [UR10] ;  /* 0x000000000a0079b9 */ /* 0x0007e40008040000 */
[----:B------:R3:W-:Y:S02]  /*0340*/  UTMACCTL.PF [UR8] ;  /* 0x00000000080079b9 */ /* 0x0007e40008040000 */
[----:B------:R3:W-:Y:S02]  /*0350*/  UTMACCTL.PF [UR6] ;  /* 0x00000000060079b9 */ /* 0x0007e40008040000 */
[----:B------:R3:W-:Y:S02]  /*0360*/  UTMACCTL.PF [UR4] ;  /* 0x00000000040079b9 */ /* 0x0007e40008040000 */
[----:B---3--:R-:W-:Y:S01]  /*0370*/  NOP ;  /* 0x0000000000007918 */ /* 0x008fe20000000000 */
.L_x_5:
[----:B------:R-:W-:Y:S05]  /*0380*/  BSYNC.RECONVERGENT B0 ;  /* 0x0000000000007941 */ /* 0x000fea0003800200 */
.L_x_4:
[----:B------:R-:W-:Y:S04]  /*0390*/  BSSY.RECONVERGENT B0, `(.L_x_6) ;  /* 0x000000a000007945 */ /* 0x000fe80003800200 */
[----:B------:R-:W-:Y:S05]  /*03a0*/  @P0 BRA `(.L_x_7) ;  /* 0x0000000000200947 */ /* 0x000fea0003800000 */
[----:B------:R-:W3:Y:S02]  /*03b0*/  LDCU.64 UR4, c[0x0][0x348] ;  /* 0x00006900ff0477ac */ /* 0x000ee40008000a00 */
[----:B---3--:R-:W-:Y:S02]  /*03c0*/  UIADD3 UR6, UP1, UPT, UR4, 0x980, URZ ;  /* 0x0000098004067890 */ /* 0x008fe4000ff3e0ff */
[----:B------:R-:W-:Y:S02]  /*03d0*/  UIADD3 UR4, UP0, UPT, UR4, 0xa80, URZ ;  /* 0x00000a8004047890 */ /* 0x000fe4000ff1e0ff */
[----:B------:R-:W-:Y:S02]  /*03e0*/  UIADD3.X UR7, UPT, UPT, URZ, UR5, URZ, UP1, !UPT ;  /* 0x00000005ff077290 */ /* 0x000fe40008ffe4ff */
[----:B------:R-:W-:-:S07]  /*03f0*/  UIADD3.X UR5, UPT, UPT, URZ, UR5, URZ, UP0, !UPT ;  /* 0x00000005ff057290 */ /* 0x000fce00087fe4ff */
[----:B------:R3:W-:Y:S02]  /*0400*/  UTMACCTL.PF [UR6] ;  /* 0x00000000060079b9 */ /* 0x0007e40008040000 */
[----:B------:R3:W-:Y:S02]  /*0410*/  UTMACCTL.PF [UR4] ;  /* 0x00000000040079b9 */ /* 0x0007e40008040000 */
[----:B---3--:R-:W-:Y:S01]  /*0420*/  NOP ;  /* 0x0000000000007918 */ /* 0x008fe20000000000 */
.L_x_7:
[----:B------:R-:W-:Y:S05]  /*0430*/  BSYNC.RECONVERGENT B0 ;  /* 0x0000000000007941 */ /* 0x000fea0003800200 */
.L_x_6:
[----:B------:R-:W3:Y:S01]  /*0440*/  LDCU.64 UR4, c[0x0][0xc88] ;  /* 0x00019100ff0477ac */ /* 0x000ee20008000a00 */
[----:B------:R-:W-:Y:S02]  /*0450*/  UISETP.EQ.U32.AND UP1, UPT, UR12, URZ, UPT ;  /* 0x000000ff0c00728c */ /* 0x000fe4000bf22070 */
[----:B------:R-:W-:Y:S02]  /*0460*/  UPLOP3.LUT UP3, UPT, UPT, UPT, UPT, 0x80, 0x8 ;  /* 0x000000000008789c */ /* 0x000fe40003f6f070 */
[----:B---3--:R-:W-:-:S04]  /*0470*/  UISETP.NE.U32.AND UP0, UPT, UR4, URZ, UPT ;  /* 0x000000ff0400728c */ /* 0x008fc8000bf05070 */
[----:B------:R-:W-:-:S04]  /*0480*/  UISETP.NE.AND.EX UP2, UPT, UR5, URZ, UPT, UP0 ;  /* 0x000000ff0500728c */ /* 0x000fc8000bf45300 */
[----:B------:R-:W-:-:S04]  /*0490*/  UISETP.EQ.OR.EX UP4, UPT, UR13, URZ, !UP2, UP1 ;  /* 0x000000ff0d00728c */ /* 0x000fc8000d782710 */
[----:B------:R-:W-:-:S06]  /*04a0*/  UP2UR UR4, UPR, URZ, 0x10 ;  /* 0x00000010ff047883 */ /* 0x000fcc0008000000 */
[----:B------:R-:W-:Y:S01]  /*04b0*/  MOV R180, UR4 ;  /* 0x0000000400b47c02 */ /* 0x000fe20008000f00 */
[----:B------:R-:W-:Y:S06]  /*04c0*/  BRA.U !UP4, `(.L_x_8) ;  /* 0x000000010c207547 */ /* 0x000fec000b800000 */
[----:B------:R-:W-:Y:S01]  /*04d0*/  UISETP.NE.U32.AND UP0, UPT, UR12, URZ, UPT ;  /* 0x000000ff0c00728c */ /* 0x000fe2000bf05070 */
[----:B-----5:R-:W-:Y:S01]  /*04e0*/  FSETP.NEU.AND P0, PT, R133, RZ, PT ;  /* 0x000000ff8500720b */ /* 0x020fe20003f0d000 */
[----:B------:R-:W-:Y:S02]  /*04f0*/  USEL UR4, URZ, 0xffffffff, UP2 ;  /* 0xffffffffff047887 */ /* 0x000fe40009000000 */
[----:B------:R-:W-:-:S10]  /*0500*/  UISETP.NE.AND.EX UP1, UPT, UR13, URZ, UPT, UP0 ;  /* 0x000000ff0d00728c */ /* 0x000fd4000bf25300 */
[----:B------:R-:W-:Y:S01]  /*0510*/  VOTEU.ANY UP0, P0 ;  /* 0x0000000000ff7886 */ /* 0x000fe20000000100 */
[----:B------:R-:W-:-:S04]  /*0520*/  @!UP1 USEL UR4, URZ, 0xffffffff, UP0 ;  /* 0xffffffffff049887 */ /* 0x000fc80008000000 */
[----:B------:R-:W-:-:S04]  /*0530*/  ULOP3.LUT UR4, UR4, 0x1, URZ, 0xc0, !UPT ;  /* 0x0000000104047892 */ /* 0x000fc8000f8ec0ff */
[----:B------:R-:W-:-:S11]  /*0540*/  UISETP.NE.U32.AND UP3, UPT, UR4, 0x1, UPT ;  /* 0x000000010400788c */ /* 0x000fd6000bf65070 */
.L_x_8:
[----:B-1----:R-:W1:Y:S01]  /*0550*/  SHFL.IDX PT, R2, R177, RZ, 0x1f ;  /* 0x00001fffb1027589 */ /* 0x002e6200000e0000 */
[----:B------:R-:W-:Y:S01]  /*0560*/  UISETP.NE.AND UP5, UPT, UR18, 0x2, UPT ;  /* 0x000000021200788c */ /* 0x000fe2000bfa5270 */
[----:B-1----:R-:W-:-:S13]  /*0570*/  ISETP.NE.AND P0, PT, R2, RZ, PT ;  /* 0x000000ff0200720c */ /* 0x002fda0003f05270 */
[----:B------:R-:W-:Y:S05]  /*0580*/  @P0 BRA `(.L_x_9) ;  /* 0x0000000000400947 */ /* 0x000fea0003800000 */
[----:B------:R-:W1:Y:S01]  /*0590*/  S2UR UR4, SR_CgaCtaId ;  /* 0x00000000000479c3 */ /* 0x000e620000008800 */
[----:B------:R-:W-:Y:S01]  /*05a0*/  UMOV UR5, 0x400 ;  /* 0x0000040000057882 */ /* 0x000fe20000000000 */
[----:B------:R-:W-:Y:S01]  /*05b0*/  UMOV UR8, 0x1 ;  /* 0x0000000100087882 */ /* 0x000fe20000000000 */
[----:B------:R-:W-:Y:S01]  /*05c0*/  UMOV UR6, 0x4 ;  /* 0x0000000400067882 */ /* 0x000fe20000000000 */
[----:B------:R-:W-:-:S04]  /*05d0*/  UIADD3 UR8, UPT, UPT, -UR8, 0x100000, URZ ;  /* 0x0010000008087890 */ /* 0x000fc8000fffe1ff */
[----:B------:R-:W-:Y:S02]  /*05e0*/  USHF.L.U32 UR9, UR8, 0xb, URZ ;  /* 0x0000000b08097899 */ /* 0x000fe400080006ff */
[----:B------:R-:W-:Y:S02]  /*05f0*/  USHF.L.U32 UR8, UR8, 0x1, URZ ;  /* 0x0000000108087899 */ /* 0x000fe400080006ff */
[----:B------:R-:W-:-:S04]  /*0600*/  UIADD3 UR6, UPT, UPT, -UR6, 0x100000, URZ ;  /* 0x0010000006067890 */ /* 0x000fc8000fffe1ff */
[----:B------:R-:W-:Y:S02]  /*0610*/  USHF.L.U32 UR7, UR6, 0xb, URZ ;  /* 0x0000000b06077899 */ /* 0x000fe400080006ff */
[----:B------:R-:W-:Y:S01]  /*0620*/  USHF.L.U32 UR6, UR6, 0x1, URZ ;  /* 0x0000000106067899 */ /* 0x000fe200080006ff */
[----:B------:R-:W-:Y:S01]  /*0630*/  ELECT P0, URZ, PT ;  /* 0x0000000000ff782f */ /* 0x000fe20003800000 */
[----:B-1----:R-:W-:Y:S01]  /*0640*/  ULEA UR4, UR4, UR5, 0x18 ;  /* 0x0000000504047291 */ /* 0x002fe2000f8ec0ff */
[----:B------:R-:W1:Y:S11]  /*0650*/  FENCE.VIEW.ASYNC.S ;  /* 0x00000000000073c6 */ /* 0x000e760000000000 */
[----:B-1----:R1:W3:Y:S01]  /*0660*/  SYNCS.EXCH.64 URZ, [UR4], UR8 ;  /* 0x0000000804ff75b2 */ /* 0x0022e20008000100 */
[----:B------:R1:W4:Y:S01]  /*0670*/  SYNCS.EXCH.64 URZ, [UR4+0x8], UR6 ;  /* 0x0000080604ff75b2 */ /* 0x0003220008000100 */
[----:B------:R-:W-:Y:S01]  /*0680*/  NOP ;  /* 0x0000000000007918 */ /* 0x000fe20000000000 */
.L_x_9:
[----:B------:R-:W2:Y:S01]  /*0690*/  SHFL.IDX PT, R2, R177, RZ, 0x1f ;  /* 0x00001fffb1027589 */ /* 0x000ea200000e0000 */
[----:B------:R-:W-:Y:S01]  /*06a0*/  NOP ;  /* 0x0000000000007918 */ /* 0x000fe20000000000 */
[----:B--2---:R-:W-:-:S13]  /*06b0*/  ISETP.NE.AND P0, PT, R2, 0x1, PT ;  /* 0x000000010200780c */ /* 0x004fda0003f05270 */
[----:B------:R-:W-:Y:S05]  /*06c0*/  @P0 BRA `(.L_x_10) ;  /* 0x0000000000580947 */ /* 0x000fea0003800000 */
[----:B-1----:R-:W1:Y:S01]  /*06d0*/  S2UR UR4, SR_CgaCtaId ;  /* 0x00000000000479c3 */ /* 0x002e620000008800 */
        /* <DEDUP_REMOVED lines=12> */
[----:B-1----:R2:W1:Y:S01]  /*07a0*/  SYNCS.EXCH.64 URZ, [UR4+0x10], UR8 ;  /* 0x0000100804ff75b2 */ /* 0x0024620008000100 */
[----:B------:R2:W1:Y:S01]  /*07b0*/  SYNCS.EXCH.64 URZ, [UR4+0x30], UR6 ;  /* 0x0000300604ff75b2 */ /* 0x0004620008000100 */
[----:B------:R2:W1:Y:S01]  /*07c0*/  SYNCS.EXCH.64 URZ, [UR4+0x18], UR8 ;  /* 0x0000180804ff75b2 */ /* 0x0004620008000100 */
[----:B------:R2:W1:Y:S01]  /*07d0*/  SYNCS.EXCH.64 URZ, [UR4+0x38], UR6 ;  /* 0x0000380604ff75b2 */ /* 0x0004620008000100 */
[----:B------:R2:W1:Y:S01]  /*07e0*/  SYNCS.EXCH.64 URZ, [UR4+0x20], UR8 ;  /* 0x0000200804ff75b2 */ /* 0x0004620008000100 */
[----:B------:R2:W1:Y:S01]  /*07f0*/  SYNCS.EXCH.64 URZ, [UR4+0x40], UR6 ;  /* 0x0000400604ff75b2 */ /* 0x0004620008000100 */
[----:B------:R2:W1:Y:S01]  /*0800*/  SYNCS.EXCH.64 URZ, [UR4+0x28], UR8 ;  /* 0x0000280804ff75b2 */ /* 0x0004620008000100 */
[----:B------:R2:W1:Y:S02]  /*0810*/  SYNCS.EXCH.64 URZ, [UR4+0x48], UR6 ;  /* 0x0000480604ff75b2 */ /* 0x0004640008000100 */
[----:B--2---:R-:W-:Y:S01]  /*0820*/  NOP ;  /* 0x0000000000007918 */ /* 0x004fe20000000000 */
.L_x_10:
[----:B------:R-:W2:Y:S01]  /*0830*/  SHFL.IDX PT, R2, R177, RZ, 0x1f ;  /* 0x00001fffb1027589 */ /* 0x000ea200000e0000 */
[----:B------:R-:W-:Y:S01]  /*0840*/  NOP ;  /* 0x0000000000007918 */ /* 0x000fe20000000000 */
[----:B--2---:R-:W-:-:S13]  /*0850*/  ISETP.NE.AND P0, PT, R2, 0x3, PT ;  /* 0x000000030200780c */ /* 0x004fda0003f05270 */
[----:B------:R-:W-:Y:S05]  /*0860*/  @P0 BRA `(.L_x_11) ;  /* 0x0000000000300947 */ /* 0x000fea0003800000 */
[----:B-1----:R-:W1:Y:S01]  /*0870*/  S2UR UR4, SR_CgaCtaId ;  /* 0x00000000000479c3 */ /* 0x002e620000008800 */
[----:B------:R-:W-:Y:S01]  /*0880*/  UMOV UR6, 0x400 ;  /* 0x0000040000067882 */ /* 0x000fe20000000000 */
[----:B------:R-:W-:Y:S01]  /*0890*/  UMOV UR5, 0x20 ;  /* 0x0000002000057882 */ /* 0x000fe20000000000 */
[----:B------:R-:W-:Y:S01]  /*08a0*/  ELECT P0, URZ, PT ;  /* 0x0000000000ff782f */ /* 0x000fe20003800000 */
[----:B-1----:R-:W-:Y:S02]  /*08b0*/  ULEA UR6, UR4, UR6, 0x18 ;  /* 0x0000000604067291 */ /* 0x002fe4000f8ec0ff */
[----:B------:R-:W-:-:S04]  /*08c0*/  UIADD3 UR4, UPT, UPT, -UR5, 0x100000, URZ ;  /* 0x0010000005047890 */ /* 0x000fc8000fffe1ff */
[----:B------:R-:W-:Y:S02]  /*08d0*/  USHF.L.U32 UR5, UR4, 0xb, URZ ;  /* 0x0000000b04057899 */ /* 0x000fe400080006ff */
[----:B------:R-:W-:Y:S01]  /*08e0*/  USHF.L.U32 UR4, UR4, 0x1, URZ ;  /* 0x0000000104047899 */ /* 0x000fe200080006ff */
[----:B------:R-:W1:Y:S11]  /*08f0*/  FENCE.VIEW.ASYNC.S ;  /* 0x00000000000073c6 */ /* 0x000e760000000000 */
[----:B-1----:R2:W1:Y:S01]  /*0900*/  SYNCS.EXCH.64 URZ, [UR6+0x50], UR4 ;  /* 0x0000500406ff75b2 */ /* 0x0024620008000100 */
[----:B------:R2:W1:Y:S02]  /*0910*/  SYNCS.EXCH.64 URZ, [UR6+0x58], UR4 ;  /* 0x0000580406ff75b2 */ /* 0x0004640008000100 */
[----:B--2---:R-:W-:Y:S01]  /*0920*/  NOP ;  /* 0x0000000000007918 */ /* 0x004fe20000000000 */
.L_x_11:
[----:B------:R-:W2:Y:S01]  /*0930*/  SHFL.IDX PT, R2, R177, RZ, 0x1f ;  /* 0x00001fffb1027589 */ /* 0x000ea200000e0000 */
[----:B------:R-:W-:Y:S01]  /*0940*/  NOP ;  /* 0x0000000000007918 */ /* 0x000fe20000000000 */
[----:B--2---:R-:W-:-:S13]  /*0950*/  ISETP.NE.AND P0, PT, R2, 0x4, PT ;  /* 0x000000040200780c */ /* 0x004fda0003f05270 */
[----:B------:R-:W-:Y:S05]  /*0960*/  @P0 BRA `(.L_x_12) ;  /* 0x00000000004c0947 */ /* 0x000fea0003800000 */
[----:B-1----:R-:W1:Y:S01]  /*0970*/  S2UR UR6, SR_CgaCtaId ;  /* 0x00000000000679c3 */ /* 0x002e620000008800 */
[----:B------:R-:W-:Y:S01]  /*0980*/  UMOV UR4, 0x3a0 ;  /* 0x000003a000047882 */ /* 0x000fe20000000000 */
[----:B------:R-:W-:Y:S01]  /*0990*/  UMOV UR5, 0x400 ;  /* 0x0000040000057882 */ /* 0x000fe20000000000 */
[----:B------:R-:W-:Y:S01]  /*09a0*/  USEL UR4, UR4, 0x320, UP3 ;  /* 0x0000032004047887 */ /* 0x000fe20009800000 */
[----:B------:R-:W-:Y:S01]  /*09b0*/  UMOV UR8, 0x1 ;  /* 0x0000000100087882 */ /* 0x000fe20000000000 */
[----:B------:R-:W-:Y:S01]  /*09c0*/  ELECT P0, URZ, PT ;  /* 0x0000000000ff782f */ /* 0x000fe20003800000 */
[----:B------:R-:W-:-:S04]  /*09d0*/  UIADD3 UR8, UPT, UPT, -UR8, 0x100000, URZ ;  /* 0x0010000008087890 */ /* 0x000fc8000fffe1ff */
[----:B------:R-:W-:Y:S02]  /*09e0*/  USHF.L.U32 UR9, UR8, 0xb, URZ ;  /* 0x0000000b08097899 */ /* 0x000fe400080006ff */
[----:B------:R-:W-:Y:S02]  /*09f0*/  USHF.L.U32 UR8, UR8, 0x1, URZ ;  /* 0x0000000108087899 */ /* 0x000fe400080006ff */
[----:B-1----:R-:W-:Y:S02]  /*0a00*/  ULEA UR6, UR6, UR5, 0x18 ;  /* 0x0000000506067291 */ /* 0x002fe4000f8ec0ff */
[----:B------:R-:W-:-:S04]  /*0a10*/  UIADD3 UR4, UPT, UPT, -UR4, 0x100000, URZ ;  /* 0x0010000004047890 */ /* 0x000fc8000fffe1ff */
[----:B------:R-:W-:Y:S02]  /*0a20*/  USHF.L.U32 UR5, UR4, 0xb, URZ ;  /* 0x0000000b04057899 */ /* 0x000fe400080006ff */
[----:B------:R-:W-:Y:S01]  /*0a30*/  USHF.L.U32 UR4, UR4, 0x1, URZ ;  /* 0x0000000104047899 */ /* 0x000fe200080006ff */
[----:B------:R-:W1:Y:S03]  /*0a40*/  FENCE.VIEW.ASYNC.S ;  /* 0x00000000000073c6 */ /* 0x000e660000000000 */
[----:B-1----:R2:W1:Y:S08]  /*0a50*/  SYNCS.EXCH.64 URZ, [UR6+0x60], UR8 ;  /* 0x0000600806ff75b2 */ /* 0x0024700008000100 */
[----:B------:R2:W1:Y:S01]  /*0a60*/  SYNCS.EXCH.64 URZ, [UR6+0x70], UR4 ;  /* 0x0000700406ff75b2 */ /* 0x0004620008000100 */
[----:B------:R2:W1:Y:S01]  /*0a70*/  SYNCS.EXCH.64 URZ, [UR6+0x68], UR8 ;  /* 0x0000680806ff75b2 */ /* 0x0004620008000100 */
[----:B------:R2:W1:Y:S02]  /*0a80*/  SYNCS.EXCH.64 URZ, [UR6+0x78], UR4 ;  /* 0x0000780406ff75b2 */ /* 0x0004640008000100 */
[----:B--2---:R-:W-:Y:S01]  /*0a90*/  NOP ;  /* 0x0000000000007918 */ /* 0x004fe20000000000 */
.L_x_12:
        /* <DEDUP_REMOVED lines=18> */
[----:B------:R2:W1:Y:S02]  /*0bc0*/  SYNCS.EXCH.64 URZ, [UR4+0x88], UR6 ;  /* 0x0000880604ff75b2 */ /* 0x0004640008000100 */
[----:B--2---:R-:W-:Y:S01]  /*0bd0*/  NOP ;  /* 0x0000000000007918 */ /* 0x004fe20000000000 */
.L_x_13:
[----:B------:R-:W2:Y:S01]  /*0be0*/  SHFL.IDX PT, R2, R177, RZ, 0x1f ;  /* 0x00001fffb1027589 */ /* 0x000ea200000e0000 */
[----:B------:R-:W-:Y:S01]  /*0bf0*/  ISETP.NE.OR P1, PT, RZ, UR18, !P3 ;  /* 0x00000012ff007c0c */ /* 0x000fe2000df25670 */
[----:B------:R-:W-:Y:S01]  /*0c00*/  NOP ;  /* 0x0000000000007918 */ /* 0x000fe20000000000 */
[----:B--2---:R-:W-:-:S13]  /*0c10*/  ISETP.NE.AND P0, PT, R2, 0x3, PT ;  /* 0x000000030200780c */ /* 0x004fda0003f05270 */
[----:B------:R-:W-:Y:S05]  /*0c20*/  @P0 BRA `(.L_x_14) ;  /* 0x0000000000380947 */ /* 0x000fea0003800000 */
[----:B-1----:R-:W1:Y:S01]  /*0c30*/  S2UR UR4, SR_CgaCtaId ;  /* 0x00000000000479c3 */ /* 0x002e620000008800 */
[----:B------:R-:W-:Y:S01]  /*0c40*/  UMOV UR5, 0x400 ;  /* 0x0000040000057882 */ /* 0x000fe20000000000 */
[----:B------:R-:W-:Y:S01]  /*0c50*/  UMOV UR6, 0x20 ;  /* 0x0000002000067882 */ /* 0x000fe20000000000 */
[----:B------:R-:W-:Y:S01]  /*0c60*/  ELECT P0, URZ, PT ;  /* 0x0000000000ff782f */ /* 0x000fe20003800000 */
[----:B------:R-:W-:-:S04]  /*0c70*/  UIADD3 UR6, UPT, UPT, -UR6, 0x100000, URZ ;  /* 0x0010000006067890 */ /* 0x000fc8000fffe1ff */
[----:B------:R-:W-:Y:S02]  /*0c80*/  USHF.L.U32 UR7, UR6, 0xb, URZ ;  /* 0x0000000b06077899 */ /* 0x000fe400080006ff */
[----:B------:R-:W-:Y:S02]  /*0c90*/  USHF.L.U32 UR6, UR6, 0x1, URZ ;  /* 0x0000000106067899 */ /* 0x000fe400080006ff */
[----:B-1----:R-:W-:Y:S01]  /*0ca0*/  ULEA UR4, UR4, UR5, 0x18 ;  /* 0x0000000504047291 */ /* 0x002fe2000f8ec0ff */
[----:B------:R-:W1:Y:S11]  /*0cb0*/  FENCE.VIEW.ASYNC.S ;  /* 0x00000000000073c6 */ /* 0x000e760000000000 */
[----:B-1----:R2:W1:Y:S01]  /*0cc0*/  SYNCS.EXCH.64 URZ, [UR4+0x90], UR6 ;  /* 0x0000900604ff75b2 */ /* 0x0024620008000100 */
[----:B------:R2:W1:Y:S01]  /*0cd0*/  SYNCS.EXCH.64 URZ, [UR4+0xa0], UR6 ;  /* 0x0000a00604ff75b2 */ /* 0x0004620008000100 */
[----:B------:R2:W1:Y:S01]  /*0ce0*/  SYNCS.EXCH.64 URZ, [UR4+0x98], UR6 ;  /* 0x0000980604ff75b2 */ /* 0x0004620008000100 */
[----:B------:R2:W1:Y:S02]  /*0cf0*/  SYNCS.EXCH.64 URZ, [UR4+0xa8], UR6 ;  /* 0x0000a80604ff75b2 */ /* 0x0004640008000100 */
[----:B--2---:R-:W-:Y:S01]  /*0d00*/  NOP ;  /* 0x0000000000007918 */ /* 0x004fe20000000000 */
.L_x_14:
[----:B-1----:R-:W1:Y:S01]  /*0d10*/  S2UR UR7, SR_CgaCtaId ;  /* 0x00000000000779c3 */ /* 0x002e620000008800 */
[----:B------:R-:W-:Y:S01]  /*0d20*/  VOTEU.ALL UP0, P1 ;  /* 0x0000000000ff7886 */ /* 0x000fe20000800000 */
[----:B------:R-:W-:Y:S01]  /*0d30*/  UMOV UR4, 0x80 ;  /* 0x0000008000047882 */ /* 0x000fe20000000000 */
[----:B------:R-:W-:Y:S01]  /*0d40*/  NOP ;  /* 0x0000000000007918 */ /* 0x000fe20000000000 */
[----:B------:R-:W-:Y:S01]  /*0d50*/  ISETP.NE.OR P3, PT, R0, 0x2, !P3 ;  /* 0x000000020000780c */ /* 0x000fe20005f65670 */
[----:B------:R-:W-:Y:S01]  /*0d60*/  UISETP.NE.AND UP4, UPT, UR18, URZ, UPT ;  /* 0x000000ff1200728c */ /* 0x000fe2000bf85270 */
[----:B------:R-:W-:Y:S01]  /*0d70*/  LOP3.LUT R2, R184, 0x1f, RZ, 0xc0, !PT ;  /* 0x0000001fb8027812 */ /* 0x000fe200078ec0ff */
[----:B------:R-:W-:Y:S01]  /*0d80*/  @!UP0 UMOV UR6, 0x400 ;  /* 0x0000040000068882 */ /* 0x000fe20000000000 */
[----:B------:R-:W-:-:S04]  /*0d90*/  @!UP0 UIADD3 UR4, UPT, UPT, -UR4, 0x100000, URZ ;  /* 0x0010000004048890 */ /* 0x000fc8000fffe1ff */
[----:B------:R-:W-:Y:S02]  /*0da0*/  @!UP0 USHF.L.U32 UR5, UR4, 0xb, URZ ;  /* 0x0000000b04058899 */ /* 0x000fe400080006ff */
[----:B------:R-:W-:Y:S02]  /*0db0*/  @!UP0 USHF.L.U32 UR4, UR4, 0x1, URZ ;  /* 0x0000000104048899 */ /* 0x000fe400080006ff */
[----:B-1----:R-:W-:Y:S01]  /*0dc0*/  @!UP0 ULEA UR6, UR7, UR6, 0x18 ;  /* 0x0000000607068291 */ /* 0x002fe2000f8ec0ff */
[----:B------:R-:W1:Y:S01]  /*0dd0*/  LDCU UR7, c[0x0][0x36c] ;  /* 0x00006d80ff0777ac */ /* 0x000e620008000800 */
[----:B------:R-:W-:Y:S01]  /*0de0*/  VOTEU.ALL UP0, P1 ;  /* 0x0000000000ff7886 */ /* 0x000fe20000800000 */
[----:B------:R-:W2:Y:S09]  /*0df0*/  FENCE.VIEW.ASYNC.S ;  /* 0x00000000000073c6 */ /* 0x000eb20000000000 */
[----:B--2---:R2:W2:Y:S01]  /*0e00*/  @!UP0 SYNCS.EXCH.64 URZ, [UR6+0xb0], UR4 ;  /* 0x0000b00406ff85b2 */ /* 0x0044a20008000100 */
[----:B-1----:R-:W-:-:S09]  /*0e10*/  UISETP.EQ.U32.AND UP6, UPT, UR7, 0x1, UPT ;  /* 0x000000010700788c */ /* 0x002fd2000bfc2070 */
[----:B------:R-:W-:Y:S05]  /*0e20*/  BRA.U !UP6, `(.L_x_15) ;  /* 0x000000010e087547 */ /* 0x000fea000b800000 */
[----:B--234-:R-:W-:Y:S01]  /*0e30*/  UCGABAR_ARV ;  /* 0x00000000000079c7 */ /* 0x01cfe20008000000 */
[----:B------:R-:W-:Y:S05]  /*0e40*/  BRA `(.L_x_16) ;  /* 0x0000000000047947 */ /* 0x000fea0003800000 */
.L_x_15:
[----:B--234-:R-:W-:Y:S01]  /*0e50*/  NOP ;  /* 0x0000000000007918 */ /* 0x01cfe20000000000 */
.L_x_16:
[----:B------:R-:W1:Y:S01]  /*0e60*/  S2UR UR20, SR_CTAID.X ;  /* 0x00000000001479c3 */ /* 0x000e620000002500 */
[----:B------:R-:W-:-:S05]  /*0e70*/  CS2R.32 R179, SR_CgaSize ;  /* 0x0000000000b37805 */ /* 0x000fca0000008a00 */
[----:B------:R-:W-:-:S05]  /*0e80*/  IMAD R179, R179, -0xa0, RZ ;  /* 0xffffff60b3b37824 */ /* 0x000fca00078e02ff */
[----:B------:R-:W-:-:S14]  /*0e90*/  R2UR UR5, R179 ;  /* 0x00000000b30572ca */ /* 0x000fdc00000e0000 */
[----:B------:R-:W2:Y:S01]  /*0ea0*/  LDCU UR5, c[0x0][UR5+0x2b0] ;  /* 0x00005600050577ac */ /* 0x000ea20008000800 */
[----:B------:R-:W-:-:S05]  /*0eb0*/  CS2R.32 R179, SR_CgaSize ;  /* 0x0000000000b37805 */ /* 0x000fca0000008a00 */
[----:B------:R-:W-:-:S05]  /*0ec0*/  IMAD R179, R179, -0xa0, RZ ;  /* 0xffffff60b3b37824 */ /* 0x000fca00078e02ff */
[----:B------:R-:W-:-:S14]  /*0ed0*/  R2UR UR4, R179 ;  /* 0x00000000b30472ca */ /* 0x000fdc00000e0000 */
[----:B------:R-:W3:Y:S01]  /*0ee0*/  LDCU UR4, c[0x0][UR4+0x2b4] ;  /* 0x00005680040477ac */ /* 0x000ee20008000800 */
[----:B------:R-:W4:Y:S01]  /*0ef0*/  S2UR UR27, SR_CTAID.Y ;  /* 0x00000000001b79c3 */ /* 0x000f220000002600 */
[----:B------:R-:W-:-:S05]  /*0f00*/  CS2R.32 R179, SR_CgaSize ;  /* 0x0000000000b37805 */ /* 0x000fca0000008a00 */
[----:B------:R-:W-:-:S05]  /*0f10*/  IMAD R179, R179, -0xa0, RZ ;  /* 0xffffff60b3b37824 */ /* 0x000fca00078e02ff */
[----:B------:R-:W-:-:S14]  /*0f20*/  R2UR UR7, R179 ;  /* 0x00000000b30772ca */ /* 0x000fdc00000e0000 */
[----:B------:R-:W3:Y:S01]  /*0f30*/  LDCU UR7, c[0x0][UR7+0x2a0] ;  /* 0x00005400070777ac */ /* 0x000ee20008000800 */
[----:B------:R-:W-:-:S05]  /*0f40*/  CS2R.32 R179, SR_CgaSize ;  /* 0x0000000000b37805 */ /* 0x000fca0000008a00 */
[----:B------:R-:W-:-:S05]  /*0f50*/  IMAD R179, R179, -0xa0, RZ ;  /* 0xffffff60b3b37824 */ /* 0x000fca00078e02ff */
[----:B------:R-:W-:-:S14]  /*0f60*/  R2UR UR8, R179 ;  /* 0x00000000b30872ca */ /* 0x000fdc00000e0000 */
[----:B------:R-:W3:Y:S01]  /*0f70*/  LDCU UR8, c[0x0][UR8+0x2a4] ;  /* 0x00005480080877ac */ /* 0x000ee20008000800 */
[----:B------:R-:W3:Y:S01]  /*0f80*/  S2UR UR6, SR_CgaCtaId ;  /* 0x00000000000679c3 */ /* 0x000ee20000008800 */
[----:B------:R-:W3:Y:S01]  /*0f90*/  LDCU UR19, c[0x0][0xf24] ;  /* 0x0001e480ff1377ac */ /* 0x000ee20008000800 */
[----:B------:R-:W3:Y:S01]  /*0fa0*/  LDCU UR39, c[0x0][0xf24] ;  /* 0x0001e480ff2777ac */ /* 0x000ee20008000800 */
[----:B-1----:R-:W-:Y:S01]  /*0fb0*/  I2FP.F32.U32 R3, UR20 ;  /* 0x0000001400037c45 */ /* 0x002fe20008201000 */
[----:B------:R-:W1:Y:S04]  /*0fc0*/  LDCU UR23, c[0x0][0xf30] ;  /* 0x0001e600ff1777ac */ /* 0x000e680008000800 */
[----:B--2---:R-:W-:Y:S01]  /*0fd0*/  FMUL R3, R3, UR5 ;  /* 0x0000000503037c20 */ /* 0x004fe20008400000 */
[----:B----4-:R-:W-:-:S05]  /*0fe0*/  I2FP.F32.U32 R0, UR27 ;  /* 0x0000001b00007c45 */ /* 0x010fca0008201000 */
[----:B------:R-:W2:Y:S01]  /*0ff0*/  F2I.U32.TRUNC.NTZ R3, R3 ;  /* 0x0000000300037305 */ /* 0x000ea2000020f000 */
[----:B---3--:R-:W-:Y:S01]  /*1000*/  FMUL R0, R0, UR4 ;  /* 0x0000000400007c20 */ /* 0x008fe20008400000 */
[----:B------:R-:W-:-:S06]  /*1010*/  USHF.L.U32 UR5, UR6, 0x9, URZ ;  /* 0x0000000906057899 */ /* 0x000fcc00080006ff */
[----:B------:R-:W3:Y:S01]  /*1020*/  F2I.U32.TRUNC.NTZ R0, R0 ;  /* 0x0000000000007305 */ /* 0x000ee2000020f000 */
[----:B------:R-:W-:-:S04]  /*1030*/  ULOP3.LUT UR38, UR5, 0x600, URZ, 0xc0, !UPT ;  /* 0x0000060005267892 */ /* 0x000fc8000f8ec0ff */
[----:B------:R-:W-:Y:S01]  /*1040*/  USHF.R.U32.HI UR28, URZ, 0xa, UR38 ;  /* 0x0000000aff1c7899 */ /* 0x000fe20008011626 */
[----:B--2---:R-:W-:Y:S02]  /*1050*/  R2UR UR4, R3 ;  /* 0x00000000030472ca */ /* 0x004fe400000e0000 */
[----:B---3--:R-:W-:Y:S02]  /*1060*/  R2UR UR6, R0 ;  /* 0x00000000000672ca */ /* 0x008fe400000e0000 */
[----:B------:R-:W-:-:S09]  /*1070*/  PRMT R0, RZ, 0x7610, R0 ;  /* 0x00007610ff007816 */ /* 0x000fd20000000000 */
[----:B------:R-:W-:-:S04]  /*1080*/  UIADD3 UR5, UPT, UPT, -UR4, URZ, URZ ;  /* 0x000000ff04057290 */ /* 0x000fc8000fffe1ff */
[----:B------:R-:W-:Y:S02]  /*1090*/  UIMAD UR5, UR7, UR5, UR20 ;  /* 0x00000005070572a4 */ /* 0x000fe4000f8e0214 */
[----:B------:R-:W-:-:S04]  /*10a0*/  UIADD3 UR4, UPT, UPT, -UR6, URZ, URZ ;  /* 0x000000ff06047290 */ /* 0x000fc8000fffe1ff */
[----:B------:R-:W-:Y:S01]  /*10b0*/  IMAD.U32 R179, RZ, RZ, UR5 ;  /* 0x00000005ffb37e24 */ /* 0x000fe2000f8e00ff */
[----:B------:R-:W-:-:S06]  /*10c0*/  UIMAD UR4, UR8, UR4, UR27 ;  /* 0x00000004080472a4 */ /* 0x000fcc000f8e021b */
[----:B------:R-:W-:Y:S01]  /*10d0*/  IMAD.U32 R178, RZ, RZ, UR4 ;  /* 0x00000004ffb27e24 */ /* 0x000fe2000f8e00ff */
[----:B-1----:R-:W-:Y:S06]  /*10e0*/  BRA.U UP4, `(.L_x_17) ;  /* 0x0000000104487547 */ /* 0x002fec000b800000 */
[----:B------:R-:W-:Y:S02]  /*10f0*/  R2UR UR4, R178 ;  /* 0x00000000b20472ca */ /* 0x000fe400000e0000 */
[----:B------:R-:W-:-:S11]  /*1100*/  R2UR UR8, R179 ;  /* 0x00000000b30872ca */ /* 0x000fd600000e0000 */
[----:B------:R-:W-:Y:S02]  /*1110*/  UISETP.NE.AND UP0, UPT, UR4, URZ, UPT ;  /* 0x000000ff0400728c */ /* 0x000fe4000bf05270 */
[----:B------:R-:W-:Y:S02]  /*1120*/  UISETP.NE.AND UP1, UPT, UR8, 0x1, UPT ;  /* 0x000000010800788c */ /* 0x000fe4000bf25270 */
[----:B------:R-:W-:-:S04]  /*1130*/  UISETP.EQ.OR UP0, UPT, UR8, URZ, !UP0 ;  /* 0x000000ff0800728c */ /* 0x000fc8000c702670 */
[----:B------:R-:W-:Y:S02]  /*1140*/  USEL UR7, URZ, 0x1, !UP0 ;  /* 0x00000001ff077887 */ /* 0x000fe4000c000000 */
[----:B------:R-:W-:-:S04]  /*1150*/  UISETP.NE.AND UP0, UPT, UR4, URZ, UPT ;  /* 0x000000ff0400728c */ /* 0x000fc8000bf05270 */
[----:B------:R-:W-:-:S04]  /*1160*/  USEL UR4, URZ, 0x2, UP0 ;  /* 0x00000002ff047887 */ /* 0x000fc80008000000 */
[----:B------:R-:W-:Y:S02]  /*1170*/  USEL UR6, UR4, 0x2, UP1 ;  /* 0x0000000204067887 */ /* 0x000fe40008800000 */
[----:B------:R-:W-:Y:S02]  /*1180*/  USEL UR4, URZ, 0x4, UP0 ;  /* 0x00000004ff047887 */ /* 0x000fe40008000000 */
[----:B------:R-:W-:-:S04]  /*1190*/  UISETP.NE.AND UP1, UPT, UR8, 0x2, UPT ;  /* 0x000000020800788c */ /* 0x000fc8000bf25270 */
[----:B------:R-:W-:Y:S02]  /*11a0*/  USEL UR5, UR4, 0x4, UP1 ;  /* 0x0000000404057887 */ /* 0x000fe40008800000 */
[----:B------:R-:W-:Y:S02]  /*11b0*/  USEL UR4, URZ, 0x8, UP0 ;  /* 0x00000008ff047887 */ /* 0x000fe40008000000 */
[----:B------:R-:W-:Y:S02]  /*11c0*/  UISETP.NE.AND UP0, UPT, UR8, 0x3, UPT ;  /* 0x000000030800788c */ /* 0x000fe4000bf05270 */
[----:B------:R-:W-:Y:S02]  /*11d0*/  UIADD3 UR5, UPT, UPT, UR5, UR6, UR7 ;  /* 0x0000000605057290 */ /* 0x000fe4000fffe007 */
[----:B------:R-:W-:-:S04]  /*11e0*/  USEL UR4, UR4, 0x8, UP0 ;  /* 0x0000000804047887 */ /* 0x000fc80008000000 */
[----:B------:R-:W-:-:S06]  /*11f0*/  UIADD3 UR4, UPT, UPT, UR5, UR4, URZ ;  /* 0x0000000405047290 */ /* 0x000fcc000fffe0ff */
[----:B------:R-:W-:-:S07]  /*1200*/  IMAD.U32 R0, RZ, RZ, UR4 ;  /* 0x00000004ff007e24 */ /* 0x000fce000f8e00ff */
.L_x_17:
[----:B------:R-:W1:Y:S01]  /*1210*/  S2UR UR52, SR_CTAID.Z ;  /* 0x00000000003479c3 */ /* 0x000e620000002700 */
[----:B------:R-:W-:-:S09]  /*1220*/  UISETP.GE.AND UP0, UPT, UR19, 0x1, UPT ;  /* 0x000000011300788c */ /* 0x000fd2000bf06270 */
[----:B------:R-:W-:Y:S05]  /*1230*/  BRA.U !UP0, `(.L_x_18) ;  /* 0x0000000108d47547 */ /* 0x000fea000b800000 */
[----:B------:R-:W2:Y:S01]  /*1240*/  LDCU.128 UR12, c[0x0][0xf10] ;  /* 0x0001e200ff0c77ac */ /* 0x000ea20008000c00 */
[----:B------:R-:W3:Y:S01]  /*1250*/  LDCU UR21, c[0x0][0xf0c] ;  /* 0x0001e180ff1577ac */ /* 0x000ee20008000800 */
[----:B------:R-:W4:Y:S01]  /*1260*/  LDCU UR6, c[0x0][0x370] ;  /* 0x00006e00ff0677ac */ /* 0x000f220008000800 */
[----:B------:R-:W1:Y:S01]  /*1270*/  LDCU UR7, c[0x0][0x374] ;  /* 0x00006e80ff0777ac */ /* 0x000e620008000800 */
[----:B------:R-:W1:Y:S01]  /*1280*/  LDCU UR22, c[0x0][0xf20] ;  /* 0x0001e400ff1677ac */ /* 0x000e620008000800 */
[----:B--2---:R-:W-:Y:S02]  /*1290*/  UIMAD.WIDE.U32 UR4, UR20, UR12, URZ ;  /* 0x0000000c140472a5 */ /* 0x004fe4000f8e00ff */
[----:B---3--:R-:W-:Y:S01]  /*12a0*/  UISETP.NE.AND UP0, UPT, UR21, 0x1, UPT ;  /* 0x000000011500788c */ /* 0x008fe2000bf05270 */
[----:B------:R-:W2:Y:S01]  /*12b0*/  LDCU.64 UR8, c[0x0][0xf28] ;  /* 0x0001e500ff0877ac */ /* 0x000ea20008000a00 */
[----:B----4-:R-:W-:-:S03]  /*12c0*/  UIMAD.WIDE.U32 UR10, UR6, UR12, URZ ;  /* 0x0000000c060a72a5 */ /* 0x010fc6000f8e00ff */
[----:B------:R-:W-:Y:S01]  /*12d0*/  UMOV UR4, UR5 ;  /* 0x0000000500047c82 */ /* 0x000fe20008000000 */
[----:B------:R-:W-:Y:S02]  /*12e0*/  UISETP.NE.AND UP1, UPT, UR19, 0x1, UPT ;  /* 0x000000011300788c */ /* 0x000fe4000bf25270 */
[----:B------:R-:W-:Y:S01]  /*12f0*/  USHF.R.U32.HI UR4, URZ, UR13, UR4 ;  /* 0x0000000dff047299 */ /* 0x000fe20008011604 */
[----:B------:R-:W-:Y:S01]  /*1300*/  UMOV UR10, UR11 ;  /* 0x0000000b000a7c82 */ /* 0x000fe20008000000 */
[----:B------:R-:W-:Y:S02]  /*1310*/  UIMAD.WIDE.U32 UR16, UR27, UR15, URZ ;  /* 0x0000000f1b1072a5 */ /* 0x000fe4000f8e00ff */
[----:B------:R-:W-:Y:S02]  /*1320*/  USEL UR5, UR20, UR4, !UP0 ;  /* 0x0000000414057287 */ /* 0x000fe4000c000000 */
[----:B------:R-:W-:Y:S02]  /*1330*/  @UP0 USHF.R.U32.HI UR6, URZ, UR13, UR10 ;  /* 0x0000000dff060299 */ /* 0x000fe4000801160a */
[----:B------:R-:W-:-:S02]  /*1340*/  UISETP.NE.AND UP0, UPT, UR14, 0x1, UPT ;  /* 0x000000010e00788c */ /* 0x000fc4000bf05270 */
[----:B-1----:R-:W-:Y:S02]  /*1350*/  UIMAD.WIDE.U32 UR10, UR7, UR15, URZ ;  /* 0x0000000f070a72a5 */ /* 0x002fe4000f8e00ff */
[----:B--2---:R-:W-:Y:S01]  /*1360*/  UIMAD.WIDE.U32 UR12, UR6, UR8, URZ ;  /* 0x00000008060c72a5 */ /* 0x004fe2000f8e00ff */
[----:B------:R-:W-:Y:S02]  /*1370*/  UMOV UR4, UR17 ;  /* 0x0000001100047c82 */ /* 0x000fe40008000000 */
[----:B------:R-:W-:Y:S02]  /*1380*/  USHF.R.U32.HI UR4, URZ, UR22, UR4 ;  /* 0x00000016ff047299 */ /* 0x000fe40008011604 */
[----:B------:R-:W-:Y:S02]  /*1390*/  UMOV UR10, UR11 ;  /* 0x0000000b000a7c82 */ /* 0x000fe40008000000 */
[----:B------:R-:W-:Y:S01]  /*13a0*/  UMOV UR12, UR13 ;  /* 0x0000000d000c7c82 */ /* 0x000fe20008000000 */
[----:B------:R-:W-:-:S02]  /*13b0*/  @UP0 USHF.R.U32.HI UR7, URZ, UR22, UR10 ;  /* 0x00000016ff070299 */ /* 0x000fc4000801160a */
[----:B------:R-:W-:Y:S02]  /*13c0*/  USEL UR4, UR27, UR4, !UP0 ;  /* 0x000000041b047287 */ /* 0x000fe4000c000000 */
[----:B------:R-:W-:Y:S02]  /*13d0*/  UIMAD.WIDE.U32 UR10, UR7, UR8, URZ ;  /* 0x00000008070a72a5 */ /* 0x000fe4000f8e00ff */
[----:B------:R-:W-:Y:S02]  /*13e0*/  @UP1 USHF.R.U32.HI UR6, URZ, UR9, UR12 ;  /* 0x00000009ff061299 */ /* 0x000fe4000801160c */
[----:B------:R-:W-:-:S03]  /*13f0*/  UIMAD.WIDE.U32 UR12, UR4, UR8, URZ ;  /* 0x00000008040c72a5 */ /* 0x000fc6000f8e00ff */
[----:B------:R-:W-:Y:S02]  /*1400*/  UMOV UR10, UR11 ;  /* 0x0000000b000a7c82 */ /* 0x000fe40008000000 */
[----:B------:R-:W-:Y:S02]  /*1410*/  @UP1 USHF.R.U32.HI UR7, URZ, UR9, UR10 ;  /* 0x00000009ff071299 */ /* 0x000fe4000801160a */
[----:B------:R-:W-:Y:S02]  /*1420*/  UIMAD UR10, UR6, UR19, URZ ;  /* 0x00000013060a72a4 */ /* 0x000fe4000f8e02ff */
[----:B------:R-:W-:-:S04]  /*1430*/  UIMAD UR7, UR7, UR19, URZ ;  /* 0x00000013070772a4 */ /* 0x000fc8000f8e02ff */
[----:B------:R-:W-:-:S03]  /*1440*/  UISETP.GE.AND UP0, UPT, UR4, UR7, UPT ;  /* 0x000000070400728c */ /* 0x000fc6000bf06270 */
[----:B------:R-:W-:Y:S01]  /*1450*/  UMOV UR7, UR13 ;  /* 0x0000000d00077c82 */ /* 0x000fe20008000000 */
[----:B------:R-:W-:Y:S02]  /*1460*/  UISETP.GE.OR UP0, UPT, UR5, UR10, UP0 ;  /* 0x0000000a0500728c */ /* 0x000fe40008706670 */
[----:B------:R-:W-:Y:S02]  /*1470*/  UIMAD.WIDE.U32 UR10, UR5, UR8, URZ ;  /* 0x00000008050a72a5 */ /* 0x000fe4000f8e00ff */
[----:B------:R-:W-:Y:S02]  /*1480*/  USHF.R.U32.HI UR7, URZ, UR9, UR7 ;  /* 0x00000009ff077299 */ /* 0x000fe40008011607 */
[----:B------:R-:W-:Y:S02]  /*1490*/  UIADD3 UR10, UPT, UPT, -UR4, URZ, URZ ;  /* 0x000000ff040a7290 */ /* 0x000fe4000fffe1ff */
[----:B------:R-:W-:Y:S02]  /*14a0*/  USEL UR7, UR4, UR7, !UP1 ;  /* 0x0000000704077287 */ /* 0x000fe4000c800000 */
[----:B------:R-:W-:Y:S01]  /*14b0*/  UIMAD UR10, UR14, UR10, UR27 ;  /* 0x0000000a0e0a72a4 */ /* 0x000fe2000f8e021b */
[----:B------:R-:W-:Y:S01]  /*14c0*/  @!UP0 UMOV UR8, UR11 ;  /* 0x0000000b00088c82 */ /* 0x000fe20008000000 */
[----:B------:R-:W-:-:S02]  /*14d0*/  UIADD3 UR11, UPT, UPT, -UR5, URZ, URZ ;  /* 0x000000ff050b7290 */ /* 0x000fc4000fffe1ff */
[----:B------:R-:W-:Y:S02]  /*14e0*/  @!UP0 USHF.R.U32.HI UR8, URZ, UR9, UR8 ;  /* 0x00000009ff088299 */ /* 0x000fe40008011608 */
[----:B------:R-:W-:Y:S02]  /*14f0*/  UIADD3 UR9, UPT, UPT, -UR7, URZ, URZ ;  /* 0x000000ff07097290 */ /* 0x000fe4000fffe1ff */
[----:B------:R-:W-:Y:S02]  /*1500*/  @!UP0 USEL UR8, UR5, UR8, !UP1 ;  /* 0x0000000805088287 */ /* 0x000fe4000c800000 */
[----:B------:R-:W-:Y:S02]  /*1510*/  UIMAD UR9, UR19, UR9, UR4 ;  /* 0x00000009130972a4 */ /* 0x000fe4000f8e0204 */
[----:B------:R-:W-:Y:S02]  /*1520*/  @!UP0 UIADD3 UR7, UPT, UPT, UR7, -UR8, URZ ;  /* 0x8000000807078290 */ /* 0x000fe4000fffe0ff */
[----:B------:R-:W-:-:S02]  /*1530*/  @!UP0 UIMAD UR6, UR9, UR6, UR8 ;  /* 0x00000006090682a4 */ /* 0x000fc4000f8e0208 */
[----:B------:R-:W-:Y:S02]  /*1540*/  @!UP0 UIMAD UR4, UR7, UR19, UR5 ;  /* 0x00000013070482a4 */ /* 0x000fe4000f8e0205 */
[----:B------:R-:W-:Y:S02]  /*1550*/  UIMAD UR20, UR21, UR11, UR20 ;  /* 0x0000000b151472a4 */ /* 0x000fe4000f8e0214 */
[----:B------:R-:W-:Y:S01]  /*1560*/  UIMAD UR27, UR4, UR14, UR10 ;  /* 0x0000000e041b72a4 */ /* 0x000fe2000f8e020a */
[----:B------:R-:W-:Y:S02]  /*1570*/  @!UP0 UMOV UR5, UR6 ;  /* 0x0000000600058c82 */ /* 0x000fe40008000000 */
[----:B------:R-:W-:-:S12]  /*1580*/  UIMAD UR20, UR5, UR21, UR20 ;  /* 0x00000015051472a4 */ /* 0x000fd8000f8e0214 */
.L_x_18:
[----:B------:R-:W-:-:S09]  /*1590*/  UISETP.NE.AND UP0, UPT, UR23, 0x1, UPT ;  /* 0x000000011700788c */ /* 0x000fd2000bf05270 */
[----:B------:R-:W-:Y:S05]  /*15a0*/  BRA.U UP0, `(.L_x_19) ;  /* 0x0000000100407547 */ /* 0x000fea000b800000 */
[----:B------:R-:W2:Y:S01]  /*15b0*/  LDCU.128 UR8, c[0x0][0xf10] ;  /* 0x0001e200ff0877ac */ /* 0x000ea20008000c00 */
[----:B------:R-:W3:Y:S01]  /*15c0*/  LDCU UR12, c[0x0][0xf0c] ;  /* 0x0001e180ff0c77ac */ /* 0x000ee20008000800 */
[----:B------:R-:W4:Y:S01]  /*15d0*/  LDCU UR13, c[0x0][0xf20] ;  /* 0x0001e400ff0d77ac */ /* 0x000f220008000800 */
[----:B--2---:R-:W-:Y:S02]  /*15e0*/  UIMAD.WIDE.U32 UR4, UR20, UR8, URZ ;  /* 0x00000008140472a5 */ /* 0x004fe4000f8e00ff */
[----:B------:R-:W-:Y:S02]  /*15f0*/  UIMAD.WIDE.U32 UR6, UR27, UR11, URZ ;  /* 0x0000000b1b0672a5 */ /* 0x000fe4000f8e00ff */
[----:B---3--:R-:W-:Y:S02]  /*1600*/  UISETP.NE.AND UP0, UPT, UR12, 0x1, UPT ;  /* 0x000000010c00788c */ /* 0x008fe4000bf05270 */
[----:B------:R-:W-:-:S03]  /*1610*/  USHF.R.U32.HI UR5, URZ, UR9, UR5 ;  /* 0x00000009ff057299 */ /* 0x000fc60008011605 */
[----:B------:R-:W-:Y:S01]  /*1620*/  UMOV UR4, UR7 ;  /* 0x0000000700047c82 */ /* 0x000fe20008000000 */
[----:B------:R-:W-:Y:S02]  /*1630*/  USEL UR5, UR20, UR5, !UP0 ;  /* 0x0000000514057287 */ /* 0x000fe4000c000000 */
[----:B------:R-:W-:Y:S02]  /*1640*/  UISETP.NE.AND UP0, UPT, UR10, 0x1, UPT ;  /* 0x000000010a00788c */ /* 0x000fe4000bf05270 */
[----:B----4-:R-:W-:-:S04]  /*1650*/  USHF.R.U32.HI UR4, URZ, UR13, UR4 ;  /* 0x0000000dff047299 */ /* 0x010fc80008011604 */
[----:B------:R-:W-:-:S04]  /*1660*/  USEL UR4, UR27, UR4, !UP0 ;  /* 0x000000041b047287 */ /* 0x000fc8000c000000 */
[----:B------:R-:W-:Y:S02]  /*1670*/  UIADD3 UR6, UPT, UPT, UR5, -UR4, URZ ;  /* 0x8000000405067290 */ /* 0x000fe4000fffe0ff */
[----:B------:R-:W-:Y:S02]  /*1680*/  UIADD3 UR4, UPT, UPT, -UR5, UR4, URZ ;  /* 0x0000000405047290 */ /* 0x000fe4000fffe1ff */
[----:B------:R-:W-:Y:S02]  /*1690*/  UIMAD UR27, UR6, UR10, UR27 ;  /* 0x0000000a061b72a4 */ /* 0x000fe4000f8e021b */
[----:B------:R-:W-:-:S12]  /*16a0*/  UIMAD UR20, UR4, UR12, UR20 ;  /* 0x0000000c041472a4 */ /* 0x000fd8000f8e0214 */
.L_x_19:
[----:B------:R-:W-:Y:S01]  /*16b0*/  UISETP.NE.AND UP0, UPT, UR18, 0x2, UPT ;  /* 0x000000021200788c */ /* 0x000fe2000bf05270 */
[----:B------:R-:W-:Y:S09]  /*16c0*/  BRA.U !UP6, `(.L_x_20) ;  /* 0x000000010e0c7547 */ /* 0x000ff2000b800000 */
[----:B------:R-:W-:Y:S01]  /*16d0*/  UCGABAR_WAIT ;  /* 0x0000000000007dc7 */ /* 0x000fe20008000000 */
[----:B------:R-:W-:Y:S01]  /*16e0*/  CCTL.IVALL ;  /* 0x00000000ff00798f */ /* 0x000fe20002000000 */
[----:B------:R-:W-:Y:S05]  /*16f0*/  BRA `(.L_x_21) ;  /* 0x0000000000047947 */ /* 0x000fea0003800000 */
.L_x_20:
[----:B------:R-:W-:Y:S06]  /*1700*/  BAR.SYNC.DEFER_BLOCKING 0x0 ;  /* 0x0000000000007b1d */ /* 0x000fec0000010000 */
.L_x_21:
[----:B------:R-:W-:Y:S05]  /*1710*/  BRA.U UP0, `(.L_x_22) ;  /* 0x0000001100e47547 */ /* 0x000fea000b800000 */
[----:B------:R-:W2:Y:S01]  /*1720*/  LDCU UR67, c[0x0][0x38c] ;  /* 0x00007180ff4377ac */ /* 0x000ea20008000800 */
[----:B------:R-:W3:Y:S01]  /*1730*/  S2UR UR7, SR_CgaCtaId ;  /* 0x00000000000779c3 */ /* 0x000ee20000008800 */
[----:B------:R-:W-:Y:S01]  /*1740*/  PLOP3.LUT P1, PT, PT, PT, UP3, 0x80, 0x8 ;  /* 0x000000000008781c */ /* 0x000fe20003f2f038 */
[----:B------:R-:W-:Y:S01]  /*1750*/  IMAD.MOV.U32 R12, RZ, RZ, 0x1 ;  /* 0x00000001ff0c7424 */ /* 0x000fe200078e00ff */
[----:B------:R-:W-:Y:S01]  /*1760*/  UISETP.NE.AND UP0, UPT, UR18, URZ, UPT ;  /* 0x000000ff1200728c */ /* 0x000fe2000bf05270 */
[----:B------:R-:W-:Y:S01]  /*1770*/  ISETP.EQ.OR P2, PT, R2, RZ, P3 ;  /* 0x000000ff0200720c */ /* 0x000fe20001f42670 */
[----:B------:R-:W-:Y:S01]  /*1780*/  USEL UR37, URZ, 0x1, UP5 ;  /* 0x00000001ff257887 */ /* 0x000fe2000a800000 */
[----:B------:R-:W-:Y:S01]  /*1790*/  PLOP3.LUT P1, PT, P1, PT, PT, 0x8, 0x80 ;  /* 0x000000000080781c */ /* 0x000fe20000f2e170 */
[----:B------:R-:W-:Y:S01]  /*17a0*/  UMOV UR49, 0x400 ;  /* 0x0000040000317882 */ /* 0x000fe20000000000 */
[----:B------:R-:W-:Y:S01]  /*17b0*/  CS2R R10, SRZ ;  /* 0x00000000000a7805 */ /* 0x000fe2000001ff00 */
[----:B------:R-:W-:Y:S01]  /*17c0*/  USEL UR37, UR37, 0x2, UP0 ;  /* 0x0000000225257887 */ /* 0x000fe20008000000 */
[----:B------:R-:W-:Y:S01]  /*17d0*/  IMAD.MOV.U32 R9, RZ, RZ, RZ ;  /* 0x000000ffff097224 */ /* 0x000fe200078e00ff */
[----:B------:R-:W4:Y:S01]  /*17e0*/  LDCU UR62, c[0x0][0x370] ;  /* 0x00006e00ff3e77ac */ /* 0x000f220008000800 */
[----:B------:R-:W-:Y:S01]  /*17f0*/  IMAD.MOV.U32 R8, RZ, RZ, 0x1 ;  /* 0x00000001ff087424 */ /* 0x000fe200078e00ff */
[----:B------:R-:W1:Y:S01]  /*1800*/  LDCU.64 UR46, c[0x0][0x348] ;  /* 0x00006900ff2e77ac */ /* 0x000e620008000a00 */
[----:B--2---:R-:W-:-:S02]  /*1810*/  UIADD3 UR6, UPT, UPT, UR67, 0xff, URZ ;  /* 0x000000ff43067890 */ /* 0x004fc4000fffe0ff */
[----:B------:R-:W-:Y:S02]  /*1820*/  UIADD3 UR67, UPT, UPT, UR67, -0x1, URZ ;  /* 0xffffffff43437890 */ /* 0x000fe4000fffe0ff */
[----:B------:R-:W-:Y:S02]  /*1830*/  USHF.R.S32.HI UR5, URZ, 0x1f, UR6 ;  /* 0x0000001fff057899 */ /* 0x000fe40008011406 */
[----:B------:R-:W-:Y:S02]  /*1840*/  UISETP.GE.U32.AND UP0, UPT, UR67, -0x1ff, UPT ;  /* 0xfffffe014300788c */ /* 0x000fe4000bf06070 */
[----:B------:R-:W-:Y:S02]  /*1850*/  ULEA.HI UR5, UR5, UR6, URZ, 0x8 ;  /* 0x0000000605057291 */ /* 0x000fe4000f8f40ff */
[----:B---3--:R-:W-:Y:S02]  /*1860*/  USHF.L.U32 UR4, UR7, 0xd, URZ ;  /* 0x0000000d07047899 */ /* 0x008fe400080006ff */
[----:B------:R-:W-:-:S02]  /*1870*/  USHF.R.S32.HI UR63, URZ, 0x8, UR5 ;  /* 0x00000008ff3f7899 */ /* 0x000fc40008011405 */
[----:B------:R-:W-:Y:S02]  /*1880*/  ULOP3.LUT UR4, UR4, 0x6000, URZ, 0xc0, !UPT ;  /* 0x0000600004047892 */ /* 0x000fe4000f8ec0ff */
[----:B------:R-:W-:Y:S02]  /*1890*/  ULEA UR49, UR7, UR49, 0x18 ;  /* 0x0000003107317291 */ /* 0x000fe4000f8ec0ff */
[----:B------:R-:W-:Y:S02]  /*18a0*/  UIADD3 UR64, UPT, UPT, UR63, -0x1, URZ ;  /* 0xffffffff3f407890 */ /* 0x000fe4000fffe0ff */
[----:B------:R-:W-:Y:S01]  /*18b0*/  ULOP3.LUT UR68, UR7, 0x1, URZ, 0xc0, !UPT ;  /* 0x0000000107447892 */ /* 0x000fe2000f8ec0ff */
[----:B------:R-:W2:Y:S01]  /*18c0*/  LDCU UR61, c[0x0][0x374] ;  /* 0x00006e80ff3d77ac */ /* 0x000ea20008000800 */
[----:B------:R-:W-:Y:S02]  /*18d0*/  UIADD3 UR38, UPT, UPT, UR49, UR38, URZ ;  /* 0x0000002631267290 */ /* 0x000fe4000fffe0ff */
[----:B------:R-:W-:-:S02]  /*18e0*/  UIADD3 UR15, UPT, UPT, UR49, UR4, URZ ;  /* 0x00000004310f7290 */ /* 0x000fc4000fffe0ff */
[----:B------:R-:W-:Y:S02]  /*18f0*/  USHF.R.U32.HI UR65, URZ, 0x7, UR4 ;  /* 0x00000007ff417899 */ /* 0x000fe40008011604 */
[----:B------:R-:W-:Y:S02]  /*1900*/  USEL UR66, URZ, 0x1, UP0 ;  /* 0x00000001ff427887 */ /* 0x000fe40008000000 */
[----:B-1--4-:R-:W-:-:S12]  /*1910*/  @UP0 UIADD3 UR64, UPT, UPT, UR63, URZ, URZ ;  /* 0x000000ff3f400290 */ /* 0x012fd8000fffe0ff */
.L_x_44:
[----:B-1----:R-:W1:Y:S01]  /*1920*/  S2UR UR4, SR_CgaCtaId ;  /* 0x00000000000479c3 */ /* 0x002e620000008800 */
[----:B------:R-:W-:Y:S01]  /*1930*/  SHF.L.U32 R3, R12, 0x1f, RZ ;  /* 0x0000001f0c037819 */ /* 0x000fe200000006ff */
[----:B-1----:R-:W-:-:S09]  /*1940*/  UISETP.NE.AND UP0, UPT, UR4, URZ, UPT ;  /* 0x000000ff0400728c */ /* 0x002fd2000bf05270 */
[----:B------:R-:W-:Y:S05]  /*1950*/  BRA.U UP0, `(.L_x_23) ;  /* 0x0000000100287547 */ /* 0x000fea000b800000 */
[----:B------:R-:W-:Y:S02]  /*1960*/  LEA R0, R9, UR49, 0x3 ;  /* 0x0000003109007c11 */ /* 0x000fe4000f8e18ff */
[----:B------:R-:W-:-:S04]  /*1970*/  SHF.L.U32 R5, R8, 0x1f, RZ ;  /* 0x0000001f08057819 */ /* 0x000fc800000006ff */
[----:B------:R-:W1:Y:S02]  /*1980*/  SYNCS.PHASECHK.TRANS64.TRYWAIT P0, [R0+URZ+0xa0], R5 ;  /* 0x0000a005000075a7 */ /* 0x000e6400080011ff */
[----:B-1----:R-:W-:Y:S05]  /*1990*/  @!P0 BRA `(.L_x_24) ;  /* 0x00000118003c8947 */ /* 0x002fea0003800000 */
.L_x_189:
[----:B------:R3:W-:Y:S01]  /*19a0*/  SYNCS.ARRIVE.TRANS64.A1T0 RZ, [R0+URZ+0x90], RZ ;  /* 0x000090ff00ff79a7 */ /* 0x0007e200081000ff */
[----:B------:R-:W-:-:S05]  /*19b0*/  VIADD R9, R9, 0x1 ;  /* 0x0000000109097836 */ /* 0x000fca0000000000 */
[----:B------:R-:W-:-:S04]  /*19c0*/  ISETP.NE.AND P0, PT, R9, 0x2, PT ;  /* 0x000000020900780c */ /* 0x000fc80003f05270 */
[----:B-1----:R-:W-:Y:S02]  /*19d0*/  SEL R5, RZ, 0x1, P0 ;  /* 0x00000001ff057807 */ /* 0x002fe40000000000 */
[----:B------:R-:W-:Y:S02]  /*19e0*/  SEL R9, R9, RZ, P0 ;  /* 0x000000ff09097207 */ /* 0x000fe40000000000 */
[----:B------:R-:W-:-:S07]  /*19f0*/  LOP3.LUT R8, R8, R5, RZ, 0x3c, !PT ;  /* 0x0000000508087212 */ /* 0x000fce00078e3cff */
.L_x_23:
[----:B------:R1:W4:Y:S01]  /*1a00*/  SYNCS.PHASECHK.TRANS64.TRYWAIT P0, [UR49+0x8], R3 ;  /* 0x00000803ff0075a7 */ /* 0x0003220008001131 */
[----:B------:R-:W-:Y:S02]  /*1a10*/  UISETP.GT.U32.AND UP0, UPT, UR67, -0x200, UPT ;  /* 0xfffffe004300788c */ /* 0x000fe4000bf04070 */
[----:B------:R-:W-:Y:S02]  /*1a20*/  ULEA UR35, UR27, UR65, 0x8 ;  /* 0x000000411b237291 */ /* 0x000fe4000f8e40ff */
[----:B------:R-:W-:Y:S02]  /*1a30*/  USHF.L.U32 UR51, UR20, 0x7, URZ ;  /* 0x0000000714337899 */ /* 0x000fe400080006ff */
[----:B------:R-:W-:Y:S01]  /*1a40*/  ULEA UR27, UR27, UR68, 0x1 ;  /* 0x000000441b1b7291 */ /* 0x000fe2000f8e08ff */
[----:B------:R-:W-:Y:S02]  /*1a50*/  UMOV UR14, URZ ;  /* 0x000000ff000e7c82 */ /* 0x000fe40008000000 */
[----:B------:R-:W-:Y:S09]  /*1a60*/  BRA.U UP0, `(.L_x_25) ;  /* 0x0000000500007547 */ /* 0x000ff2000b800000 */
[----:B------:R-:W-:Y:S01]  /*1a70*/  @!P3 MOV R2, 0x18c00 ;  /* 0x00018c000002b802 */ /* 0x000fe20000000f00 */
[----:B----4-:R-:W-:Y:S06]  /*1a80*/  @P0 BRA `(.L_x_26) ;  /* 0x0000000000080947 */ /* 0x010fec0003800000 */
[----:B------:R-:W4:Y:S02]  /*1a90*/  SYNCS.PHASECHK.TRANS64.TRYWAIT P0, [UR49+0x8], R3 ;  /* 0x00000803ff0075a7 */ /* 0x000f240008001131 */
[----:B----4-:R-:W-:Y:S05]  /*1aa0*/  @!P0 BRA `(.L_x_27) ;  /* 0x00000118000c8947 */ /* 0x010fea0003800000 */
.L_x_26:
[----:B------:R4:W-:Y:S01]  /*1ab0*/  @!P3 SYNCS.ARRIVE.TRANS64 RZ, [UR49], R2 ;  /* 0x00000002ffffb9a7 */ /* 0x0009e20008000031 */
[----:B------:R-:W-:Y:S01]  /*1ac0*/  ULOP3.LUT UR4, UR37, 0x2, URZ, 0xfc, !UPT ;  /* 0x0000000225047892 */ /* 0x000fe2000f8efcff */
[----:B------:R-:W-:-:S03]  /*1ad0*/  LOP3.LUT R12, R12, 0x1, RZ, 0x3c, !PT ;  /* 0x000000010c0c7812 */ /* 0x000fc600078e3cff */
[----:B------:R-:W-:-:S09]  /*1ae0*/  UISETP.NE.AND UP0, UPT, UR4, 0x2, UPT ;  /* 0x000000020400788c */ /* 0x000fd2000bf05270 */
[----:B------:R-:W-:Y:S05]  /*1af0*/  BRA.U UP0, `(.L_x_28) ;  /* 0x0000000100047547 */ /* 0x000fea000b800000 */
[----:B--2---:R-:W-:Y:S05]  /*1b00*/  BPT.TRAP 0x1 ;  /* 0x000000040000795c */ /* 0x004fea0000300000 */
.L_x_28:
[----:B------:R-:W-:Y:S04]  /*1b10*/  BSSY.RECONVERGENT B0, `(.L_x_29) ;  /* 0x0000003000007945 */ /* 0x000fe80003800200 */
[----:B------:R-:W-:Y:S05]  /*1b20*/  @P2 BRA `(.L_x_30) ;  /* 0x0000000000042947 */ /* 0x000fea0003800000 */
[----:B--2---:R-:W-:Y:S05]  /*1b30*/  BPT.TRAP 0x1 ;  /* 0x000000040000795c */ /* 0x004fea0000300000 */
.L_x_30:
[----:B--2---:R-:W-:Y:S05]  /*1b40*/  BSYNC.RECONVERGENT B0 ;  /* 0x0000000000007941 */ /* 0x004fea0003800200 */
.L_x_29:
[----:B------:R-:W-:Y:S02]  /*1b50*/  ELECT P0, URZ, PT ;  /* 0x0000000000ff782f */ /* 0x000fe40003800000 */
[----:B---3--:R-:W-:Y:S01]  /*1b60*/  SHF.L.U32 R0, R12, 0x1f, RZ ;  /* 0x0000001f0c007819 */ /* 0x008fe200000006ff */
[----:B------:R-:W-:Y:S01]  /*1b70*/  UMOV UR14, 0x1 ;  /* 0x00000001000e7882 */ /* 0x000fe20000000000 */
[----:B------:R-:W-:Y:S02]  /*1b80*/  BSSY.RECONVERGENT B0, `(.L_x_25) ;  /* 0x000002e000007945 */ /* 0x000fe40003800200 */
[----:B------:R2:W-:Y:S07]  /*1b90*/  SYNCS.PHASECHK.TRANS64.TRYWAIT PT, [UR49+0x8], R0 ;  /* 0x00000800ff0075a7 */ /* 0x0005ee00080e1131 */
[----:B------:R-:W-:Y:S05]  /*1ba0*/  @!P0 BRA `(.L_x_31) ;  /* 0x0000000000ac8947 */ /* 0x000fea0003800000 */
[----:B------:R-:W-:Y:S02]  /*1bb0*/  UIADD3 UR4, UP3, UPT, UR46, 0x80, URZ ;  /* 0x000000802e047890 */ /* 0x000fe4000ff7e0ff */
[----:B------:R-:W-:Y:S02]  /*1bc0*/  UIADD3 UR6, UP2, UPT, UR46, 0x180, URZ ;  /* 0x000001802e067890 */ /* 0x000fe4000ff5e0ff */
[----:B------:R-:W-:Y:S02]  /*1bd0*/  UIADD3 UR30, UP1, UPT, UR46, 0x280, URZ ;  /* 0x000002802e1e7890 */ /* 0x000fe4000ff3e0ff */
[----:B------:R-:W-:Y:S02]  /*1be0*/  UIADD3 UR48, UPT, UPT, UR49, 0x8400, URZ ;  /* 0x0000840031307890 */ /* 0x000fe4000fffe0ff */
[----:B------:R-:W-:Y:S02]  /*1bf0*/  UIADD3.X UR5, UPT, UPT, URZ, UR47, URZ, UP3, !UPT ;  /* 0x0000002fff057290 */ /* 0x000fe40009ffe4ff */
[----:B------:R-:W-:-:S02]  /*1c00*/  UIADD3 UR22, UP0, UPT, UR46, 0x380, URZ ;  /* 0x000003802e167890 */ /* 0x000fc4000ff1e0ff */
[----:B------:R-:W-:Y:S02]  /*1c10*/  UIADD3 UR40, UPT, UPT, UR49, 0xc400, URZ ;  /* 0x0000c40031287890 */ /* 0x000fe4000fffe0ff */
[----:B------:R-:W-:Y:S02]  /*1c20*/  UIADD3 UR32, UPT, UPT, UR15, 0x10400, URZ ;  /* 0x000104000f207890 */ /* 0x000fe4000fffe0ff */
[----:B------:R-:W-:Y:S02]  /*1c30*/  UIADD3.X UR7, UPT, UPT, URZ, UR47, URZ, UP2, !UPT ;  /* 0x0000002fff077290 */ /* 0x000fe400097fe4ff */
[----:B------:R-:W-:Y:S02]  /*1c40*/  UIADD3 UR8, UPT, UPT, UR15, 0x18400, URZ ;  /* 0x000184000f087890 */ /* 0x000fe4000fffe0ff */
[----:B------:R-:W-:Y:S02]  /*1c50*/  UIADD3 UR16, UPT, UPT, UR49, 0x20400, URZ ;  /* 0x0002040031107890 */ /* 0x000fe4000fffe0ff */
[----:B------:R-:W-:-:S02]  /*1c60*/  UIADD3.X UR31, UPT, UPT, URZ, UR47, URZ, UP1, !UPT ;  /* 0x0000002fff1f7290 */ /* 0x000fc40008ffe4ff */
[----:B------:R-:W-:Y:S02]  /*1c70*/  UIADD3 UR24, UPT, UPT, UR38, 0x20800, URZ ;  /* 0x0002080026187890 */ /* 0x000fe4000fffe0ff */
[----:B------:R-:W-:Y:S01]  /*1c80*/  UIADD3.X UR23, UPT, UPT, URZ, UR47, URZ, UP0, !UPT ;  /* 0x0000002fff177290 */ /* 0x000fe200087fe4ff */
[----:B------:R-:W-:Y:S01]  /*1c90*/  UMOV UR54, 0x0 ;  /* 0x0000000000367882 */ /* 0x000fe20000000000 */
[----:B------:R-:W-:Y:S01]  /*1ca0*/  UMOV UR55, 0x10000000 ;  /* 0x1000000000377882 */ /* 0x000fe20000000000 */
[----:B------:R-:W-:Y:S01]  /*1cb0*/  UMOV UR50, URZ ;  /* 0x000000ff00327c82 */ /* 0x000fe20008000000 */
[----:B------:R-:W-:Y:S01]  /*1cc0*/  UMOV UR42, 0x80 ;  /* 0x00000080002a7882 */ /* 0x000fe20000000000 */
[----:B------:R-:W-:Y:S01]  /*1cd0*/  UMOV UR41, UR49 ;  /* 0x0000003100297c82 */ /* 0x000fe20008000000 */
[----:B------:R-:W-:Y:S01]  /*1ce0*/  UMOV UR43, UR51 ;  /* 0x00000033002b7c82 */ /* 0x000fe20008000000 */
[----:B------:R-:W-:Y:S01]  /*1cf0*/  UMOV UR44, UR52 ;  /* 0x00000034002c7c82 */ /* 0x000fe20008000000 */
[----:B------:R-:W-:Y:S01]  /*1d00*/  UMOV UR13, 0xf0000 ;  /* 0x000f0000000d7882 */ /* 0x000fe20000000000 */
[----:B------:R-:W-:Y:S01]  /*1d10*/  UMOV UR33, UR49 ;  /* 0x0000003100217c82 */ /* 0x000fe20008000000 */
[----:B------:R-:W-:Y:S01]  /*1d20*/  UMOV UR36, UR52 ;  /* 0x0000003400247c82 */ /* 0x000fe20008000000 */
[----:B------:R3:W-:Y:S01]  /*1d30*/  UTMALDG.3D [UR48], [UR4], desc[UR54] ;  /* 0x00003630040075b4 */ /* 0x0007e20008011000 */
[----:B------:R-:W-:Y:S01]  /*1d40*/  UMOV UR34, UR50 ;  /* 0x0000003200227c82 */ /* 0x000fe20008000000 */
[----:B------:R-:W-:Y:S01]  /*1d50*/  UMOV UR9, UR49 ;  /* 0x0000003100097c82 */ /* 0x000fe20008000000 */
[----:B------:R-:W-:Y:S01]  /*1d60*/  UMOV UR10, 0x80 ;  /* 0x00000080000a7882 */ /* 0x000fe20000000000 */
[----:B------:R-:W-:Y:S01]  /*1d70*/  UMOV UR11, UR35 ;  /* 0x00000023000b7c82 */ /* 0x000fe20008000000 */
[----:B------:R-:W-:Y:S01]  /*1d80*/  UMOV UR12, UR52 ;  /* 0x00000034000c7c82 */ /* 0x000fe20008000000 */
[----:B------:R-:W-:Y:S01]  /*1d90*/  UMOV UR18, URZ ;  /* 0x000000ff00127c82 */ /* 0x000fe20008000000 */
[----:B------:R-:W-:Y:S01]  /*1da0*/  UMOV UR19, URZ ;  /* 0x000000ff00137c82 */ /* 0x000fe20008000000 */
[----:B------:R3:W-:Y:S01]  /*1db0*/  UTMALDG.3D [UR40], [UR4], desc[UR54] ;  /* 0x00003628040075b4 */ /* 0x0007e20008011000 */
[----:B------:R-:W-:Y:S01]  /*1dc0*/  UMOV UR17, UR49 ;  /* 0x0000003100117c82 */ /* 0x000fe20008000000 */
[----:B------:R-:W-:Y:S01]  /*1dd0*/  UMOV UR21, UR52 ;  /* 0x0000003400157c82 */ /* 0x000fe20008000000 */
[----:B------:R-:W-:Y:S01]  /*1de0*/  UMOV UR25, UR49 ;  /* 0x0000003100197c82 */ /* 0x000fe20008000000 */
[----:B------:R-:W-:Y:S01]  /*1df0*/  UMOV UR29, UR52 ;  /* 0x00000034001d7c82 */ /* 0x000fe20008000000 */
[----:B------:R-:W-:Y:S01]  /*1e00*/  UMOV UR26, UR18 ;  /* 0x00000012001a7c82 */ /* 0x000fe20008000000 */
[----:B------:R3:W-:Y:S01]  /*1e10*/  UTMALDG.3D.MULTICAST [UR32], [UR6], UR13, desc[UR54] ;  /* 0x00003620060073b4 */ /* 0x0007e2000801180d */
[----:B------:R3:W-:Y:S01]  /*1e20*/  UTMALDG.3D.MULTICAST [UR8], [UR6], UR13, desc[UR54] ;  /* 0x00003608060073b4 */ /* 0x0007e2000801180d */
[----:B------:R3:W-:Y:S01]  /*1e30*/  UTMALDG.4D [UR16], [UR30], desc[UR54] ;  /* 0x000036101e0075b4 */ /* 0x0007e20008019000 */
[----:B------:R3:W-:Y:S02]  /*1e40*/  UTMALDG.4D.MULTICAST [UR24], [UR22], UR13, desc[UR54] ;  /* 0x00003618160073b4 */ /* 0x0007e4000801980d */
[----:B---3--:R-:W-:Y:S01]  /*1e50*/  NOP ;  /* 0x0000000000007918 */ /* 0x008fe20000000000 */
.L_x_31:
[----:B------:R-:W-:Y:S05]  /*1e60*/  BSYNC.RECONVERGENT B0 ;  /* 0x0000000000007941 */ /* 0x000fea0003800200 */
.L_x_25:
[----:B--23--:R-:W-:Y:S01]  /*1e70*/  SHF.L.U32 R0, R12, 0x1f, RZ ;  /* 0x0000001f0c007819 */ /* 0x00cfe200000006ff */
[----:B------:R-:W-:Y:S01]  /*1e80*/  @!P1 SYNCS.ARRIVE.TRANS64.A1T0 RZ, [UR49+0x58], RZ ;  /* 0x000058ffffff99a7 */ /* 0x000fe20008100031 */
[----:B------:R-:W-:Y:S02]  /*1e90*/  UISETP.GT.AND UP0, UPT, UR63, UR66, UPT ;  /* 0x000000423f00728c */ /* 0x000fe4000bf04270 */
[----:B------:R2:W3:Y:S07]  /*1ea0*/  SYNCS.PHASECHK.TRANS64.TRYWAIT P1, [UR49+0x8], R0 ;  /* 0x00000800ff0075a7 */ /* 0x0004ee0008021131 */
[----:B------:R-:W-:Y:S05]  /*1eb0*/  BRA.U !UP0, `(.L_x_32) ;  /* 0x0000000508187547 */ /* 0x000fea000b800000 */
[----:B------:R-:W-:-:S12]  /*1ec0*/  UIADD3 UR26, UPT, UPT, UR64, UR14, URZ ;  /* 0x0000000e401a7290 */ /* 0x000fd8000fffe0ff */
.L_x_40:
[----:B---34-:R-:W-:Y:S01]  /*1ed0*/  @!P3 MOV R2, 0x18c00 ;  /* 0x00018c000002b802 */ /* 0x018fe20000000f00 */
[----:B-123--:R-:W-:Y:S06]  /*1ee0*/  @P1 BRA `(.L_x_33) ;  /* 0x00000000000c1947 */ /* 0x00efec0003800000 */
[----:B-1----:R-:W-:-:S04]  /*1ef0*/  SHF.L.U32 R3, R12, 0x1f, RZ ;  /* 0x0000001f0c037819 */ /* 0x002fc800000006ff */
[----:B------:R-:W1:Y:S02]  /*1f00*/  SYNCS.PHASECHK.TRANS64.TRYWAIT P0, [UR49+0x8], R3 ;  /* 0x00000803ff0075a7 */ /* 0x000e640008001131 */
[----:B-1----:R-:W-:Y:S05]  /*1f10*/  @!P0 BRA `(.L_x_34) ;  /* 0x0000011400088947 */ /* 0x002fea0003800000 */
.L_x_33:
[----:B------:R3:W-:Y:S01]  /*1f20*/  @!P3 SYNCS.ARRIVE.TRANS64 RZ, [UR49], R2 ;  /* 0x00000002ffffb9a7 */ /* 0x0007e20008000031 */
[----:B------:R-:W-:-:S04]  /*1f30*/  ULOP3.LUT UR4, UR37, 0x2, URZ, 0xfc, !UPT ;  /* 0x0000000225047892 */ /* 0x000fc8000f8efcff */
[----:B------:R-:W-:-:S09]  /*1f40*/  UISETP.NE.AND UP0, UPT, UR4, 0x2, UPT ;  /* 0x000000020400788c */ /* 0x000fd2000bf05270 */
[----:B------:R-:W-:Y:S05]  /*1f50*/  BRA.U UP0, `(.L_x_35) ;  /* 0x0000000100047547 */ /* 0x000fea000b800000 */
[----:B------:R-:W-:Y:S05]  /*1f60*/  BPT.TRAP 0x1 ;  /* 0x000000040000795c */ /* 0x000fea0000300000 */
.L_x_35:
[----:B------:R-:W-:Y:S04]  /*1f70*/  BSSY.RECONVERGENT B0, `(.L_x_36) ;  /* 0x0000003000007945 */ /* 0x000fe80003800200 */
[----:B------:R-:W-:Y:S05]  /*1f80*/  @P2 BRA `(.L_x_37) ;  /* 0x0000000000042947 */ /* 0x000fea0003800000 */
[----:B------:R-:W-:Y:S05]  /*1f90*/  BPT.TRAP 0x1 ;  /* 0x000000040000795c */ /* 0x000fea0000300000 */
.L_x_37:
[----:B------:R-:W-:Y:S05]  /*1fa0*/  BSYNC.RECONVERGENT B0 ;  /* 0x0000000000007941 */ /* 0x000fea0003800200 */
.L_x_36:
[----:B------:R-:W-:Y:S02]  /*1fb0*/  ELECT P0, URZ, PT ;  /* 0x0000000000ff782f */ /* 0x000fe40003800000 */
[----:B------:R-:W-:Y:S01]  /*1fc0*/  LOP3.LUT R12, R12, 0x1, RZ, 0x3c, !PT ;  /* 0x000000010c0c7812 */ /* 0x000fe200078e3cff */
[----:B------:R-:W-:Y:S03]  /*1fd0*/  BSSY.RECONVERGENT B0, `(.L_x_38) ;  /* 0x0000031000007945 */ /* 0x000fe60003800200 */
[----:B-12---:R-:W-:-:S04]  /*1fe0*/  SHF.L.U32 R0, R12, 0x1f, RZ ;  /* 0x0000001f0c007819 */ /* 0x006fc800000006ff */
[----:B------:R1:W2:Y:S03]  /*1ff0*/  SYNCS.PHASECHK.TRANS64.TRYWAIT P1, [UR49+0x8], R0 ;  /* 0x00000800ff0075a7 */ /* 0x0002a60008021131 */
[----:B------:R-:W-:Y:S05]  /*2000*/  @!P0 BRA `(.L_x_39) ;  /* 0x0000000000b48947 */ /* 0x000fea0003800000 */
[----:B------:R-:W-:Y:S02]  /*2010*/  UIADD3 UR4, UP3, UPT, UR46, 0x80, URZ ;  /* 0x000000802e047890 */ /* 0x000fe4000ff7e0ff */
[----:B------:R-:W-:Y:S02]  /*2020*/  USHF.L.U32 UR58, UR14, 0x8, URZ ;  /* 0x000000080e3a7899 */ /* 0x000fe400080006ff */
[----:B------:R-:W-:Y:S02]  /*2030*/  UIADD3 UR6, UP2, UPT, UR46, 0x180, URZ ;  /* 0x000001802e067890 */ /* 0x000fe4000ff5e0ff */
[----:B------:R-:W-:Y:S02]  /*2040*/  UIADD3 UR22, UP1, UPT, UR46, 0x280, URZ ;  /* 0x000002802e167890 */ /* 0x000fe4000ff3e0ff */
[----:B------:R-:W-:Y:S02]  /*2050*/  UIADD3 UR56, UPT, UPT, UR49, 0x8400, URZ ;  /* 0x0000840031387890 */ /* 0x000fe4000fffe0ff */
[----:B------:R-:W-:-:S02]  /*2060*/  UIADD3.X UR5, UPT, UPT, URZ, UR47, URZ, UP3, !UPT ;  /* 0x0000002fff057290 */ /* 0x000fc40009ffe4ff */
[----:B------:R-:W-:Y:S02]  /*2070*/  UIADD3 UR24, UP0, UPT, UR46, 0x380, URZ ;  /* 0x000003802e187890 */ /* 0x000fe4000ff1e0ff */
[----:B------:R-:W-:Y:S02]  /*2080*/  UIADD3 UR48, UPT, UPT, UR49, 0xc400, URZ ;  /* 0x0000c40031307890 */ /* 0x000fe4000fffe0ff */
[----:B------:R-:W-:Y:S02]  /*2090*/  USHF.L.U32 UR19, UR14, 0x1, URZ ;  /* 0x000000010e137899 */ /* 0x000fe400080006ff */
[----:B------:R-:W-:Y:S02]  /*20a0*/  UIADD3 UR50, UPT, UPT, UR58, 0x80, URZ ;  /* 0x000000803a327890 */ /* 0x000fe4000fffe0ff */
[----:B------:R-:W-:Y:S02]  /*20b0*/  UIADD3 UR40, UPT, UPT, UR15, 0x10400, URZ ;  /* 0x000104000f287890 */ /* 0x000fe4000fffe0ff */
[----:B------:R-:W-:-:S02]  /*20c0*/  UIADD3.X UR7, UPT, UPT, URZ, UR47, URZ, UP2, !UPT ;  /* 0x0000002fff077290 */ /* 0x000fc400097fe4ff */
[----:B------:R-:W-:Y:S02]  /*20d0*/  UIADD3 UR32, UPT, UPT, UR15, 0x18400, URZ ;  /* 0x000184000f207890 */ /* 0x000fe4000fffe0ff */
[----:B------:R-:W-:Y:S02]  /*20e0*/  UIADD3 UR16, UPT, UPT, UR49, 0x20400, URZ ;  /* 0x0002040031107890 */ /* 0x000fe4000fffe0ff */
[----:B------:R-:W-:Y:S02]  /*20f0*/  UIADD3.X UR23, UPT, UPT, URZ, UR47, URZ, UP1, !UPT ;  /* 0x0000002fff177290 */ /* 0x000fe40008ffe4ff */
[----:B------:R-:W-:Y:S02]  /*2100*/  UIADD3 UR8, UPT, UPT, UR38, 0x20800, URZ ;  /* 0x0002080026087890 */ /* 0x000fe4000fffe0ff */
[----:B------:R-:W-:Y:S02]  /*2110*/  UIADD3 UR12, UPT, UPT, UR28, UR19, URZ ;  /* 0x000000131c0c7290 */ /* 0x000fe4000fffe0ff */
[----:B------:R-:W-:Y:S01]  /*2120*/  UIADD3.X UR25, UPT, UPT, URZ, UR47, URZ, UP0, !UPT ;  /* 0x0000002fff197290 */ /* 0x000fe200087fe4ff */
[----:B------:R-:W-:Y:S01]  /*2130*/  UMOV UR30, 0x0 ;  /* 0x00000000001e7882 */ /* 0x000fe20000000000 */
[----:B------:R-:W-:Y:S01]  /*2140*/  UMOV UR31, 0x10000000 ;  /* 0x10000000001f7882 */ /* 0x000fe20000000000 */
[----:B------:R-:W-:Y:S01]  /*2150*/  UMOV UR57, UR49 ;  /* 0x0000003100397c82 */ /* 0x000fe20008000000 */
[----:B------:R-:W-:Y:S01]  /*2160*/  UMOV UR59, UR51 ;  /* 0x00000033003b7c82 */ /* 0x000fe20008000000 */
[----:B------:R-:W-:Y:S01]  /*2170*/  UMOV UR60, UR52 ;  /* 0x00000034003c7c82 */ /* 0x000fe20008000000 */
[----:B------:R-:W-:Y:S01]  /*2180*/  UMOV UR29, 0xf0000 ;  /* 0x000f0000001d7882 */ /* 0x000fe20000000000 */
[----:B------:R-:W-:Y:S01]  /*2190*/  UMOV UR41, UR49 ;  /* 0x0000003100297c82 */ /* 0x000fe20008000000 */
[----:B------:R-:W-:Y:S01]  /*21a0*/  UMOV UR43, UR35 ;  /* 0x00000023002b7c82 */ /* 0x000fe20008000000 */
[----:B------:R-:W-:Y:S01]  /*21b0*/  UMOV UR44, UR52 ;  /* 0x00000034002c7c82 */ /* 0x000fe20008000000 */
[----:B------:R-:W-:Y:S01]  /*21c0*/  UMOV UR42, UR58 ;  /* 0x0000003a002a7c82 */ /* 0x000fe20008000000 */
[----:B------:R4:W-:Y:S01]  /*21d0*/  UTMALDG.3D [UR56], [UR4], desc[UR30] ;  /* 0x00001e38040075b4 */ /* 0x0009e20008011000 */
[----:B------:R-:W-:Y:S01]  /*21e0*/  UMOV UR33, UR49 ;  /* 0x0000003100217c82 */ /* 0x000fe20008000000 */
[----:B------:R-:W-:Y:S01]  /*21f0*/  UMOV UR36, UR52 ;  /* 0x0000003400247c82 */ /* 0x000fe20008000000 */
[----:B------:R-:W-:Y:S01]  /*2200*/  UMOV UR18, URZ ;  /* 0x000000ff00127c82 */ /* 0x000fe20008000000 */
[----:B------:R-:W-:Y:S01]  /*2210*/  UMOV UR34, UR50 ;  /* 0x0000003200227c82 */ /* 0x000fe20008000000 */
[----:B------:R-:W-:Y:S01]  /*2220*/  UMOV UR17, UR49 ;  /* 0x0000003100117c82 */ /* 0x000fe20008000000 */
[----:B------:R-:W-:Y:S01]  /*2230*/  UMOV UR21, UR52 ;  /* 0x0000003400157c82 */ /* 0x000fe20008000000 */
[----:B------:R-:W-:Y:S01]  /*2240*/  UMOV UR9, UR49 ;  /* 0x0000003100097c82 */ /* 0x000fe20008000000 */
[----:B------:R4:W-:Y:S01]  /*2250*/  UTMALDG.3D [UR48], [UR4], desc[UR30] ;  /* 0x00001e30040075b4 */ /* 0x0009e20008011000 */
[----:B------:R-:W-:Y:S01]  /*2260*/  UMOV UR11, UR27 ;  /* 0x0000001b000b7c82 */ /* 0x000fe20008000000 */
[----:B------:R-:W-:Y:S01]  /*2270*/  UMOV UR13, UR52 ;  /* 0x00000034000d7c82 */ /* 0x000fe20008000000 */
[----:B------:R-:W-:Y:S01]  /*2280*/  UMOV UR10, UR18 ;  /* 0x00000012000a7c82 */ /* 0x000fe20008000000 */
[----:B------:R4:W-:Y:S01]  /*2290*/  UTMALDG.3D.MULTICAST [UR40], [UR6], UR29, desc[UR30] ;  /* 0x00001e28060073b4 */ /* 0x0009e2000801181d */
[----:B------:R4:W-:Y:S01]  /*22a0*/  UTMALDG.3D.MULTICAST [UR32], [UR6], UR29, desc[UR30] ;  /* 0x00001e20060073b4 */ /* 0x0009e2000801181d */
[----:B------:R4:W-:Y:S01]  /*22b0*/  UTMALDG.4D [UR16], [UR22], desc[UR30] ;  /* 0x00001e10160075b4 */ /* 0x0009e20008019000 */
[----:B------:R4:W-:Y:S02]  /*22c0*/  UTMALDG.4D.MULTICAST [UR8], [UR24], UR29, desc[UR30] ;  /* 0x00001e08180073b4 */ /* 0x0009e4000801981d */
[----:B----4-:R-:W-:Y:S01]  /*22d0*/  NOP ;  /* 0x0000000000007918 */ /* 0x010fe20000000000 */
.L_x_39:
[----:B------:R-:W-:Y:S05]  /*22e0*/  BSYNC.RECONVERGENT B0 ;  /* 0x0000000000007941 */ /* 0x000fea0003800200 */
.L_x_38:
[----:B------:R-:W-:-:S04]  /*22f0*/  UIADD3 UR14, UPT, UPT, UR14, 0x1, URZ ;  /* 0x000000010e0e7890 */ /* 0x000fc8000fffe0ff */
[----:B------:R-:W-:-:S09]  /*2300*/  UISETP.NE.AND UP0, UPT, UR14, UR26, UPT ;  /* 0x0000001a0e00728c */ /* 0x000fd2000bf05270 */
[----:B------:R-:W-:Y:S05]  /*2310*/  BRA.U UP0, `(.L_x_40) ;  /* 0xfffffff900ec7547 */ /* 0x000fea000b83ffff */
.L_x_32:
[C---:B-1----:R-:W-:Y:S01]  /*2320*/  LEA R3, R11.reuse, UR49, 0x3 ;  /* 0x000000310b037c11 */ /* 0x042fe2000f8e18ff */
[----:B------:R-:W-:Y:S01]  /*2330*/  NOP ;  /* 0x0000000000007918 */ /* 0x000fe20000000000 */
[----:B--2---:R-:W-:Y:S02]  /*2340*/  SHF.L.U32 R0, R10, 0x1f, RZ ;  /* 0x0000001f0a007819 */ /* 0x004fe400000006ff */
[----:B------:R-:W-:Y:S02]  /*2350*/  LEA R5, R11, UR49, 0x4 ;  /* 0x000000310b057c11 */ /* 0x000fe4000f8e20ff */
[----:B----4-:R-:W1:Y:S02]  /*2360*/  SYNCS.PHASECHK.TRANS64.TRYWAIT P0, [R3+URZ+0x60], R0 ;  /* 0x00006000030075a7 */ /* 0x010e6400080011ff */
[----:B-1----:R-:W-:Y:S05]  /*2370*/  @!P0 BRA `(.L_x_41) ;  /* 0x0000011000088947 */ /* 0x002fea0003800000 */
.L_x_192:
[----:B------:R-:W2:Y:S01]  /*2380*/  LDS.128 R4, [R5+0xc0] ;  /* 0x0000c00005047984 */ /* 0x000ea20000000c00 */
[----:B------:R-:W-:Y:S01]  /*2390*/  UISETP.GE.AND UP0, UPT, UR39, 0x1, UPT ;  /* 0x000000012700788c */ /* 0x000fe2000bf06270 */
[----:B------:R-:W-:Y:S01]  /*23a0*/  @!PT LDS RZ, [RZ] ;  /* 0x00000000fffff984 */ /* 0x000fe20000000800 */
[----:B------:R-:W-:Y:S01]  /*23b0*/  @!PT LDS RZ, [RZ] ;  /* 0x00000000fffff984 */ /* 0x000fe20000000800 */
[----:B------:R-:W-:Y:S01]  /*23c0*/  @!PT LDS RZ, [RZ] ;  /* 0x00000000fffff984 */ /* 0x000fe20000000800 */
[----:B------:R-:W-:Y:S01]  /*23d0*/  @!PT LDS RZ, [RZ] ;  /* 0x00000000fffff984 */ /* 0x000fe20000000800 */
[----:B------:R4:W-:Y:S06]  /*23e0*/  MEMBAR.ALL.CTA ;  /* 0x0000000000007992 */ /* 0x0009ec0000008000 */
[----:B----4-:R-:W4:Y:S01]  /*23f0*/  FENCE.VIEW.ASYNC.S ;  /* 0x00000000000073c6 */ /* 0x010f220000000000 */
[----:B--2---:R-:W-:-:S13]  /*2400*/  LOP3.LUT P0, RZ, R6, 0x1, RZ, 0xc0, !PT ;  /* 0x0000000106ff7812 */ /* 0x004fda000780c0ff */
[----:B----4-:R-:W-:Y:S01]  /*2410*/  VOTEU.ANY UP1, P0 ;  /* 0x0000000000ff7886 */ /* 0x010fe20000020100 */
[----:B------:R-:W-:-:S13]  /*2420*/  PLOP3.LUT P0, PT, PT, PT, UP1, 0x80, 0x8 ;  /* 0x000000000008781c */ /* 0x000fda0003f0f018 */
[----:B-1----:R-:W-:Y:S02]  /*2430*/  @P0 LOP3.LUT R0, R5, 0xffff, RZ, 0xc0, !PT ;  /* 0x0000ffff05000812 */ /* 0x002fe400078ec0ff */
[----:B---3--:R-:W-:Y:S02]  /*2440*/  @P0 MOV R2, R4 ;  /* 0x0000000400020202 */ /* 0x008fe40000000f00 */
[----:B------:R-:W-:Y:S01]  /*2450*/  @P0 R2UR UR5, R0 ;  /* 0x00000000000502ca */ /* 0x000fe200000e0000 */
[----:B------:R-:W-:Y:S01]  /*2460*/  VIADD R0, R3, 0x70 ;  /* 0x0000007003007836 */ /* 0x000fe20000000000 */
[----:B------:R-:W-:Y:S02]  /*2470*/  @P0 SHF.R.U32.HI R4, RZ, 0x10, R5 ;  /* 0x00000010ff040819 */ /* 0x000fe40000011605 */
[----:B------:R-:W-:Y:S02]  /*2480*/  @P0 R2UR UR6, R2 ;  /* 0x00000000020602ca */ /* 0x000fe400000e0000 */
[----:B------:R-:W-:-:S02]  /*2490*/  PRMT R0, RZ, 0x654, R0 ;  /* 0x00000654ff007816 */ /* 0x000fc40000000000 */
[----:B------:R-:W-:Y:S02]  /*24a0*/  @P0 R2UR UR4, R4 ;  /* 0x00000000040402ca */ /* 0x000fe400000e0000 */
[----:B------:R1:W-:Y:S03]  /*24b0*/  SYNCS.ARRIVE.TRANS64.RED.A1T0 RZ, [R0+URZ], RZ ;  /* 0x000000ff00ff79a7 */ /* 0x0003e600081004ff */
[----:B------:R-:W-:-:S04]  /*24c0*/  @UP1 UMOV UR45, UR5 ;  /* 0x00000005002d1c82 */ /* 0x000fc80008000000 */
[----:B------:R-:W-:-:S04]  /*24d0*/  @UP1 UMOV UR53, UR6 ;  /* 0x0000000600351c82 */ /* 0x000fc80008000000 */
[----:B------:R-:W-:Y:S01]  /*24e0*/  @UP1 UMOV UR52, UR4 ;  /* 0x0000000400341c82 */ /* 0x000fe20008000000 */
[----:B------:R-:W-:Y:S05]  /*24f0*/  BRA.U !UP0, `(.L_x_42) ;  /* 0x0000000108d47547 */ /* 0x000fea000b800000 */
[----:B------:R-:W2:Y:S01]  /*2500*/  LDCU.128 UR16, c[0x0][0xf10] ;  /* 0x0001e200ff1077ac */ /* 0x000ea20008000c00 */
[----:B------:R-:W3:Y:S01]  /*2510*/  LDCU UR22, c[0x0][0xf20] ;  /* 0x0001e400ff1677ac */ /* 0x000ee20008000800 */
[----:B------:R-:W4:Y:S01]  /*2520*/  LDCU UR14, c[0x0][0xf0c] ;  /* 0x0001e180ff0e77ac */ /* 0x000f220008000800 */
[----:B------:R-:W1:Y:S01]  /*2530*/  LDCU.64 UR8, c[0x0][0xf28] ;  /* 0x0001e500ff0877ac */ /* 0x000e620008000a00 */
[----:B------:R-:W-:Y:S02]  /*2540*/  UISETP.NE.AND UP3, UPT, UR39, 0x1, UPT ;  /* 0x000000012700788c */ /* 0x000fe4000bf65270 */
[----:B--2---:R-:W-:Y:S02]  /*2550*/  UIMAD.WIDE.U32 UR4, UR61, UR19, URZ ;  /* 0x000000133d0472a5 */ /* 0x004fe4000f8e00ff */
[----:B------:R-:W-:Y:S02]  /*2560*/  UIMAD.WIDE.U32 UR6, UR62, UR16, URZ ;  /* 0x000000103e0672a5 */ /* 0x000fe4000f8e00ff */
[----:B------:R-:W-:-:S02]  /*2570*/  UISETP.NE.AND UP0, UPT, UR18, 0x1, UPT ;  /* 0x000000011200788c */ /* 0x000fc4000bf05270 */
[----:B------:R-:W-:Y:S01]  /*2580*/  UIMAD.WIDE.U32 UR20, UR45, UR19, URZ ;  /* 0x000000132d1472a5 */ /* 0x000fe2000f8e00ff */
[----:B------:R-:W-:Y:S02]  /*2590*/  UMOV UR4, UR5 ;  /* 0x0000000500047c82 */ /* 0x000fe40008000000 */
[----:B------:R-:W-:Y:S01]  /*25a0*/  UMOV UR6, UR7 ;  /* 0x0000000700067c82 */ /* 0x000fe20008000000 */
[----:B---3--:R-:W-:Y:S02]  /*25b0*/  USHF.R.U32.HI UR4, URZ, UR22, UR4 ;  /* 0x00000016ff047299 */ /* 0x008fe40008011604 */
[----:B----4-:R-:W-:Y:S02]  /*25c0*/  UISETP.NE.AND UP2, UPT, UR14, 0x1, UPT ;  /* 0x000000010e00788c */ /* 0x010fe4000bf45270 */
[----:B------:R-:W-:Y:S02]  /*25d0*/  USHF.R.U32.HI UR6, URZ, UR17, UR6 ;  /* 0x00000011ff067299 */ /* 0x000fe40008011606 */
[----:B------:R-:W-:-:S02]  /*25e0*/  USEL UR5, UR61, UR4, !UP0 ;  /* 0x000000043d057287 */ /* 0x000fc4000c000000 */
[----:B------:R-:W-:Y:S02]  /*25f0*/  USEL UR6, UR62, UR6, !UP2 ;  /* 0x000000063e067287 */ /* 0x000fe4000d000000 */
[----:B-1----:R-:W-:Y:S01]  /*2600*/  UIMAD.WIDE.U32 UR10, UR5, UR8, URZ ;  /* 0x00000008050a72a5 */ /* 0x002fe2000f8e00ff */
[----:B------:R-:W-:Y:S01]  /*2610*/  UMOV UR4, UR21 ;  /* 0x0000001500047c82 */ /* 0x000fe20008000000 */
[----:B------:R-:W-:Y:S02]  /*2620*/  UIMAD.WIDE.U32 UR12, UR53, UR16, URZ ;  /* 0x00000010350c72a5 */ /* 0x000fe4000f8e00ff */
[----:B------:R-:W-:-:S03]  /*2630*/  UIMAD.WIDE.U32 UR20, UR6, UR8, URZ ;  /* 0x00000008061472a5 */ /* 0x000fc6000f8e00ff */
[----:B------:R-:W-:Y:S01]  /*2640*/  UMOV UR10, UR11 ;  /* 0x0000000b000a7c82 */ /* 0x000fe20008000000 */
[----:B------:R-:W-:Y:S02]  /*2650*/  USHF.R.U32.HI UR4, URZ, UR22, UR4 ;  /* 0x00000016ff047299 */ /* 0x000fe40008011604 */
[----:B------:R-:W-:Y:S01]  /*2660*/  @UP3 USHF.R.U32.HI UR5, URZ, UR9, UR10 ;  /* 0x00000009ff053299 */ /* 0x000fe2000801160a */
[----:B------:R-:W-:Y:S01]  /*2670*/  UMOV UR12, UR13 ;  /* 0x0000000d000c7c82 */ /* 0x000fe20008000000 */
[----:B------:R-:W-:Y:S01]  /*2680*/  UMOV UR20, UR21 ;  /* 0x0000001500147c82 */ /* 0x000fe20008000000 */
[----:B------:R-:W-:Y:S02]  /*2690*/  USHF.R.U32.HI UR17, URZ, UR17, UR12 ;  /* 0x00000011ff117299 */ /* 0x000fe4000801160c */
[----:B------:R-:W-:Y:S02]  /*26a0*/  USEL UR4, UR45, UR4, !UP0 ;  /* 0x000000042d047287 */ /* 0x000fe4000c000000 */
[----:B------:R-:W-:-:S02]  /*26b0*/  @UP3 USHF.R.U32.HI UR6, URZ, UR9, UR20 ;  /* 0x00000009ff063299 */ /* 0x000fc40008011614 */
[----:B------:R-:W-:Y:S02]  /*26c0*/  UIMAD UR7, UR39, UR5, URZ ;  /* 0x00000005270772a4 */ /* 0x000fe4000f8e02ff */
[----:B------:R-:W-:Y:S02]  /*26d0*/  USEL UR5, UR53, UR17, !UP2 ;  /* 0x0000001135057287 */ /* 0x000fe4000d000000 */
[----:B------:R-:W-:Y:S02]  /*26e0*/  UIMAD UR10, UR39, UR6, URZ ;  /* 0x00000006270a72a4 */ /* 0x000fe4000f8e02ff */
[----:B------:R-:W-:Y:S02]  /*26f0*/  UISETP.GE.AND UP0, UPT, UR4, UR7, UPT ;  /* 0x000000070400728c */ /* 0x000fe4000bf06270 */
[----:B------:R-:W-:Y:S02]  /*2700*/  UIMAD.WIDE.U32 UR12, UR4, UR8, URZ ;  /* 0x00000008040c72a5 */ /* 0x000fe4000f8e00ff */
[----:B------:R-:W-:-:S02]  /*2710*/  UISETP.GE.OR UP0, UPT, UR5, UR10, UP0 ;  /* 0x0000000a0500728c */ /* 0x000fc40008706670 */
[----:B------:R-:W-:Y:S02]  /*2720*/  UIMAD.WIDE.U32 UR10, UR5, UR8, URZ ;  /* 0x00000008050a72a5 */ /* 0x000fe4000f8e00ff */
[----:B------:R-:W-:Y:S01]  /*2730*/  UIADD3 UR12, UPT, UPT, -UR4, URZ, URZ ;  /* 0x000000ff040c7290 */ /* 0x000fe2000fffe1ff */
[----:B------:R-:W-:Y:S01]  /*2740*/  UMOV UR8, UR13 ;  /* 0x0000000d00087c82 */ /* 0x000fe20008000000 */
[----:B------:R-:W-:Y:S02]  /*2750*/  UIADD3 UR10, UPT, UPT, -UR5, URZ, URZ ;  /* 0x000000ff050a7290 */ /* 0x000fe4000fffe1ff */
[----:B------:R-:W-:-:S03]  /*2760*/  USHF.R.U32.HI UR8, URZ, UR9, UR8 ;  /* 0x00000009ff087299 */ /* 0x000fc60008011608 */
[----:B------:R-:W-:Y:S01]  /*2770*/  @!UP0 UMOV UR7, UR11 ;  /* 0x0000000b00078c82 */ /* 0x000fe20008000000 */
[----:B------:R-:W-:Y:S02]  /*2780*/  UIMAD UR12, UR18, UR12, UR45 ;  /* 0x0000000c120c72a4 */ /* 0x000fe4000f8e022d */
[----:B------:R-:W-:Y:S02]  /*2790*/  USEL UR8, UR4, UR8, !UP3 ;  /* 0x0000000804087287 */ /* 0x000fe4000d800000 */
[----:B------:R-:W-:Y:S02]  /*27a0*/  @!UP0 USHF.R.U32.HI UR7, URZ, UR9, UR7 ;  /* 0x00000009ff078299 */ /* 0x000fe40008011607 */
[----:B------:R-:W-:Y:S02]  /*27b0*/  UIADD3 UR9, UPT, UPT, -UR8, URZ, URZ ;  /* 0x000000ff08097290 */ /* 0x000fe4000fffe1ff */
[----:B------:R-:W-:Y:S02]  /*27c0*/  @!UP0 USEL UR7, UR5, UR7, !UP3 ;  /* 0x0000000705078287 */ /* 0x000fe4000d800000 */
[----:B------:R-:W-:-:S02]  /*27d0*/  UIMAD UR9, UR39, UR9, UR4 ;  /* 0x00000009270972a4 */ /* 0x000fc4000f8e0204 */
[----:B------:R-:W-:Y:S02]  /*27e0*/  @!UP0 UIADD3 UR8, UPT, UPT, UR8, -UR7, URZ ;  /* 0x8000000708088290 */ /* 0x000fe4000fffe0ff */
[----:B------:R-:W-:Y:S02]  /*27f0*/  @!UP0 UIMAD UR7, UR9, UR6, UR7 ;  /* 0x00000006090782a4 */ /* 0x000fe4000f8e0207 */
[----:B------:R-:W-:Y:S02]  /*2800*/  @!UP0 UIMAD UR4, UR39, UR8, UR5 ;  /* 0x00000008270482a4 */ /* 0x000fe4000f8e0205 */
[----:B------:R-:W-:Y:S02]  /*2810*/  UIMAD UR6, UR14, UR10, UR53 ;  /* 0x0000000a0e0672a4 */ /* 0x000fe4000f8e0235 */
[----:B------:R-:W-:Y:S01]  /*2820*/  UIMAD UR45, UR4, UR18, UR12 ;  /* 0x00000012042d72a4 */ /* 0x000fe2000f8e020c */
[----:B------:R-:W-:Y:S02]  /*2830*/  @!UP0 UMOV UR5, UR7 ;  /* 0x0000000700058c82 */ /* 0x000fe40008000000 */
[----:B------:R-:W-:-:S12]  /*2840*/  UIMAD UR53, UR5, UR14, UR6 ;  /* 0x0000000e053572a4 */ /* 0x000fd8000f8e0206 */
.L_x_42:
[----:B------:R-:W2:Y:S02]  /*2850*/  LDCU UR4, c[0x0][0xf30] ;  /* 0x0001e600ff0477ac */ /* 0x000ea40008000800 */
[----:B--2---:R-:W-:-:S09]  /*2860*/  UISETP.NE.AND UP0, UPT, UR4, 0x1, UPT ;  /* 0x000000010400788c */ /* 0x004fd2000bf05270 */
[----:B------:R-:W-:Y:S05]  /*2870*/  BRA.U UP0, `(.L_x_43) ;  /* 0x0000000100447547 */ /* 0x000fea000b800000 */
[----:B------:R-:W2:Y:S01]  /*2880*/  LDCU.128 UR8, c[0x0][0xf10] ;  /* 0x0001e200ff0877ac */ /* 0x000ea20008000c00 */
[----:B------:R-:W3:Y:S01]  /*2890*/  LDCU UR12, c[0x0][0xf0c] ;  /* 0x0001e180ff0c77ac */ /* 0x000ee20008000800 */
[----:B------:R-:W4:Y:S01]  /*28a0*/  LDCU UR13, c[0x0][0xf20] ;  /* 0x0001e400ff0d77ac */ /* 0x000f220008000800 */
[----:B--2---:R-:W-:Y:S02]  /*28b0*/  UIMAD.WIDE.U32 UR6, UR53, UR8, URZ ;  /* 0x00000008350672a5 */ /* 0x004fe4000f8e00ff */
[----:B------:R-:W-:Y:S02]  /*28c0*/  UIMAD.WIDE.U32 UR4, UR45, UR11, URZ ;  /* 0x0000000b2d0472a5 */ /* 0x000fe4000f8e00ff */
[----:B---3--:R-:W-:Y:S02]  /*28d0*/  UISETP.NE.AND UP2, UPT, UR12, 0x1, UPT ;  /* 0x000000010c00788c */ /* 0x008fe4000bf45270 */
[----:B------:R-:W-:Y:S01]  /*28e0*/  UISETP.NE.AND UP0, UPT, UR10, 0x1, UPT ;  /* 0x000000010a00788c */ /* 0x000fe2000bf05270 */
[----:B------:R-:W-:-:S02]  /*28f0*/  UMOV UR6, UR7 ;  /* 0x0000000700067c82 */ /* 0x000fc40008000000 */
[----:B------:R-:W-:Y:S01]  /*2900*/  UMOV UR4, UR5 ;  /* 0x0000000500047c82 */ /* 0x000fe20008000000 */
[----:B------:R-:W-:Y:S02]  /*2910*/  USHF.R.U32.HI UR6, URZ, UR9, UR6 ;  /* 0x00000009ff067299 */ /* 0x000fe40008011606 */
[----:B----4-:R-:W-:Y:S02]  /*2920*/  USHF.R.U32.HI UR4, URZ, UR13, UR4 ;  /* 0x0000000dff047299 */ /* 0x010fe40008011604 */
[----:B------:R-:W-:Y:S02]  /*2930*/  USEL UR5, UR53, UR6, !UP2 ;  /* 0x0000000635057287 */ /* 0x000fe4000d000000 */
[----:B------:R-:W-:-:S04]  /*2940*/  USEL UR4, UR45, UR4, !UP0 ;  /* 0x000000042d047287 */ /* 0x000fc8000c000000 */
[----:B------:R-:W-:Y:S02]  /*2950*/  UIADD3 UR6, UPT, UPT, UR5, -UR4, URZ ;  /* 0x8000000405067290 */ /* 0x000fe4000fffe0ff */
[----:B------:R-:W-:Y:S02]  /*2960*/  UIADD3 UR4, UPT, UPT, -UR5, UR4, URZ ;  /* 0x0000000405047290 */ /* 0x000fe4000fffe1ff */
[----:B------:R-:W-:Y:S02]  /*2970*/  UIMAD UR45, UR6, UR10, UR45 ;  /* 0x0000000a062d72a4 */ /* 0x000fe4000f8e022d */
[----:B------:R-:W-:-:S12]  /*2980*/  UIMAD UR53, UR4, UR12, UR53 ;  /* 0x0000000c043572a4 */ /* 0x000fd8000f8e0235 */
.L_x_43:
[----:B------:R-:W-:Y:S01]  /*2990*/  VIADD R11, R11, 0x1 ;  /* 0x000000010b0b7836 */ /* 0x000fe20000000000 */
[----:B------:R-:W-:Y:S02]  /*29a0*/  R2UR UR5, R178 ;  /* 0x00000000b20572ca */ /* 0x000fe400000e0000 */
[----:B------:R-:W-:Y:S02]  /*29b0*/  R2UR UR4, R179 ;  /* 0x00000000b30472ca */ /* 0x000fe400000e0000 */
[C---:B------:R-:W-:Y:S02]  /*29c0*/  ISETP.NE.AND P0, PT, R11.reuse, 0x2, PT ;  /* 0x000000020b00780c */ /* 0x040fe40003f05270 */
[----:B------:R-:W-:Y:S02]  /*29d0*/  PLOP3.LUT P1, PT, PT, PT, PT, 0x80, 0x8 ;  /* 0x000000000008781c */ /* 0x000fe40003f2f070 */
[----:B------:R-:W-:Y:S02]  /*29e0*/  SEL R3, RZ, 0x1, P0 ;  /* 0x00000001ff037807 */ /* 0x000fe40000000000 */
[----:B------:R-:W-:-:S02]  /*29f0*/  SEL R11, R11, RZ, P0 ;  /* 0x000000ff0b0b7207 */ /* 0x000fc40000000000 */
[----:B------:R-:W-:Y:S01]  /*2a00*/  LOP3.LUT R10, R10, R3, RZ, 0x3c, !PT ;  /* 0x000000030a0a7212 */ /* 0x000fe200078e3cff */
[----:B------:R-:W-:Y:S02]  /*2a10*/  UIADD3 UR27, UPT, UPT, UR45, UR5, URZ ;  /* 0x000000052d1b7290 */ /* 0x000fe4000fffe0ff */
[----:B------:R-:W-:Y:S01]  /*2a20*/  UIADD3 UR20, UPT, UPT, UR53, UR4, URZ ;  /* 0x0000000435147290 */ /* 0x000fe2000fffe0ff */
[----:B------:R-:W-:Y:S11]  /*2a30*/  BRA.U UP1, `(.L_x_44) ;  /* 0xffffffed01b87547 */ /* 0x000ff6000b83ffff */
[----:B-1----:R-:W-:-:S07]  /*2a40*/  MOV R0, UR49 ;  /* 0x0000003100007c02 */ /* 0x002fce0008000f00 */
.L_x_45:
[----:B-1----:R-:W-:-:S04]  /*2a50*/  SHF.L.U32 R3, R12, 0x1f, RZ ;  /* 0x0000001f0c037819 */ /* 0x002fc800000006ff */
[----:B------:R1:W2:Y:S03]  /*2a60*/  SYNCS.PHASECHK.TRANS64.TRYWAIT P0, [R0+URZ+0x8], R3 ;  /* 0x00000803000075a7 */ /* 0x0002a600080011ff */
[----:B--2---:R-:W-:Y:S05]  /*2a70*/  @!P0 NANOSLEEP.SYNCS 0x989680 ;  /* 0x009896800000895d */ /* 0x004fea0003900000 */
[----:B------:R-:W2:Y:S02]  /*2a80*/  @!P0 SYNCS.PHASECHK.TRANS64 P0, [R0+URZ+0x8], R3 ;  /* 0x00000803000085a7 */ /* 0x000ea400080010ff */
[----:B--2---:R-:W-:Y:S05]  /*2a90*/  @P0 EXIT ;  /* 0x000000000000094d */ /* 0x004fea0003800000 */
[----:B------:R-:W-:Y:S05]  /*2aa0*/  BRA `(.L_x_45) ;  /* 0xfffffffc00e87947 */ /* 0x000fea000383ffff */
.L_x_22:
[----:B------:R-:W2:Y:S02]  /*2ab0*/  S2UR UR4, SR_CgaCtaId ;  /* 0x00000000000479c3 */ /* 0x000ea40000008800 */
[----:B--2---:R-:W-:-:S04]  /*2ac0*/  UISETP.NE.AND UP0, UPT, UR4, URZ, UPT ;  /* 0x000000ff0400728c */ /* 0x004fc8000bf05270 */
[----:B------:R-:W-:-:S09]  /*2ad0*/  UISETP.NE.OR UP0, UPT, UR18, 0x1, UP0 ;  /* 0x000000011200788c */ /* 0x000fd20008705670 */
[----:B------:R-:W-:Y:S05]  /*2ae0*/  BRA.U UP0, `(.L_x_46) ;  /* 0x00000005004c7547 */ /* 0x000fea000b800000 */
[----:B------:R-:W2:Y:S01]  /*2af0*/  S2UR UR5, SR_CgaCtaId ;  /* 0x00000000000579c3 */ /* 0x000ea20000008800 */
[----:B------:R-:W-:Y:S01]  /*2b00*/  UMOV UR4, 0x400 ;  /* 0x0000040000047882 */ /* 0x000fe20000000000 */
[----:B------:R-:W-:Y:S01]  /*2b10*/  ISETP.GE.U32.AND P2, PT, R2, 0x4, PT ;  /* 0x000000040200780c */ /* 0x000fe20003f46070 */
[----:B------:R-:W-:Y:S01]  /*2b20*/  IMAD.MOV.U32 R12, RZ, RZ, 0x1 ;  /* 0x00000001ff0c7424 */ /* 0x000fe200078e00ff */
[----:B------:R-:W-:Y:S02]  /*2b30*/  CS2R R10, SRZ ;  /* 0x00000000000a7805 */ /* 0x000fe4000001ff00 */
[----:B------:R-:W-:Y:S01]  /*2b40*/  CS2R R8, SRZ ;  /* 0x0000000000087805 */ /* 0x000fe2000001ff00 */
[----:B--2---:R-:W-:-:S03]  /*2b50*/  ULEA UR6, UR5, UR4, 0x18 ;  /* 0x0000000405067291 */ /* 0x004fc6000f8ec0ff */
[----:B------:R-:W-:-:S09]  /*2b60*/  UMOV UR5, URZ ;  /* 0x000000ff00057c82 */ /* 0x000fd20008000000 */
.L_x_50:
[----:B------:R-:W-:Y:S02]  /*2b70*/  LEA R0, R8, UR6, 0x3 ;  /* 0x0000000608007c11 */ /* 0x000fe4000f8e18ff */
[----:B------:R-:W-:-:S03]  /*2b80*/  SHF.L.U32 R5, R9, 0x1f, RZ ;  /* 0x0000001f09057819 */ /* 0x000fc600000006ff */
[----:B------:R-:W-:Y:S01]  /*2b90*/  VIADD R4, R0, 0xa0 ;  /* 0x000000a000047836 */ /* 0x000fe20000000000 */
[----:B------:R-:W2:Y:S02]  /*2ba0*/  SYNCS.PHASECHK.TRANS64.TRYWAIT P0, [R0+URZ+0x90], R5 ;  /* 0x00009005000075a7 */ /* 0x000ea400080011ff */
[----:B--2---:R-:W-:Y:S05]  /*2bb0*/  @!P0 BRA `(.L_x_47) ;  /* 0x00000108000c8947 */ /* 0x004fea0003800000 */
.L_x_193:
[----:B------:R-:W-:Y:S01]  /*2bc0*/  ULEA UR4, UR5, UR6, 0x3 ;  /* 0x0000000605047291 */ /* 0x000fe2000f8e18ff */
[----:B------:R-:W-:Y:S02]  /*2bd0*/  PRMT R4, RZ, 0x654, R4 ;  /* 0x00000654ff047816 */ /* 0x000fe40000000004 */
[----:B--2---:R-:W-:Y:S01]  /*2be0*/  SHF.L.U32 R5, R12, 0x1f, RZ ;  /* 0x0000001f0c057819 */ /* 0x004fe200000006ff */
[----:B------:R-:W-:Y:S01]  /*2bf0*/  UIADD3 UR7, UPT, UPT, UR4, 0x60, URZ ;  /* 0x0000006004077890 */ /* 0x000fe2000fffe0ff */
[----:B------:R2:W-:Y:S05]  /*2c00*/  SYNCS.ARRIVE.TRANS64.RED.A1T0 RZ, [R4+URZ], RZ ;  /* 0x000000ff04ff79a7 */ /* 0x0005ea00081004ff */
[----:B------:R-:W-:Y:S01]  /*2c10*/  IMAD.U32 R7, RZ, RZ, UR7 ;  /* 0x00000007ff077e24 */ /* 0x000fe2000f8e00ff */
[----:B------:R-:W3:Y:S04]  /*2c20*/  SYNCS.PHASECHK.TRANS64.TRYWAIT P0, [UR4+0x70], R5 ;  /* 0x00007005ff0075a7 */ /* 0x000ee80008001104 */
[----:B------:R-:W-:Y:S01]  /*2c30*/  PRMT R6, R2, 0x654, R7 ;  /* 0x0000065402067816 */ /* 0x000fe20000000007 */
[----:B--2---:R-:W-:Y:S01]  /*2c40*/  @!P2 IMAD.MOV.U32 R4, RZ, RZ, 0x10 ;  /* 0x00000010ff04a424 */ /* 0x004fe200078e00ff */
[----:B---3--:R-:W-:Y:S06]  /*2c50*/  @!P0 BRA `(.L_x_48) ;  /* 0x0000010400f88947 */ /* 0x008fec0003800000 */
.L_x_195:
[----:B------:R-:W-:Y:S01]  /*2c60*/  ULEA UR8, UR5, UR6, 0x4 ;  /* 0x0000000605087291 */ /* 0x000fe2000f8e20ff */
[----:B------:R-:W-:Y:S01]  /*2c70*/  SEL R3, R6, R3, !P2 ;  /* 0x0000000306037207 */ /* 0x000fe20005000000 */
[----:B------:R-:W-:Y:S01]  /*2c80*/  UIADD3 UR9, UPT, UPT, UR4, 0x60, URZ ;  /* 0x0000006004097890 */ /* 0x000fe2000fffe0ff */
[----:B--2---:R-:W-:Y:S01]  /*2c90*/  LEA R0, R11, UR6, 0x3 ;  /* 0x000000060b007c11 */ /* 0x004fe2000f8e18ff */
[----:B------:R-:W-:Y:S01]  /*2ca0*/  UIADD3 UR8, UPT, UPT, UR8, 0xc0, URZ ;  /* 0x000000c008087890 */ /* 0x000fe2000fffe0ff */
[----:B------:R-:W-:Y:S01]  /*2cb0*/  SHF.L.U32 R5, R10, 0x1f, RZ ;  /* 0x0000001f0a057819 */ /* 0x000fe200000006ff */
[----:B------:R2:W-:Y:S01]  /*2cc0*/  @!P2 SYNCS.ARRIVE.TRANS64.RED RZ, [R3+URZ], R4 ;  /* 0x0000000403ffa9a7 */ /* 0x0005e200080004ff */
[----:B------:R-:W-:Y:S01]  /*2cd0*/  UIADD3 UR4, UPT, UPT, UR5, 0x1, URZ ;  /* 0x0000000105047890 */ /* 0x000fe2000fffe0ff */
[----:B------:R-:W-:-:S03]  /*2ce0*/  VIADD R8, R8, 0x1 ;  /* 0x0000000108087836 */ /* 0x000fc60000000000 */
[----:B------:R-:W-:Y:S02]  /*2cf0*/  UISETP.NE.AND UP0, UPT, UR4, 0x2, UPT ;  /* 0x000000020400788c */ /* 0x000fe4000bf05270 */
[----:B------:R-:W-:Y:S06]  /*2d00*/  UGETNEXTWORKID.BROADCAST [UR8], [UR9] ;  /* 0x00000000080073ca */ /* 0x000fec0008000100 */
[----:B------:R-:W-:Y:S01]  /*2d10*/  USEL UR7, URZ, 0x1, UP0 ;  /* 0x00000001ff077887 */ /* 0x000fe20008000000 */
[----:B------:R-:W-:Y:S01]  /*2d20*/  ISETP.NE.AND P0, PT, R8, 0x2, PT ;  /* 0x000000020800780c */ /* 0x000fe20003f05270 */
[----:B------:R-:W-:Y:S01]  /*2d30*/  USEL UR5, UR4, URZ, UP0 ;  /* 0x000000ff04057287 */ /* 0x000fe20008000000 */
[----:B------:R-:W3:Y:S03]  /*2d40*/  SYNCS.PHASECHK.TRANS64.TRYWAIT P1, [R0+URZ+0x60], R5 ;  /* 0x00006005000075a7 */ /* 0x000ee600080211ff */
[----:B------:R-:W-:Y:S01]  /*2d50*/  LOP3.LUT R12, R12, UR7, RZ, 0x3c, !PT ;  /* 0x000000070c0c7c12 */ /* 0x000fe2000f8e3cff */
[----:B--23--:R-:W-:Y:S07]  /*2d60*/  @!P1 BRA `(.L_x_49) ;  /* 0x0000010400cc9947 */ /* 0x00cfee0003800000 */
.L_x_196:
[C---:B------:R-:W-:Y:S01]  /*2d70*/  LEA R4, R11.reuse, UR6, 0x4 ;  /* 0x000000060b047c11 */ /* 0x040fe2000f8e20ff */
[----:B--2---:R-:W-:Y:S01]  /*2d80*/  VIADD R0, R0, 0x70 ;  /* 0x0000007000007836 */ /* 0x004fe20000000000 */
[----:B------:R-:W-:Y:S01]  /*2d90*/  SEL R8, R8, RZ, P0 ;  /* 0x000000ff08087207 */ /* 0x000fe20000000000 */
[----:B------:R-:W-:-:S03]  /*2da0*/  VIADD R11, R11, 0x1 ;  /* 0x000000010b0b7836 */ /* 0x000fc60000000000 */
[----:B------:R-:W2:Y:S01]  /*2db0*/  LDS.128 R4, [R4+0xc0] ;  /* 0x0000c00004047984 */ /* 0x000ea20000000c00 */
[----:B------:R-:W-:Y:S02]  /*2dc0*/  PRMT R0, RZ, 0x654, R0 ;  /* 0x00000654ff007816 */ /* 0x000fe40000000000 */
[C---:B------:R-:W-:Y:S01]  /*2dd0*/  ISETP.NE.AND P1, PT, R11.reuse, 0x2, PT ;  /* 0x000000020b00780c */ /* 0x040fe20003f25270 */
[----:B------:R-:W-:Y:S01]  /*2de0*/  @!PT LDS RZ, [RZ] ;  /* 0x00000000fffff984 */ /* 0x000fe20000000800 */
[----:B------:R-:W-:Y:S01]  /*2df0*/  @!PT LDS RZ, [RZ] ;  /* 0x00000000fffff984 */ /* 0x000fe20000000800 */
[----:B------:R-:W-:Y:S01]  /*2e00*/  @!PT LDS RZ, [RZ] ;  /* 0x00000000fffff984 */ /* 0x000fe20000000800 */
[----:B------:R-:W-:Y:S01]  /*2e10*/  @!PT LDS RZ, [RZ] ;  /* 0x00000000fffff984 */ /* 0x000fe20000000800 */
[----:B------:R3:W-:Y:S06]  /*2e20*/  MEMBAR.ALL.CTA ;  /* 0x0000000000007992 */ /* 0x0007ec0000008000 */
[----:B---3--:R-:W3:Y:S01]  /*2e30*/  FENCE.VIEW.ASYNC.S ;  /* 0x00000000000073c6 */ /* 0x008ee20000000000 */
[----:B------:R-:W-:Y:S01]  /*2e40*/  SEL R11, R11, RZ, P1 ;  /* 0x000000ff0b0b7207 */ /* 0x000fe20000800000 */
[----:B---3--:R3:W-:Y:S01]  /*2e50*/  SYNCS.ARRIVE.TRANS64.RED.A1T0 RZ, [R0+URZ], RZ ;  /* 0x000000ff00ff79a7 */ /* 0x0087e200081004ff */
[----:B--2---:R-:W-:-:S02]  /*2e60*/  LOP3.LUT P3, RZ, R6, 0x1, RZ, 0xc0, !PT ;  /* 0x0000000106ff7812 */ /* 0x004fc4000786c0ff */
[----:B------:R-:W-:-:S04]  /*2e70*/  SEL R5, RZ, 0x1, P1 ;  /* 0x00000001ff057807 */ /* 0x000fc80000800000 */
[----:B------:R-:W-:Y:S02]  /*2e80*/  LOP3.LUT R10, R10, R5, RZ, 0x3c, !PT ;  /* 0x000000050a0a7212 */ /* 0x000fe400078e3cff */
[----:B---3--:R-:W-:-:S04]  /*2e90*/  SEL R0, RZ, 0x1, P0 ;  /* 0x00000001ff007807 */ /* 0x008fc80000000000 */
[----:B------:R-:W-:Y:S01]  /*2ea0*/  LOP3.LUT R9, R9, R0, RZ, 0x3c, !PT ;  /* 0x0000000009097212 */ /* 0x000fe200078e3cff */
[----:B------:R-:W-:Y:S06]  /*2eb0*/  @P3 BRA `(.L_x_50) ;  /* 0xfffffffc002c3947 */ /* 0x000fec000383ffff */
[----:B------:R-:W-:Y:S01]  /*2ec0*/  ULEA UR4, UR5, UR6, 0x3 ;  /* 0x0000000605047291 */ /* 0x000fe2000f8e18ff */
[----:B------:R-:W-:-:S08]  /*2ed0*/  SHF.L.U32 R3, R12, 0x1f, RZ ;  /* 0x0000001f0c037819 */ /* 0x000fd000000006ff */
[----:B------:R-:W2:Y:S02]  /*2ee0*/  SYNCS.PHASECHK.TRANS64 P0, [UR4+0x70], R3 ;  /* 0x00007003ff0075a7 */ /* 0x000ea40008001004 */
[----:B--2---:R-:W-:Y:S05]  /*2ef0*/  @P0 BRA `(.L_x_51) ;  /* 0x0000000000080947 */ /* 0x004fea0003800000 */
[----:B------:R-:W2:Y:S02]  /*2f00*/  SYNCS.PHASECHK.TRANS64.TRYWAIT P0, [UR4+0x70], R3 ;  /* 0x00007003ff0075a7 */ /* 0x000ea40008001104 */
[----:B--2---:R-:W-:Y:S05]  /*2f10*/  @!P0 BRA `(.L_x_52) ;  /* 0x0000010400748947 */ /* 0x004fea0003800000 */
.L_x_51:
[----:B------:R-:W-:-:S04]  /*2f20*/  UIADD3 UR7, UPT, UPT, UR5, 0x1, URZ ;  /* 0x0000000105077890 */ /* 0x000fc8000fffe0ff */
[----:B------:R-:W-:-:S04]  /*2f30*/  UISETP.NE.AND UP0, UPT, UR7, 0x2, UPT ;  /* 0x000000020700788c */ /* 0x000fc8000bf05270 */
[----:B------:R-:W-:Y:S02]  /*2f40*/  USEL UR8, URZ, 0x1, UP0 ;  /* 0x00000001ff087887 */ /* 0x000fe40008000000 */
[----:B------:R-:W-:-:S04]  /*2f50*/  USEL UR7, UR7, URZ, UP0 ;  /* 0x000000ff07077287 */ /* 0x000fc80008000000 */
[----:B------:R-:W-:Y:S01]  /*2f60*/  ULEA UR7, UR7, UR6, 0x3 ;  /* 0x0000000607077291 */ /* 0x000fe2000f8e18ff */
[----:B--2---:R-:W-:-:S04]  /*2f70*/  LOP3.LUT R3, R12, UR8, RZ, 0x3c, !PT ;  /* 0x000000080c037c12 */ /* 0x004fc8000f8e3cff */
[----:B------:R-:W-:-:S04]  /*2f80*/  SHF.L.U32 R0, R3, 0x1f, RZ ;  /* 0x0000001f03007819 */ /* 0x000fc800000006ff */
[----:B------:R-:W2:Y:S02]  /*2f90*/  SYNCS.PHASECHK.TRANS64 P0, [UR7+0x70], R0 ;  /* 0x00007000ff0075a7 */ /* 0x000ea40008001007 */
[----:B-12---:R-:W-:Y:S05]  /*2fa0*/  @P0 EXIT ;  /* 0x000000000000094d */ /* 0x006fea0003800000 */
[----:B------:R-:W-:Y:S02]  /*2fb0*/  SHF.L.U32 R3, R3, 0x1f, RZ ;  /* 0x0000001f03037819 */ /* 0x000fe400000006ff */
[----:B------:R-:W-:-:S07]  /*2fc0*/  MOV R0, UR7 ;  /* 0x0000000700007c02 */ /* 0x000fce0008000f00 */
.L_x_53:
[----:B-1----:R1:W2:Y:S02]  /*2fd0*/  SYNCS.PHASECHK.TRANS64.TRYWAIT P0, [R0+URZ+0x70], R3 ;  /* 0x00007003000075a7 */ /* 0x0022a400080011ff */
[----:B--2---:R-:W-:Y:S05]  /*2fe0*/  @!P0 NANOSLEEP.SYNCS 0x989680 ;  /* 0x009896800000895d */ /* 0x004fea0003900000 */
[----:B------:R-:W2:Y:S02]  /*2ff0*/  @!P0 SYNCS.PHASECHK.TRANS64 P0, [R0+URZ+0x70], R3 ;  /* 0x00007003000085a7 */ /* 0x000ea400080010ff */
[----:B--2---:R-:W-:Y:S05]  /*3000*/  @P0 EXIT ;  /* 0x000000000000094d */ /* 0x004fea0003800000 */
[----:B------:R-:W-:Y:S05]  /*3010*/  BRA `(.L_x_53) ;  /* 0xfffffffc00ec7947 */ /* 0x000fea000383ffff */
.L_x_46:
[----:B------:R-:W-:Y:S05]  /*3020*/  BRA.U UP4, `(.L_x_54) ;  /* 0x0000001d04687547 */ /* 0x000fea000b800000 */
[----:B------:R-:W2:Y:S01]  /*3030*/  S2UR UR7, SR_CgaCtaId ;  /* 0x00000000000779c3 */ /* 0x000ea20000008800 */
[----:B------:R-:W-:Y:S01]  /*3040*/  UMOV UR4, 0x40 ;  /* 0x0000004000047882 */ /* 0x000fe20000000000 */
[----:B------:R-:W-:Y:S01]  /*3050*/  NOP ;  /* 0x0000000000007918 */ /* 0x000fe20000000000 */
[----:B------:R-:W-:Y:S01]  /*3060*/  UMOV UR6, 0x400 ;  /* 0x0000040000067882 */ /* 0x000fe20000000000 */
[----:B--2---:R-:W-:Y:S02]  /*3070*/  ULEA UR5, UR7, UR4, 0x18 ;  /* 0x0000000407057291 */ /* 0x004fe4000f8ec0ff */
[----:B------:R-:W-:-:S07]  /*3080*/  ULEA UR6, UR7, UR6, 0x18 ;  /* 0x0000000607067291 */ /* 0x000fce000f8ec0ff */
[----:B------:R-:W2:Y:S02]  /*3090*/  LDS.U8 R2, [UR5+0x1c] ;  /* 0x00001c05ff027984 */ /* 0x000ea40008000000 */
[----:B--2---:R-:W-:-:S13]  /*30a0*/  ISETP.NE.AND P0, PT, R2, RZ, PT ;  /* 0x000000ff0200720c */ /* 0x004fda0003f05270 */
[----:B------:R-:W-:Y:S05]  /*30b0*/  @P0 BRA `(.L_x_55) ;  /* 0x0000000000580947 */ /* 0x000fea0003800000 */
[----:B------:R-:W-:-:S13]  /*30c0*/  ELECT P0, URZ, PT ;  /* 0x0000000000ff782f */ /* 0x000fda0003800000 */
[----:B------:R-:W-:Y:S05]  /*30d0*/  @!P0 BRA `(.L_x_56) ;  /* 0x0000000000608947 */ /* 0x000fea0003800000 */
[----:B------:R-:W-:Y:S01]  /*30e0*/  UMOV UR4, 0x10 ;  /* 0x0000001000047882 */ /* 0x000fe20000000000 */
[----:B------:R-:W-:Y:S01]  /*30f0*/  HFMA2 R2, -RZ, RZ, 0, 5.9604644775390625e-08 ;  /* 0x00000001ff027431 */ /* 0x000fe200000001ff */
[----:B------:R-:W-:-:S03]  /*3100*/  MOV R3, 0xffff ;  /* 0x0000ffff00037802 */ /* 0x000fc60000000f00 */
[----:B------:R-:W-:Y:S04]  /*3110*/  DEPBAR.LE SB2, 0x36 ;  /* 0x0000ad800000791a */ /* 0x000fe80000000000 */
[----:B------:R-:W2:Y:S02]  /*3120*/  UTCATOMSWS.FIND_AND_SET.ALIGN UP0, UR4, UR4 ;  /* 0x00000004000475e3 */ /* 0x000ea40008000800 */
[----:B--2---:R-:W-:Y:S01]  /*3130*/  MOV R4, UR4 ;  /* 0x0000000400047c02 */ /* 0x004fe20008000f00 */
[----:B------:R-:W-:Y:S06]  /*3140*/  BRA.U UP0, `(.L_x_57) ;  /* 0x0000000100187547 */ /* 0x000fec000b800000 */
.L_x_58:
[----:B------:R-:W-:Y:S05]  /*3150*/  NANOSLEEP 0x64 ;  /* 0x000000640000795d */ /* 0x000fea0003800000 */
[----:B------:R-:W-:-:S05]  /*3160*/  UMOV UR4, 0x10 ;  /* 0x0000001000047882 */ /* 0x000fca0000000000 */
[----:B------:R-:W-:Y:S04]  /*3170*/  DEPBAR.LE SB2, 0x36 ;  /* 0x0000ad800000791a */ /* 0x000fe80000000000 */
[----:B------:R-:W2:Y:S02]  /*3180*/  UTCATOMSWS.FIND_AND_SET.ALIGN UP0, UR4, UR4 ;  /* 0x00000004000475e3 */ /* 0x000ea40008000800 */
[----:B--2---:R-:W-:Y:S01]  /*3190*/  MOV R4, UR4 ;  /* 0x0000000400047c02 */ /* 0x004fe20008000f00 */
[----:B------:R-:W-:Y:S05]  /*31a0*/  BRA.U !UP0, `(.L_x_58) ;  /* 0xfffffffd08e87547 */ /* 0x000fea000b83ffff */
.L_x_57:
[-C--:B------:R-:W-:Y:S02]  /*31b0*/  SHF.L.U32 R3, R3, R4.reuse, RZ ;  /* 0x0000000403037219 */ /* 0x080fe400000006ff */
[----:B------:R-:W-:Y:S01]  /*31c0*/  SHF.L.U32 R2, R2, R4, RZ ;  /* 0x0000000402027219 */ /* 0x000fe200000006ff */
[----:B------:R-:W-:Y:S02]  /*31d0*/  IMAD.SHL.U32 R4, R4, 0x20, RZ ;  /* 0x0000002004047824 */ /* 0x000fe400078e00ff */
[----:B------:R2:W-:Y:S04]  /*31e0*/  ATOMS.OR RZ, [UR5+0x14], R3 ;  /* 0x00001403ffff798c */ /* 0x0005e8000b000005 */
[----:B------:R2:W-:Y:S04]  /*31f0*/  ATOMS.OR RZ, [UR5+0x18], R2 ;  /* 0x00001802ffff798c */ /* 0x0005e8000b000005 */
[----:B------:R2:W-:Y:S01]  /*3200*/  STS [UR6+0xe0], R4 ;  /* 0x0000e004ff007988 */ /* 0x0005e20008000806 */
[----:B------:R-:W-:Y:S05]  /*3210*/  BRA `(.L_x_56) ;  /* 0x0000000000107947 */ /* 0x000fea0003800000 */
.L_x_55:
[----:B------:R-:W-:-:S05]  /*3220*/  MOV R2, 0xffffffff ;  /* 0xffffffff00027802 */ /* 0x000fca0000000f00 */
[----:B------:R2:W-:Y:S02]  /*3230*/  STS [UR6+0xe0], R2 ;  /* 0x0000e002ff007988 */ /* 0x0005e40008000806 */
[----:B--2---:R-:W-:Y:S02]  /*3240*/  MOV R2, 0x3260 ;  /* 0x0000326000027802 */ /* 0x004fe40000000f00 */
[----:B-1---5:R-:W-:Y:S05]  /*3250*/  CALL.REL.NOINC `($__internal_1_$__cuda_sm10x_tcgen05_guardrail_trap_phase_invalid_during_alloc) ;  /* 0x0000010c00407944 */ /* 0x022fea0003c00000 */
.L_x_56:
[----:B------:R-:W-:Y:S05]  /*3260*/  WARPSYNC.ALL ;  /* 0x0000000000007948 */ /* 0x000fea0003800000 */
[----:B------:R-:W3:Y:S01]  /*3270*/  S2UR UR4, SR_CgaCtaId ;  /* 0x00000000000479c3 */ /* 0x000ee20000008800 */
[----:B------:R-:W-:Y:S01]  /*3280*/  UMOV UR12, 0x400 ;  /* 0x00000400000c7882 */ /* 0x000fe20000000000 */
[----:B------:R-:W-:-:S06]  /*3290*/  NOP ;  /* 0x0000000000007918 */ /* 0x000fcc0000000000 */
[----:B------:R-:W-:Y:S06]  /*32a0*/  BAR.ARV 0x6, 0xa0 ;  /* 0x0182800000007b1d */ /* 0x000fec0000002000 */
[----:B------:R-:W4:Y:S01]  /*32b0*/  LDCU UR7, c[0x0][0x38c] ;  /* 0x00007180ff0777ac */ /* 0x000f220008000800 */
[----:B------:R-:W-:Y:S02]  /*32c0*/  HFMA2 R28, -RZ, RZ, 0, 0 ;  /* 0x00000000ff1c7431 */ /* 0x000fe400000001ff */
[----:B------:R-:W-:Y:S01]  /*32d0*/  IMAD.MOV.U32 R26, RZ, RZ, 0x1 ;  /* 0x00000001ff1a7424 */ /* 0x000fe200078e00ff */
[----:B------:R-:W-:Y:S01]  /*32e0*/  UMOV UR66, URZ ;  /* 0x000000ff00427c82 */ /* 0x000fe20008000000 */
[----:B------:R-:W-:Y:S01]  /*32f0*/  UMOV UR64, URZ ;  /* 0x000000ff00407c82 */ /* 0x000fe20008000000 */
[----:B------:R-:W-:Y:S01]  /*3300*/  UMOV UR62, URZ ;  /* 0x000000ff003e7c82 */ /* 0x000fe20008000000 */
[----:B------:R-:W-:Y:S01]  /*3310*/  UMOV UR60, URZ ;  /* 0x000000ff003c7c82 */ /* 0x000fe20008000000 */
[----:B------:R-:W-:Y:S01]  /*3320*/  UMOV UR58, URZ ;  /* 0x000000ff003a7c82 */ /* 0x000fe20008000000 */
[----:B------:R-:W-:Y:S01]  /*3330*/  IMAD.U32 R40, RZ, RZ, UR66 ;  /* 0x00000042ff287e24 */ /* 0x000fe2000f8e00ff */
[----:B---3--:R-:W-:Y:S01]  /*3340*/  ULEA UR12, UR4, UR12, 0x18 ;  /* 0x0000000c040c7291 */ /* 0x008fe2000f8ec0ff */
[----:B------:R-:W-:Y:S01]  /*3350*/  IMAD.U32 R38, RZ, RZ, UR64 ;  /* 0x00000040ff267e24 */ /* 0x000fe2000f8e00ff */
[----:B------:R-:W-:Y:S01]  /*3360*/  UMOV UR17, 0x40004040 ;  /* 0x4000404000117882 */ /* 0x000fe20000000000 */
[----:B------:R-:W-:Y:S01]  /*3370*/  IMAD.U32 R36, RZ, RZ, UR62 ;  /* 0x0000003eff247e24 */ /* 0x000fe2000f8e00ff */
[----:B------:R-:W-:Y:S01]  /*3380*/  UIADD3 UR8, UPT, UPT, UR12, 0x8, URZ ;  /* 0x000000080c087890 */ /* 0x000fe2000fffe0ff */
[----:B------:R-:W-:Y:S01]  /*3390*/  IMAD.U32 R24, RZ, RZ, UR60 ;  /* 0x0000003cff187e24 */ /* 0x000fe2000f8e00ff */
[----:B------:R-:W-:Y:S01]  /*33a0*/  UIADD3 UR14, UPT, UPT, UR12, 0x8, URZ ;  /* 0x000000080c0e7890 */ /* 0x000fe2000fffe0ff */
[----:B------:R-:W-:Y:S01]  /*33b0*/  IMAD.U32 R22, RZ, RZ, UR58 ;  /* 0x0000003aff167e24 */ /* 0x000fe2000f8e00ff */
[----:B------:R-:W-:Y:S01]  /*33c0*/  UIADD3 UR13, UPT, UPT, UR12, 0x80, URZ ;  /* 0x000000800c0d7890 */ /* 0x000fe2000fffe0ff */
[----:B--2---:R-:W2:Y:S01]  /*33d0*/  LDS R2, [UR12+0xe0] ;  /* 0x0000e00cff027984 */ /* 0x004ea20008000800 */
[----:B----4-:R-:W-:-:S02]  /*33e0*/  UIADD3 UR7, UPT, UPT, UR7, 0xff, URZ ;  /* 0x000000ff07077890 */ /* 0x010fc4000fffe0ff */
[----:B------:R-:W-:Y:S02]  /*33f0*/  UIADD3 UR10, UPT, UPT, UR12, 0x20800, URZ ;  /* 0x000208000c0a7890 */ /* 0x000fe4000fffe0ff */
[----:B------:R-:W-:Y:S02]  /*3400*/  USHF.R.S32.HI UR4, URZ, 0x1f, UR7 ;  /* 0x0000001fff047899 */ /* 0x000fe40008011407 */
[----:B------:R-:W-:Y:S02]  /*3410*/  UIADD3 UR5, UPT, UPT, UR12, 0x8400, URZ ;  /* 0x000084000c057890 */ /* 0x000fe4000fffe0ff */
[----:B------:R-:W-:Y:S02]  /*3420*/  UIADD3 UR9, UPT, UPT, UR12, 0x20400, URZ ;  /* 0x000204000c097890 */ /* 0x000fe4000fffe0ff */
[----:B------:R-:W-:Y:S01]  /*3430*/  UIADD3 UR6, UPT, UPT, UR12, 0x10400, URZ ;  /* 0x000104000c067890 */ /* 0x000fe2000fffe0ff */
[----:B------:R-:W-:Y:S01]  /*3440*/  UMOV UR15, 0x40004040 ;  /* 0x40004040000f7882 */ /* 0x000fe20000000000 */
[----:B------:R-:W-:-:S02]  /*3450*/  UMOV UR21, 0x4008 ;  /* 0x0000400800157882 */ /* 0x000fc40000000000 */
[----:B------:R-:W-:Y:S01]  /*3460*/  USHF.R.U32.HI UR6, URZ, 0x4, UR6 ;  /* 0x00000004ff067899 */ /* 0x000fe20008011606 */
[----:B------:R-:W-:Y:S01]  /*3470*/  UMOV UR57, 0x40004040 ;  /* 0x4000404000397882 */ /* 0x000fe20000000000 */
[----:B------:R-:W-:Y:S02]  /*3480*/  UMOV UR55, 0x40004040 ;  /* 0x4000404000377882 */ /* 0x000fe40000000000 */
[----:B------:R-:W-:Y:S01]  /*3490*/  ULOP3.LUT UR6, UR6, 0x3fff, URZ, 0xc0, !UPT ;  /* 0x00003fff06067892 */ /* 0x000fe2000f8ec0ff */
[----:B------:R-:W-:Y:S01]  /*34a0*/  UMOV UR53, 0x40004040 ;  /* 0x4000404000357882 */ /* 0x000fe20000000000 */
        /* <DEDUP_REMOVED lines=8> */
[----:B--2---:R-:W-:Y:S01]  /*3530*/  R2UR UR11, R2 ;  /* 0x00000000020b72ca */ /* 0x004fe200000e0000 */
[----:B------:R-:W-:Y:S01]  /*3540*/  IMAD.U32 R2, RZ, RZ, UR8 ;  /* 0x00000008ff027e24 */ /* 0x000fe2000f8e00ff */
[----:B------:R-:W-:Y:S01]  /*3550*/  ULEA.HI UR8, UR4, UR7, URZ, 0x8 ;  /* 0x0000000704087291 */ /* 0x000fe2000f8f40ff */
[----:B------:R-:W-:Y:S01]  /*3560*/  IMAD.U32 R2, RZ, RZ, UR14 ;  /* 0x0000000eff027e24 */ /* 0x000fe2000f8e00ff */
[----:B------:R-:W-:Y:S01]  /*3570*/  USHF.R.U32.HI UR4, URZ, 0x4, UR10 ;  /* 0x00000004ff047899 */ /* 0x000fe2000801160a */
[----:B------:R-:W-:Y:S01]  /*3580*/  IMAD.U32 R2, RZ, RZ, UR13 ;  /* 0x0000000dff027e24 */ /* 0x000fe2000f8e00ff */
[----:B------:R-:W-:-:S02]  /*3590*/  USHF.R.U32.HI UR7, URZ, 0x4, UR5 ;  /* 0x00000004ff077899 */ /* 0x000fc40008011605 */
[----:B------:R-:W-:Y:S02]  /*35a0*/  ULOP3.LUT UR4, UR4, 0x3fff, URZ, 0xc0, !UPT ;  /* 0x00003fff04047892 */ /* 0x000fe4000f8ec0ff */
[----:B------:R-:W-:Y:S02]  /*35b0*/  ULOP3.LUT UR7, UR7, 0x3fff, URZ, 0xc0, !UPT ;  /* 0x00003fff07077892 */ /* 0x000fe4000f8ec0ff */
[----:B------:R-:W-:Y:S02]  /*35c0*/  ULOP3.LUT UR18, UR4, 0x10000, URZ, 0xfc, !UPT ;  /* 0x0001000004127892 */ /* 0x000fe4000f8efcff */
[----:B------:R-:W-:Y:S02]  /*35d0*/  UIADD3 UR70, UPT, UPT, UR11, -0x7ffffe3c, URZ ;  /* 0x800001c40b467890 */ /* 0x000fe4000fffe0ff */
[----:B------:R-:W-:Y:S02]  /*35e0*/  UIADD3 UR71, UPT, UPT, UR11, -0x7ffffe30, URZ ;  /* 0x800001d00b477890 */ /* 0x000fe4000fffe0ff */
[----:B------:R-:W-:-:S02]  /*35f0*/  UIADD3 UR72, UPT, UPT, UR11, 0x400001c4, URZ ;  /* 0x400001c40b487890 */ /* 0x000fc4000fffe0ff */
[----:B------:R-:W-:Y:S01]  /*3600*/  UIADD3 UR73, UPT, UPT, UR11, 0x400001d0, URZ ;  /* 0x400001d00b497890 */ /* 0x000fe2000fffe0ff */
[----:B------:R-:W-:Y:S01]  /*3610*/  IMAD.U32 R6, RZ, RZ, UR70 ;  /* 0x00000046ff067e24 */ /* 0x000fe2000f8e00ff */
[----:B------:R-:W-:Y:S01]  /*3620*/  UIADD3 UR69, UPT, UPT, UR11, -0x3ffffe30, URZ ;  /* 0xc00001d00b457890 */ /* 0x000fe2000fffe0ff */
[----:B------:R-:W-:Y:S01]  /*3630*/  IMAD.U32 R3, RZ, RZ, UR71 ;  /* 0x00000047ff037e24 */ /* 0x000fe2000f8e00ff */
[----:B------:R-:W-:Y:S01]  /*3640*/  UIADD3 UR68, UPT, UPT, UR11, -0x3ffffe3c, URZ ;  /* 0xc00001c40b447890 */ /* 0x000fe2000fffe0ff */
[----:B------:R-:W-:Y:S01]  /*3650*/  IMAD.U32 R7, RZ, RZ, UR72 ;  /* 0x00000048ff077e24 */ /* 0x000fe2000f8e00ff */
[----:B------:R-:W-:Y:S01]  /*3660*/  SHF.R.U32.HI R6, RZ, 0x11, R6 ;  /* 0x00000011ff067819 */ /* 0x000fe20000011606 */
[----:B------:R-:W-:Y:S01]  /*3670*/  IMAD.U32 R4, RZ, RZ, UR73 ;  /* 0x00000049ff047e24 */ /* 0x000fe2000f8e00ff */
[----:B------:R-:W-:Y:S01]  /*3680*/  SHF.R.U32.HI R3, RZ, 0x1a, R3 ;  /* 0x0000001aff037819 */ /* 0x000fe20000011603 */
[----:B------:R-:W-:Y:S01]  /*3690*/  IMAD.U32 R2, RZ, RZ, UR69 ;  /* 0x00000045ff027e24 */ /* 0x000fe2000f8e00ff */
[----:B------:R-:W-:Y:S01]  /*36a0*/  MOV R5, UR68 ;  /* 0x0000004400057c02 */ /* 0x000fe20008000f00 */
[----:B------:R-:W-:Y:S01]  /*36b0*/  UIADD3 UR26, UPT, UPT, UR11, 0x1c0, URZ ;  /* 0x000001c00b1a7890 */ /* 0x000fe2000fffe0ff */
[----:B------:R-:W-:Y:S01]  /*36c0*/  SHF.R.U32.HI R7, RZ, 0x11, R7 ;  /* 0x00000011ff077819 */ /* 0x000fe20000011607 */
[----:B------:R-:W-:Y:S01]  /*36d0*/  UIADD3 UR23, UPT, UPT, UR11, 0x400001c8, URZ ;  /* 0x400001c80b177890 */ /* 0x000fe2000fffe0ff */
[----:B------:R-:W-:Y:S01]  /*36e0*/  SHF.R.U32.HI R4, RZ, 0x1a, R4 ;  /* 0x0000001aff047819 */ /* 0x000fe20000011604 */
[----:B------:R-:W-:Y:S01]  /*36f0*/  UIADD3 UR25, UPT, UPT, UR11, 0x1c8, URZ ;  /* 0x000001c80b197890 */ /* 0x000fe2000fffe0ff */
[----:B------:R-:W-:Y:S01]  /*3700*/  SHF.R.U32.HI R5, RZ, 0x11, R5 ;  /* 0x00000011ff057819 */ /* 0x000fe20000011605 */
[----:B------:R-:W-:Y:S01]  /*3710*/  UIADD3 UR13, UPT, UPT, UR11, 0x1d0, URZ ;  /* 0x000001d00b0d7890 */ /* 0x000fe2000fffe0ff */
[----:B------:R-:W-:Y:S01]  /*3720*/  SHF.R.U32.HI R2, RZ, 0x1a, R2 ;  /* 0x0000001aff027819 */ /* 0x000fe20000011602 */
[----:B------:R-:W-:Y:S01]  /*3730*/  USHF.R.U32.HI UR4, URZ, 0x11, UR26 ;  /* 0x00000011ff047899 */ /* 0x000fe2000801161a */
[----:B------:R-:W-:Y:S01]  /*3740*/  LOP3.LUT R6, R6, 0x6000, RZ, 0xc0, !PT ;  /* 0x0000600006067812 */ /* 0x000fe200078ec0ff */
[----:B------:R-:W-:Y:S01]  /*3750*/  USHF.R.U32.HI UR5, URZ, 0x4, UR9 ;  /* 0x00000004ff057899 */ /* 0x000fe20008011609 */
[----:B------:R-:W-:Y:S01]  /*3760*/  LOP3.LUT R3, R3, 0x30, RZ, 0xc0, !PT ;  /* 0x0000003003037812 */ /* 0x000fe200078ec0ff */
[----:B------:R-:W-:Y:S01]  /*3770*/  ULOP3.LUT UR16, UR7, 0x10000, URZ, 0xfc, !UPT ;  /* 0x0001000007107892 */ /* 0x000fe2000f8efcff */
[----:B------:R-:W-:Y:S01]  /*3780*/  LOP3.LUT R7, R7, 0x6000, RZ, 0xc0, !PT ;  /* 0x0000600007077812 */ /* 0x000fe200078ec0ff */
[----:B------:R-:W-:Y:S01]  /*3790*/  IMAD.U32 R15, RZ, RZ, UR23 ;  /* 0x00000017ff0f7e24 */ /* 0x000fe2000f8e00ff */
        /* <DEDUP_REMOVED lines=9> */
[----:B------:R-:W-:Y:S01]  /*3830*/  USHF.R.S32.HI UR27, URZ, 0x8, UR8 ;  /* 0x00000008ff1b7899 */ /* 0x000fe20008011408 */
[----:B------:R-:W-:Y:S01]  /*3840*/  LOP3.LUT R7, R7, 0x8c0, RZ, 0xfc, !PT ;  /* 0x000008c007077812 */ /* 0x000fe200078efcff */
[----:B------:R-:W-:Y:S01]  /*3850*/  IMAD.U32 R17, RZ, RZ, UR13 ;  /* 0x0000000dff117e24 */ /* 0x000fe2000f8e00ff */
[----:B------:R-:W-:Y:S01]  /*3860*/  LOP3.LUT R4, R4, 0x480, RZ, 0xfc, !PT ;  /* 0x0000048004047812 */ /* 0x000fe200078efcff */
[----:B------:R-:W-:Y:S01]  /*3870*/  USHF.R.U32.HI UR35, URZ, 0x1a, UR13 ;  /* 0x0000001aff237899 */ /* 0x000fe2000801160d */
[----:B------:R-:W-:Y:S01]  /*3880*/  LOP3.LUT R5, R5, 0x8c0, RZ, 0xfc, !PT ;  /* 0x000008c005057812 */ /* 0x000fe200078efcff */
[----:B------:R-:W-:Y:S01]  /*3890*/  ULOP3.LUT UR33, UR4, 0x6000, URZ, 0xc0, !UPT ;  /* 0x0000600004217892 */ /* 0x000fe2000f8ec0ff */
[----:B------:R-:W-:Y:S01]  /*38a0*/  LOP3.LUT R2, R2, 0x480, RZ, 0xfc, !PT ;  /* 0x0000048002027812 */ /* 0x000fe200078efcff */
[----:B------:R-:W-:Y:S01]  /*38b0*/  ULOP3.LUT UR20, UR5, 0x10000, URZ, 0xfc, !UPT ;  /* 0x0001000005147892 */ /* 0x000fe2000f8efcff */
[----:B------:R-:W-:Y:S01]  /*38c0*/  PRMT R3, R3, 0x5410, R6 ;  /* 0x0000541003037816 */ /* 0x000fe20000000006 */
[----:B------:R-:W-:Y:S01]  /*38d0*/  UIADD3 UR5, UPT, UPT, UR27, -0x1, URZ ;  /* 0xffffffff1b057890 */ /* 0x000fe2000fffe0ff */
[----:B------:R-:W-:Y:S01]  /*38e0*/  PRMT R4, R4, 0x5410, R7 ;  /* 0x0000541004047816 */ /* 0x000fe20000000007 */
[----:B------:R-:W-:Y:S01]  /*38f0*/  UIADD3 UR76, UPT, UPT, UR11, -0x7ffffe40, URZ ;  /* 0x800001c00b4c7890 */ /* 0x000fe2000fffe0ff */
[----:B------:R-:W-:Y:S01]  /*3900*/  PRMT R2, R2, 0x5410, R5 ;  /* 0x0000541002027816 */ /* 0x000fe20000000005 */
[----:B------:R-:W-:Y:S01]  /*3910*/  UIADD3 UR74, UPT, UPT, UR11, -0x3ffffe40, URZ ;  /* 0xc00001c00b4a7890 */ /* 0x000fe2000fffe0ff */
[C---:B------:R-:W-:Y:S01]  /*3920*/  R2UR UR23, R3.reuse ;  /* 0x00000000031772ca */ /* 0x040fe200000e0000 */
[----:B------:R-:W-:Y:S01]  /*3930*/  UIADD3 UR77, UPT, UPT, UR11, -0x7ffffe38, URZ ;  /* 0x800001c80b4d7890 */ /* 0x000fe2000fffe0ff */
[C---:B------:R-:W-:Y:S01]  /*3940*/  R2UR UR25, R4.reuse ;  /* 0x00000000041972ca */ /* 0x040fe200000e0000 */
[----:B------:R-:W-:Y:S01]  /*3950*/  UIADD3 UR22, UPT, UPT, UR11, 0x1c4, URZ ;  /* 0x000001c40b167890 */ /* 0x000fe2000fffe0ff */
[----:B------:R-:W-:Y:S01]  /*3960*/  R2UR UR13, R4 ;  /* 0x00000000040d72ca */ /* 0x000fe200000e0000 */
[----:B------:R-:W-:Y:S01]  /*3970*/  UIADD3 UR24, UPT, UPT, UR11, 0x400001c0, URZ ;  /* 0x400001c00b187890 */ /* 0x000fe2000fffe0ff */
[----:B------:R-:W-:Y:S01]  /*3980*/  R2UR UR4, R2 ;  /* 0x00000000020472ca */ /* 0x000fe200000e0000 */
[----:B------:R-:W-:Y:S01]  /*3990*/  UIADD3 UR75, UPT, UPT, UR11, -0x3ffffe38, URZ ;  /* 0xc00001c80b4b7890 */ /* 0x000fe2000fffe0ff */
[----:B------:R-:W-:Y:S01]  /*39a0*/  IMAD.U32 R14, RZ, RZ, UR27 ;  /* 0x0000001bff0e7e24 */ /* 0x000fe2000f8e00ff */
[----:B------:R-:W-:Y:S01]  /*39b0*/  ULOP3.LUT UR14, UR6, 0x10000, URZ, 0xfc, !UPT ;  /* 0x00010000060e7892 */ /* 0x000fe2000f8efcff */
[----:B------:R-:W-:Y:S01]  /*39c0*/  IMAD.U32 R13, RZ, RZ, UR5 ;  /* 0x00000005ff0d7e24 */ /* 0x000fe2000f8e00ff */
[----:B------:R-:W-:Y:S01]  /*39d0*/  USHF.R.U32.HI UR6, URZ, 0x11, UR76 ;  /* 0x00000011ff067899 */ /* 0x000fe2000801164c */
        /* <DEDUP_REMOVED lines=10> */
[----:B------:R-:W-:Y:S01]  /*3a80*/  R2UR UR13, R3 ;  /* 0x00000000030d72ca */ /* 0x000fe200000e0000 */
[----:B------:R-:W-:Y:S01]  /*3a90*/  ULOP3.LUT UR23, UR6, 0x6000, URZ, 0xc0, !UPT ;  /* 0x0000600006177892 */ /* 0x000fe2000f8ec0ff */
[----:B------:R-:W-:Y:S01]  /*3aa0*/  IMAD.U32 R16, RZ, RZ, UR24 ;  /* 0x00000018ff107e24 */ /* 0x000fe2000f8e00ff */
[----:B------:R-:W-:Y:S01]  /*3ab0*/  ULOP3.LUT UR25, UR7, 0x30, URZ, 0xc0, !UPT ;  /* 0x0000003007197892 */ /* 0x000fe2000f8ec0ff */
[----:B------:R-:W-:Y:S01]  /*3ac0*/  MOV R18, UR22 ;  /* 0x0000001600127c02 */ /* 0x000fe20008000f00 */
[----:B------:R-:W-:-:S02]  /*3ad0*/  ULOP3.LUT UR6, UR10, 0x6000, URZ, 0xc0, !UPT ;  /* 0x000060000a067892 */ /* 0x000fc4000f8ec0ff */
[----:B------:R-:W-:Y:S02]  /*3ae0*/  ULOP3.LUT UR7, UR5, 0x30, URZ, 0xc0, !UPT ;  /* 0x0000003005077892 */ /* 0x000fe4000f8ec0ff */
[----:B------:R-:W-:Y:S02]  /*3af0*/  ULOP3.LUT UR4, UR27, 0x6000, URZ, 0xc0, !UPT ;  /* 0x000060001b047892 */ /* 0x000fe4000f8ec0ff */
[----:B------:R-:W-:Y:S02]  /*3b00*/  ULOP3.LUT UR31, UR9, 0x30, URZ, 0xc0, !UPT ;  /* 0x00000030091f7892 */ /* 0x000fe4000f8ec0ff */
[----:B------:R-:W-:Y:S01]  /*3b10*/  ULOP3.LUT UR29, UR8, 0x6000, URZ, 0xc0, !UPT ;  /* 0x00006000081d7892 */ /* 0x000fe2000f8ec0ff */
[----:B------:R-:W-:Y:S01]  /*3b20*/  IMAD.U32 R8, RZ, RZ, UR13 ;  /* 0x0000000dff087e24 */ /* 0x000fe2000f8e00ff */
[----:B------:R-:W-:Y:S01]  /*3b30*/  ULOP3.LUT UR5, UR19, 0x30, URZ, 0xc0, !UPT ;  /* 0x0000003013057892 */ /* 0x000fe2000f8ec0ff */
[----:B------:R-:W-:Y:S01]  /*3b40*/  R2UR UR13, R2 ;  /* 0x00000000020d72ca */ /* 0x000fe200000e0000 */
[----:B------:R-:W-:Y:S01]  /*3b50*/  ULOP3.LUT UR35, UR35, 0x30, URZ, 0xc0, !UPT ;  /* 0x0000003023237892 */ /* 0x000fe2000f8ec0ff */
[----:B------:R-:W-:Y:S01]  /*3b60*/  CS2R R2, SRZ ;  /* 0x0000000000027805 */ /* 0x000fe2000001ff00 */
[----:B------:R-:W-:-:S02]  /*3b70*/  ULOP3.LUT UR10, UR6, 0x8c0, URZ, 0xfc, !UPT ;  /* 0x000008c0060a7892 */ /* 0x000fc4000f8efcff */
[----:B------:R-:W-:Y:S02]  /*3b80*/  ULOP3.LUT UR6, UR4, 0x8c0, URZ, 0xfc, !UPT ;  /* 0x000008c004067892 */ /* 0x000fe4000f8efcff */
[----:B------:R-:W-:Y:S02]  /*3b90*/  ULOP3.LUT UR9, UR33, 0x8c0, URZ, 0xfc, !UPT ;  /* 0x000008c021097892 */ /* 0x000fe4000f8efcff */
[----:B------:R-:W-:Y:S02]  /*3ba0*/  ULOP3.LUT UR8, UR31, 0x480, URZ, 0xfc, !UPT ;  /* 0x000004801f087892 */ /* 0x000fe4000f8efcff */
[----:B------:R-:W-:Y:S02]  /*3bb0*/  ULOP3.LUT UR29, UR29, 0x8c0, URZ, 0xfc, !UPT ;  /* 0x000008c01d1d7892 */ /* 0x000fe4000f8efcff */
[----:B------:R-:W-:Y:S02]  /*3bc0*/  ULOP3.LUT UR25, UR25, 0x480, URZ, 0xfc, !UPT ;  /* 0x0000048019197892 */ /* 0x000fe4000f8efcff */
[----:B------:R-:W-:-:S02]  /*3bd0*/  ULOP3.LUT UR23, UR23, 0x8c0, URZ, 0xfc, !UPT ;  /* 0x000008c017177892 */ /* 0x000fc4000f8efcff */
[----:B------:R-:W-:Y:S02]  /*3be0*/  ULOP3.LUT UR7, UR7, 0x480, URZ, 0xfc, !UPT ;  /* 0x0000048007077892 */ /* 0x000fe4000f8efcff */
[----:B------:R-:W-:Y:S02]  /*3bf0*/  ULOP3.LUT UR5, UR5, 0x480, URZ, 0xfc, !UPT ;  /* 0x0000048005057892 */ /* 0x000fe4000f8efcff */
[----:B------:R-:W-:Y:S02]  /*3c00*/  ULOP3.LUT UR4, UR35, 0x480, URZ, 0xfc, !UPT ;  /* 0x0000048023047892 */ /* 0x000fe4000f8efcff */
[----:B------:R-:W-:Y:S02]  /*3c10*/  UPRMT UR67, UR8, 0x5410, UR9 ;  /* 0x0000541008437896 */ /* 0x000fe40008000009 */
[----:B------:R-:W-:Y:S02]  /*3c20*/  UPRMT UR65, UR25, 0x5410, UR29 ;  /* 0x0000541019417896 */ /* 0x000fe4000800001d */
[----:B------:R-:W-:-:S02]  /*3c30*/  UPRMT UR63, UR7, 0x5410, UR23 ;  /* 0x00005410073f7896 */ /* 0x000fc40008000017 */
[----:B------:R-:W-:Y:S01]  /*3c40*/  UPRMT UR61, UR5, 0x5410, UR10 ;  /* 0x00005410053d7896 */ /* 0x000fe2000800000a */
[----:B------:R-:W-:Y:S01]  /*3c50*/  IMAD.U32 R41, RZ, RZ, UR67 ;  /* 0x00000043ff297e24 */ /* 0x000fe2000f8e00ff */
[----:B------:R-:W-:Y:S01]  /*3c60*/  UPRMT UR59, UR4, 0x5410, UR6 ;  /* 0x00005410043b7896 */ /* 0x000fe20008000006 */
[----:B------:R-:W-:Y:S01]  /*3c70*/  IMAD.U32 R39, RZ, RZ, UR65 ;  /* 0x00000041ff277e24 */ /* 0x000fe2000f8e00ff */
[----:B------:R-:W-:Y:S01]  /*3c80*/  MOV R37, UR63 ;  /* 0x0000003f00257c02 */ /* 0x000fe20008000f00 */
[----:B------:R-:W-:Y:S01]  /*3c90*/  UIADD3 UR56, UPT, UPT, UR16, 0x2, URZ ;  /* 0x0000000210387890 */ /* 0x000fe2000fffe0ff */
[----:B------:R-:W-:Y:S01]  /*3ca0*/  IMAD.U32 R25, RZ, RZ, UR61 ;  /* 0x0000003dff197e24 */ /* 0x000fe2000f8e00ff */
[----:B------:R-:W-:Y:S01]  /*3cb0*/  UIADD3 UR54, UPT, UPT, UR16, 0x4, URZ ;  /* 0x0000000410367890 */ /* 0x000fe2000fffe0ff */
[----:B------:R-:W-:Y:S01]  /*3cc0*/  IMAD.U32 R23, RZ, RZ, UR59 ;  /* 0x0000003bff177e24 */ /* 0x000fe2000f8e00ff */
[----:B-1----:R-:W-:Y:S02]  /*3cd0*/  UIADD3 UR52, UPT, UPT, UR16, 0x6, URZ ;  /* 0x0000000610347890 */ /* 0x002fe4000fffe0ff */
[----:B------:R-:W-:-:S02]  /*3ce0*/  UIADD3 UR50, UPT, UPT, UR16, 0x400, URZ ;  /* 0x0000040010327890 */ /* 0x000fc4000fffe0ff */
[----:B------:R-:W-:Y:S02]  /*3cf0*/  UIADD3 UR48, UPT, UPT, UR16, 0x402, URZ ;  /* 0x0000040210307890 */ /* 0x000fe4000fffe0ff */
[----:B------:R-:W-:Y:S02]  /*3d00*/  UIADD3 UR46, UPT, UPT, UR16, 0x404, URZ ;  /* 0x00000404102e7890 */ /* 0x000fe4000fffe0ff */
[----:B------:R-:W-:Y:S02]  /*3d10*/  UIADD3 UR44, UPT, UPT, UR16, 0x406, URZ ;  /* 0x00000406102c7890 */ /* 0x000fe4000fffe0ff */
[----:B------:R-:W-:Y:S02]  /*3d20*/  UIADD3 UR42, UPT, UPT, UR14, 0x2, URZ ;  /* 0x000000020e2a7890 */ /* 0x000fe4000fffe0ff */
[----:B------:R-:W-:Y:S02]  /*3d30*/  UIADD3 UR40, UPT, UPT, UR14, 0x4, URZ ;  /* 0x000000040e287890 */ /* 0x000fe4000fffe0ff */
        /* <DEDUP_REMOVED lines=8> */
[----:B------:R-:W-:Y:S01]  /*3dc0*/  UIADD3 UR22, UPT, UPT, UR18, 0x60, URZ ;  /* 0x0000006012167890 */ /* 0x000fe2000fffe0ff */
[----:B------:R-:W-:Y:S01]  /*3dd0*/  UMOV UR19, 0x4008 ;  /* 0x0000400800137882 */ /* 0x000fe20000000000 */
[----:B------:R-:W-:Y:S01]  /*3de0*/  UMOV UR35, 0x40004040 ;  /* 0x4000404000237882 */ /* 0x000fe20000000000 */
[----:B------:R-:W-:Y:S01]  /*3df0*/  UMOV UR33, 0x40004040 ;  /* 0x4000404000217882 */ /* 0x000fe20000000000 */
[----:B------:R-:W-:Y:S01]  /*3e00*/  UMOV UR31, 0x40004040 ;  /* 0x40004040001f7882 */ /* 0x000fe20000000000 */
[----:B------:R-:W-:Y:S01]  /*3e10*/  UMOV UR29, 0x4008 ;  /* 0x00004008001d7882 */ /* 0x000fe20000000000 */
[----:B------:R-:W-:Y:S01]  /*3e20*/  UMOV UR27, 0x4008 ;  /* 0x00004008001b7882 */ /* 0x000fe20000000000 */
[----:B------:R-:W-:Y:S01]  /*3e30*/  UMOV UR25, 0x4008 ;  /* 0x0000400800197882 */ /* 0x000fe20000000000 */
[----:B------:R-:W-:-:S05]  /*3e40*/  UMOV UR23, 0x4008 ;  /* 0x0000400800177882 */ /* 0x000fca0000000000 */
.L_x_68:
[C---:B------:R-:W-:Y:S02]  /*3e50*/  LEA R27, R28.reuse, UR12, 0x3 ;  /* 0x0000000c1c1b7c11 */ /* 0x040fe4000f8e18ff */
[----:B------:R-:W-:Y:S02]  /*3e60*/  SHF.L.U32 R4, R3, 0x1f, RZ ;  /* 0x0000001f03047819 */ /* 0x000fe400000006ff */
[----:B------:R-:W-:Y:S02]  /*3e70*/  LEA R5, R28, UR12, 0x4 ;  /* 0x0000000c1c057c11 */ /* 0x000fe4000f8e20ff */
[----:B-1----:R-:W1:Y:S02]  /*3e80*/  SYNCS.PHASECHK.TRANS64.TRYWAIT P0, [R27+URZ+0x60], R4 ;  /* 0x000060041b0075a7 */ /* 0x002e6400080011ff */
[----:B-1----:R-:W-:Y:S05]  /*3e90*/  @!P0 BRA `(.L_x_59) ;  /* 0x000000f400ac8947 */ /* 0x002fea0003800000 */
.L_x_198:
[----:B-1----:R-:W1:Y:S01]  /*3ea0*/  LDS.128 R4, [R5+0xc0] ;  /* 0x0000c00005047984 */ /* 0x002e620000000c00 */
[----:B------:R-:W2:Y:S01]  /*3eb0*/  LDC R21, c[0x0][0x38c] ;  /* 0x0000e300ff157b82 */ /* 0x000ea20000000800 */
[----:B------:R-:W-:Y:S01]  /*3ec0*/  R2UR UR4, R14 ;  /* 0x000000000e0472ca */ /* 0x000fe200000e0000 */
[----:B------:R-:W-:Y:S01]  /*3ed0*/  VIADD R27, R27, 0x70 ;  /* 0x000000701b1b7836 */ /* 0x000fe20000000000 */
[----:B------:R-:W-:Y:S01]  /*3ee0*/  @!PT LDS RZ, [RZ] ;  /* 0x00000000fffff984 */ /* 0x000fe20000000800 */
[----:B------:R-:W-:Y:S01]  /*3ef0*/  @!PT LDS RZ, [RZ] ;  /* 0x00000000fffff984 */ /* 0x000fe20000000800 */
[----:B------:R-:W-:Y:S01]  /*3f00*/  @!PT LDS RZ, [RZ] ;  /* 0x00000000fffff984 */ /* 0x000fe20000000800 */
[----:B------:R-:W-:Y:S01]  /*3f10*/  @!PT LDS RZ, [RZ] ;  /* 0x00000000fffff984 */ /* 0x000fe20000000800 */
[----:B------:R3:W-:Y:S06]  /*3f20*/  MEMBAR.ALL.CTA ;  /* 0x0000000000007992 */ /* 0x0007ec0000008000 */
[----:B---3--:R-:W3:Y:S01]  /*3f30*/  FENCE.VIEW.ASYNC.S ;  /* 0x00000000000073c6 */ /* 0x008ee20000000000 */
[----:B------:R-:W-:-:S02]  /*3f40*/  PRMT R27, RZ, 0x654, R27 ;  /* 0x00000654ff1b7816 */ /* 0x000fc4000000001b */
[----:B--2---:R-:W-:Y:S02]  /*3f50*/  ISETP.GE.AND P0, PT, R21, 0x1, PT ;  /* 0x000000011500780c */ /* 0x004fe40003f06270 */
[----:B---3--:R2:W-:Y:S01]  /*3f60*/  SYNCS.ARRIVE.TRANS64.RED.A1T0 RZ, [R27+URZ], RZ ;  /* 0x000000ff1bff79a7 */ /* 0x0085e200081004ff */
[----:B-1----:R-:W-:Y:S01]  /*3f70*/  LOP3.LUT P1, RZ, R6, 0x1, RZ, 0xc0, !PT ;  /* 0x0000000106ff7812 */ /* 0x002fe2000782c0ff */
[----:B------:R-:W-:Y:S01]  /*3f80*/  IMAD.U32 R6, RZ, RZ, UR4 ;  /* 0x00000004ff067e24 */ /* 0x000fe2000f8e00ff */
[----:B------:R-:W-:Y:S01]  /*3f90*/  LOP3.LUT R4, R26, 0x1, RZ, 0x3c, !PT ;  /* 0x000000011a047812 */ /* 0x000fe200078e3cff */
[----:B------:R-:W-:Y:S02]  /*3fa0*/  VIADD R5, R28, 0x1 ;  /* 0x000000011c057836 */ /* 0x000fe40000000000 */
[----:B------:R-:W-:Y:S01]  /*3fb0*/  IMAD.MOV.U32 R7, RZ, RZ, 0x1 ;  /* 0x00000001ff077424 */ /* 0x000fe200078e00ff */
[----:B------:R-:W-:Y:S01]  /*3fc0*/  R2UR UR10, R4 ;  /* 0x00000000040a72ca */ /* 0x000fe200000e0000 */
[----:B--2---:R-:W-:-:S12]  /*3fd0*/  IMAD.MOV.U32 R27, RZ, RZ, RZ ;  /* 0x000000ffff1b7224 */ /* 0x004fd800078e00ff */
[----:B------:R-:W-:Y:S01]  /*3fe0*/  UIMAD UR10, UR10, 0xc0, UR11 ;  /* 0x000000c00a0a78a4 */ /* 0x000fe2000f8e020b */
[----:B------:R-:W-:Y:S11]  /*3ff0*/  @!P0 BRA `(.L_x_60) ;  /* 0x0000000400848947 */ /* 0x000ff60003800000 */
[C---:B------:R-:W-:Y:S02]  /*4000*/  SHF.L.U32 R6, R2.reuse, 0x1f, RZ ;  /* 0x0000001f02067819 */ /* 0x040fe400000006ff */
[----:B------:R-:W-:Y:S02]  /*4010*/  ISETP.GE.U32.AND P0, PT, R21, 0x101, PT ;  /* 0x000001011500780c */ /* 0x000fe40003f06070 */
[----:B------:R-:W1:Y:S01]  /*4020*/  SYNCS.PHASECHK.TRANS64.TRYWAIT P2, [UR12], R6 ;  /* 0x00000006ff0075a7 */ /* 0x000e62000804110c */
[----:B------:R-:W-:Y:S02]  /*4030*/  LOP3.LUT R2, R2, 0x1, RZ, 0x3c, !PT ;  /* 0x0000000102027812 */ /* 0x000fe400078e3cff */
[----:B------:R-:W-:-:S08]  /*4040*/  SHF.L.U32 R26, R26, 0x1f, RZ ;  /* 0x0000001f1a1a7819 */ /* 0x000fd000000006ff */
[----:B------:R-:W-:Y:S01]  /*4050*/  @P0 SHF.L.U32 R21, R2, 0x1f, RZ ;  /* 0x0000001f02150819 */ /* 0x000fe200000006ff */
[----:B-1----:R-:W-:Y:S06]  /*4060*/  @P2 BRA `(.L_x_61) ;  /* 0x0000000000082947 */ /* 0x002fec0003800000 */
[----:B------:R-:W1:Y:S02]  /*4070*/  SYNCS.PHASECHK.TRANS64.TRYWAIT P2, [UR12], R6 ;  /* 0x00000006ff0075a7 */ /* 0x000e64000804110c */
[----:B-1----:R-:W-:Y:S05]  /*4080*/  @!P2 BRA `(.L_x_62) ;  /* 0x000000f40044a947 */ /* 0x002fea0003800000 */
.L_x_61:
[----:B------:R2:W3:Y:S01]  /*4090*/  @P0 SYNCS.PHASECHK.TRANS64.TRYWAIT P3, [UR12], R21 ;  /* 0x00000015ff0005a7 */ /* 0x0004e2000806110c */
[----:B------:R2:W-:Y:S01]  /*40a0*/  UTCCP.T.S.4x32dp128bit tmem[UR11+0x1c0], gdesc[UR20] ;  /* 0x0001c0140b0079e7 */ /* 0x0005e20009100000 */
[----:B------:R2:W-:Y:S01]  /*40b0*/  UTCCP.T.S.4x32dp128bit tmem[UR11+0x1c4], gdesc[UR28] ;  /* 0x0001c41c0b0079e7 */ /* 0x0005e20009100000 */
[----:B------:R2:W-:Y:S01]  /*40c0*/  UTCCP.T.S.4x32dp128bit tmem[UR11+0x1c8], gdesc[UR18] ;  /* 0x0001c8120b0079e7 */ /* 0x0005e20009100000 */
[----:B------:R2:W-:Y:S01]  /*40d0*/  UTCCP.T.S.4x32dp128bit tmem[UR11+0x1cc], gdesc[UR26] ;  /* 0x0001cc1a0b0079e7 */ /* 0x0005e20009100000 */
[----:B------:R2:W-:Y:S01]  /*40e0*/  UTCCP.T.S.4x32dp128bit tmem[UR11+0x1d0], gdesc[UR24] ;  /* 0x0001d0180b0079e7 */ /* 0x0005e20009100000 */
[----:B------:R2:W-:Y:S01]  /*40f0*/  UTCCP.T.S.4x32dp128bit tmem[UR11+0x1d4], gdesc[UR22] ;  /* 0x0001d4160b0079e7 */ /* 0x0005e20009100000 */
[----:B------:R-:W4:Y:S02]  /*4100*/  SYNCS.PHASECHK.TRANS64.TRYWAIT P2, [UR12+0x88], R26 ;  /* 0x0000881aff0075a7 */ /* 0x000f24000804110c */
[----:B--234-:R-:W-:Y:S05]  /*4110*/  @!P2 BRA `(.L_x_63) ;  /* 0x000000f40038a947 */ /* 0x01cfea0003800000 */
.L_x_201:
[----:B------:R-:W-:Y:S02]  /*4120*/  MOV.SPILL R35, UR11 ;  /* 0x0000000b00237c02 */ /* 0x000fe40009000f00 */
[----:B------:R-:W-:Y:S02]  /*4130*/  ELECT P2, URZ, PT ;  /* 0x0000000000ff782f */ /* 0x000fe40003840000 */
[----:B------:R-:W-:Y:S02]  /*4140*/  MOV.SPILL R34, UR29 ;  /* 0x0000001d00227c02 */ /* 0x000fe40009000f00 */
[----:B------:R-:W-:Y:S02]  /*4150*/  MOV.SPILL R33, UR28 ;  /* 0x0000001c00217c02 */ /* 0x000fe40009000f00 */
[----:B------:R-:W-:Y:S02]  /*4160*/  MOV.SPILL R32, UR27 ;  /* 0x0000001b00207c02 */ /* 0x000fe40009000f00 */
[----:B------:R-:W-:-:S02]  /*4170*/  MOV.SPILL R31, UR26 ;  /* 0x0000001a001f7c02 */ /* 0x000fc40009000f00 */
[----:B------:R-:W-:Y:S02]  /*4180*/  R2UR UR11, R12 ;  /* 0x000000000c0b72ca */ /* 0x000fe400000e0000 */
[----:B------:R-:W-:Y:S02]  /*4190*/  R2UR UR28, R20 ;  /* 0x00000000141c72ca */ /* 0x000fe400000e0000 */
[----:B------:R-:W-:Y:S01]  /*41a0*/  R2UR UR29, R19 ;  /* 0x00000000131d72ca */ /* 0x000fe200000e0000 */
[----:B------:R-:W-:Y:S01]  /*41b0*/  @P2 IMAD.MOV.U32 R42, RZ, RZ, RZ ;  /* 0x000000ffff2a2224 */ /* 0x000fe200078e00ff */
[----:B------:R-:W-:Y:S02]  /*41c0*/  R2UR UR26, R40 ;  /* 0x00000000281a72ca */ /* 0x000fe400000e0000 */
[----:B------:R-:W-:Y:S02]  /*41d0*/  R2UR UR27, R41 ;  /* 0x00000000291b72ca */ /* 0x000fe400000e0000 */
[----:B------:R-:W-:-:S02]  /*41e0*/  MOV.SPILL R30, UR25 ;  /* 0x00000019001e7c02 */ /* 0x000fc40009000f00 */
[----:B------:R-:W-:Y:S01]  /*41f0*/  MOV.SPILL R29, UR24 ;  /* 0x00000018001d7c02 */ /* 0x000fe20009000f00 */
[----:B------:R-:W-:Y:S01]  /*4200*/  IMAD.U32 R43, RZ, RZ, UR11 ;  /* 0x0000000bff2b7e24 */ /* 0x000fe2000f8e00ff */
[----:B------:R-:W-:Y:S02]  /*4210*/  MOV.SPILL R28, UR23 ;  /* 0x00000017001c7c02 */ /* 0x000fe40009000f00 */
[----:B------:R-:W-:Y:S02]  /*4220*/  MOV.SPILL R27, UR22 ;  /* 0x00000016001b7c02 */ /* 0x000fe40009000f00 */
[----:B------:R-:W-:Y:S02]  /*4230*/  R2UR UR24, R16 ;  /* 0x00000000101872ca */ /* 0x000fe400000e0000 */
[----:B------:R-:W-:Y:S01]  /*4240*/  R2UR UR25, R15 ;  /* 0x000000000f1972ca */ /* 0x000fe200000e0000 */
[----:B------:R2:W-:Y:S01]  /*4250*/  UTCQMMA gdesc[UR16], gdesc[UR14], tmem[UR10], tmem[UR26], idesc[UR27], tmem[UR28], !UPT ;  /* 0x001c1a0e10007dea */ /* 0x0005e2000f80030a */
[----:B------:R-:W-:-:S02]  /*4260*/  R2UR UR22, R38 ;  /* 0x00000000261672ca */ /* 0x000fc400000e0000 */
[----:B------:R-:W-:Y:S02]  /*4270*/  R2UR UR23, R39 ;  /* 0x00000000271772ca */ /* 0x000fe400000e0000 */
[----:B-1----:R-:W-:Y:S02]  /*4280*/  MOV.SPILL R26, UR21 ;  /* 0x00000015001a7c02 */ /* 0x002fe40009000f00 */
[----:B------:R-:W-:Y:S02]  /*4290*/  MOV.SPILL R21, UR20 ;  /* 0x0000001400157c02 */ /* 0x000fe40009000f00 */
[----:B------:R-:W-:Y:S02]  /*42a0*/  R2UR UR20, R36 ;  /* 0x00000000241472ca */ /* 0x000fe400000e0000 */
[----:B------:R-:W-:Y:S02]  /*42b0*/  R2UR UR21, R37 ;  /* 0x00000000251572ca */ /* 0x000fe400000e0000 */
[----:B------:R-:W-:-:S02]  /*42c0*/  MOV.SPILL R7, UR19 ;  /* 0x0000001300077c02 */ /* 0x000fc40009000f00 */
[----:B------:R-:W-:Y:S01]  /*42d0*/  MOV.SPILL R6, UR18 ;  /* 0x0000001200067c02 */ /* 0x000fe20009000f00 */
[----:B------:R1:W-:Y:S01]  /*42e0*/  UTCQMMA gdesc[UR56], gdesc[UR42], tmem[UR10], tmem[UR22], idesc[UR23], tmem[UR24], UPT ;  /* 0x0018162a38007dea */ /* 0x0003e2000b80030a */
[----:B------:R-:W-:Y:S02]  /*42f0*/  R2UR UR18, R24 ;  /* 0x00000000181272ca */ /* 0x000fe400000e0000 */
[----:B------:R-:W-:Y:S02]  /*4300*/  R2UR UR19, R25 ;  /* 0x00000000191372ca */ /* 0x000fe400000e0000 */
[----:B------:R-:W-:Y:S02]  /*4310*/  R2UR UR8, R18 ;  /* 0x00000000120872ca */ /* 0x000fe400000e0000 */
[----:B------:R-:W-:Y:S01]  /*4320*/  R2UR UR9, R17 ;  /* 0x00000000110972ca */ /* 0x000fe200000e0000 */
[----:B------:R3:W-:Y:S01]  /*4330*/  UTCQMMA gdesc[UR54], gdesc[UR40], tmem[UR10], tmem[UR20], idesc[UR21], tmem[UR76], UPT ;  /* 0x004c142836007dea */ /* 0x0007e2000b80030a */
[----:B------:R-:W-:-:S02]  /*4340*/  R2UR UR6, R22 ;  /* 0x00000000160672ca */ /* 0x000fc400000e0000 */
[----:B------:R-:W-:Y:S02]  /*4350*/  R2UR UR7, R23 ;  /* 0x00000000170772ca */ /* 0x000fe400000e0000 */
[----:B------:R-:W-:Y:S02]  /*4360*/  R2UR UR5, R11 ;  /* 0x000000000b0572ca */ /* 0x000fe400000e0000 */
[----:B------:R-:W-:Y:S01]  /*4370*/  R2UR UR4, R10 ;  /* 0x000000000a0472ca */ /* 0x000fe200000e0000 */
[----:B------:R4:W-:Y:S01]  /*4380*/  UTCQMMA gdesc[UR52], gdesc[UR38], tmem[UR10], tmem[UR18], idesc[UR19], tmem[UR74], UPT ;  /* 0x004a122634007dea */ /* 0x0009e2000b80030a */
[----:B------:R-:W-:Y:S02]  /*4390*/  R2UR.FILL UR11, R35 ;  /* 0x00000000230b72ca */ /* 0x000fe400004e0000 */
[----:B--2---:R-:W-:Y:S02]  /*43a0*/  R2UR.FILL UR29, R34 ;  /* 0x00000000221d72ca */ /* 0x004fe400004e0000 */
[----:B------:R-:W-:-:S02]  /*43b0*/  R2UR.FILL UR28, R33 ;  /* 0x00000000211c72ca */ /* 0x000fc400004e0000 */
[----:B------:R-:W-:Y:S01]  /*43c0*/  R2UR.FILL UR27, R32 ;  /* 0x00000000201b72ca */ /* 0x000fe200004e0000 */
[----:B------:R2:W-:Y:S01]  /*43d0*/  UTCQMMA gdesc[UR50], gdesc[UR36], tmem[UR10], tmem[UR6], idesc[UR7], tmem[UR8], UPT ;  /* 0x0008062432007dea */ /* 0x0005e2000b80030a */
[----:B------:R-:W-:Y:S02]  /*43e0*/  R2UR.FILL UR26, R31 ;  /* 0x000000001f1a72ca */ /* 0x000fe400004e0000 */
[----:B-1----:R-:W-:Y:S02]  /*43f0*/  R2UR.FILL UR25, R30 ;  /* 0x000000001e1972ca */ /* 0x002fe400004e0000 */
[----:B------:R-:W-:Y:S02]  /*4400*/  R2UR.FILL UR24, R29 ;  /* 0x000000001d1872ca */ /* 0x000fe400004e0000 */
[----:B------:R-:W-:Y:S02]  /*4410*/  R2UR.FILL UR23, R28 ;  /* 0x000000001c1772ca */ /* 0x000fe400004e0000 */
[----:B------:R-:W-:Y:S01]  /*4420*/  R2UR.FILL UR22, R27 ;  /* 0x000000001b1672ca */ /* 0x000fe200004e0000 */
[----:B------:R-:W-:Y:S01]  /*4430*/  IMAD.MOV.U32 R27, RZ, RZ, 0x1 ;  /* 0x00000001ff1b7424 */ /* 0x000fe200078e00ff */
[----:B---3--:R-:W-:-:S02]  /*4440*/  R2UR.FILL UR21, R26 ;  /* 0x000000001a1572ca */ /* 0x008fc400004e0000 */
[----:B------:R-:W-:Y:S02]  /*4450*/  R2UR.FILL UR20, R21 ;  /* 0x00000000151472ca */ /* 0x000fe400004e0000 */
[----:B----4-:R-:W-:Y:S01]  /*4460*/  R2UR.FILL UR19, R7 ;  /* 0x00000000071372ca */ /* 0x010fe200004e0000 */
[----:B------:R-:W-:Y:S01]  /*4470*/  IMAD.U32 R7, RZ, RZ, UR5 ;  /* 0x00000005ff077e24 */ /* 0x000fe2000f8e00ff */
[----:B------:R-:W-:Y:S02]  /*4480*/  R2UR.FILL UR18, R6 ;  /* 0x00000000061272ca */ /* 0x000fe400004e0000 */
[----:B--2---:R-:W-:Y:S02]  /*4490*/  @P2 R2UR UR8, R42 ;  /* 0x000000002a0822ca */ /* 0x004fe400000e0000 */
[----:B------:R-:W-:Y:S02]  /*44a0*/  @P2 R2UR UR9, R43 ;  /* 0x000000002b0922ca */ /* 0x000fe400000e0000 */
[----:B------:R-:W-:-:S11]  /*44b0*/  ELECT P2, URZ, PT ;  /* 0x0000000000ff782f */ /* 0x000fd60003840000 */
[----:B------:R1:W-:Y:S02]  /*44c0*/  UTCQMMA gdesc[UR48], gdesc[UR34], tmem[UR10], tmem[UR8], idesc[UR9], tmem[UR72], UPT ;  /* 0x0048082230007dea */ /* 0x0003e4000b80030a */
[----:B------:R-:W-:Y:S01]  /*44d0*/  @P2 IMAD.MOV.U32 R6, RZ, RZ, RZ ;  /* 0x000000ffff062224 */ /* 0x000fe200078e00ff */
[----:B------:R-:W-:Y:S01]  /*44e0*/  @P2 R2UR UR7, R7 ;  /* 0x00000000070722ca */ /* 0x000fe200000e0000 */
[----:B------:R-:W-:-:S03]  /*44f0*/  IMAD.U32 R7, RZ, RZ, UR4 ;  /* 0x00000004ff077e24 */ /* 0x000fc6000f8e00ff */
[----:B------:R-:W-:Y:S02]  /*4500*/  @P2 R2UR UR6, R6 ;  /* 0x00000000060622ca */ /* 0x000fe400000e0000 */
[----:B------:R-:W-:-:S11]  /*4510*/  ELECT P2, URZ, PT ;  /* 0x0000000000ff782f */ /* 0x000fd60003840000 */
[----:B------:R2:W-:Y:S02]  /*4520*/  UTCQMMA gdesc[UR46], gdesc[UR32], tmem[UR10], tmem[UR6], idesc[UR7], tmem[UR70], UPT ;  /* 0x004606202e007dea */ /* 0x0005e4000b80030a */
[----:B------:R-:W-:Y:S01]  /*4530*/  @P2 IMAD.MOV.U32 R6, RZ, RZ, RZ ;  /* 0x000000ffff062224 */ /* 0x000fe200078e00ff */
[----:B------:R-:W-:Y:S01]  /*4540*/  @P2 R2UR UR5, R7 ;  /* 0x00000000070522ca */ /* 0x000fe200000e0000 */
[----:B------:R-:W-:Y:S01]  /*4550*/  IMAD.MOV.U32 R7, RZ, RZ, 0x1 ;  /* 0x00000001ff077424 */ /* 0x000fe200078e00ff */
[----:B------:R-:W-:Y:S02]  /*4560*/  @P0 SEL R7, RZ, 0x1, !P3 ;  /* 0x00000001ff070807 */ /* 0x000fe40005800000 */
[----:B------:R-:W-:Y:S02]  /*4570*/  @P2 R2UR UR4, R6 ;  /* 0x00000000060422ca */ /* 0x000fe400000e0000 */
[----:B------:R-:W-:Y:S02]  /*4580*/  ELECT P2, URZ, PT ;  /* 0x0000000000ff782f */ /* 0x000fe40003840000 */
[----:B-1----:R-:W-:-:S09]  /*4590*/  R2UR UR9, R13 ;  /* 0x000000000d0972ca */ /* 0x002fd200000e0000 */
[----:B------:R1:W-:Y:S02]  /*45a0*/  UTCQMMA gdesc[UR44], gdesc[UR30], tmem[UR10], tmem[UR4], idesc[UR5], tmem[UR68], UPT ;  /* 0x0044041e2c007dea */ /* 0x0003e4000b80030a */
[----:B------:R-:W-:-:S04]  /*45b0*/  @P2 LOP3.LUT R6, R0, 0xffff, RZ, 0xc0, !PT ;  /* 0x0000ffff00062812 */ /* 0x000fc800078ec0ff */
[----:B------:R-:W-:Y:S01]  /*45c0*/  @P2 R2UR UR8, R6 ;  /* 0x00000000060822ca */ /* 0x000fe200000e0000 */
[----:B------:R-:W-:Y:S01]  /*45d0*/  IMAD.U32 R6, RZ, RZ, UR9 ;  /* 0x00000009ff067e24 */ /* 0x000fe2000f8e00ff */
[----:B--2---:R-:W-:-:S11]  /*45e0*/  UIADD3 UR7, UPT, UPT, UR12, 0x8, URZ ;  /* 0x000000080c077890 */ /* 0x004fd6000fffe0ff */
[----:B------:R1:W-:Y:S01]  /*45f0*/  UTCBAR.MULTICAST [UR7], URZ, UR8 ;  /* 0x000000ff070073e9 */ /* 0x0003e20008000808 */
[----:B------:R-:W-:Y:S01]  /*4600*/  NOP ;  /* 0x0000000000007918 */ /* 0x000fe20000000000 */
.L_x_60:
[----:B------:R-:W-:-:S13]  /*4610*/  ISETP.GE.AND P0, PT, R6, 0x1, PT ;  /* 0x000000010600780c */ /* 0x000fda0003f06270 */
[----:B------:R-:W-:Y:S05]  /*4620*/  @!P0 BRA `(.L_x_64) ;  /* 0x00000004000c8947 */ /* 0x000fea0003800000 */
[----:B------:R-:W-:Y:S02]  /*4630*/  IADD3 R6, PT, PT, R6, -0x1, RZ ;  /* 0xffffffff06067810 */ /* 0x000fe40007ffe0ff */
.L_x_67:
[----:B------:R-:W-:Y:S11]  /*4640*/  ISETP.NE.AND P0, PT, R7, RZ, PT ;  /* 0x000000ff0700720c */ /* 0x000ff60003f05270 */
[----:B------:R-:W-:Y:S02]  /*4650*/  @!UPT UIADD3 URZ, UPT, UPT, URZ, URZ, URZ ;  /* 0x000000fffffff290 */ /* 0x000fe4000fffe0ff */
[----:B---3--:R-:W-:Y:S05]  /*4660*/  @P0 BRA `(.L_x_65) ;  /* 0x00000000000c0947 */ /* 0x008fea0003800000 */
[----:B------:R-:W-:Y:S04]  /*4670*/  SHF.L.U32 R26, R2, 0x1f, RZ ;  /* 0x0000001f021a7819 */ /* 0x000fe800000006ff */
[----:B------:R-:W2:Y:S02]  /*4680*/  SYNCS.PHASECHK.TRANS64.TRYWAIT P0, [UR12], R26 ;  /* 0x0000001aff0075a7 */ /* 0x000ea4000800110c */
[----:B--2---:R-:W-:Y:S05]  /*4690*/  @!P0 BRA `(.L_x_66) ;  /* 0x000000ec00f08947 */ /* 0x004fea0003800000 */
.L_x_65:
[----:B------:R-:W-:Y:S02]  /*46a0*/  ISETP.NE.AND P2, PT, R6, RZ, PT ;  /* 0x000000ff0600720c */ /* 0x000fe40003f45270 */
[----:B------:R-:W-:Y:S02]  /*46b0*/  ELECT P4, URZ, PT ;  /* 0x0000000000ff782f */ /* 0x000fe40003880000 */
[----:B------:R-:W-:Y:S02]  /*46c0*/  LOP3.LUT R2, R2, 0x1, RZ, 0x3c, !PT ;  /* 0x0000000102027812 */ /* 0x000fe400078e3cff */
[----:B------:R-:W-:Y:S02]  /*46d0*/  ELECT P3, URZ, PT ;  /* 0x0000000000ff782f */ /* 0x000fe40003860000 */
[----:B------:R-:W-:Y:S02]  /*46e0*/  MOV.SPILL R21, UR69 ;  /* 0x0000004500157c02 */ /* 0x000fe40009000f00 */
[----:B--2---:R-:W-:Y:S02]  /*46f0*/  MOV.SPILL R7, UR68 ;  /* 0x0000004400077c02 */ /* 0x004fe40009000f00 */
[----:B-1----:R-:W-:Y:S02]  /*4700*/  R2UR UR68, R20 ;  /* 0x00000000144472ca */ /* 0x002fe400000e0000 */
[----:B------:R-:W-:Y:S02]  /*4710*/  R2UR UR69, R19 ;  /* 0x00000000134572ca */ /* 0x000fe400000e0000 */
[----:B------:R-:W-:Y:S02]  /*4720*/  R2UR UR8, R16 ;  /* 0x00000000100872ca */ /* 0x000fe400000e0000 */
[----:B------:R-:W-:Y:S02]  /*4730*/  @P2 SHF.L.U32 R26, R2, 0x1f, RZ ;  /* 0x0000001f021a2819 */ /* 0x000fe400000006ff */
[----:B------:R-:W-:Y:S01]  /*4740*/  @P4 ISETP.NE.U32.AND P0, PT, R27, RZ, PT ;  /* 0x000000ff1b00420c */ /* 0x000fe20003f05070 */
[----:B------:R-:W-:Y:S01]  /*4750*/  @P3 IMAD.MOV.U32 R28, RZ, RZ, RZ ;  /* 0x000000ffff1c3224 */ /* 0x000fe200078e00ff */
[----:B------:R-:W-:Y:S01]  /*4760*/  R2UR UR9, R15 ;  /* 0x000000000f0972ca */ /* 0x000fe200000e0000 */
[----:B------:R-:W1:Y:S01]  /*4770*/  @P2 SYNCS.PHASECHK.TRANS64.TRYWAIT P5, [UR12], R26 ;  /* 0x0000001aff0025a7 */ /* 0x000e6200080a110c */
[----:B------:R-:W-:Y:S01]  /*4780*/  R2UR UR4, R18 ;  /* 0x00000000120472ca */ /* 0x000fe200000e0000 */
[----:B------:R-:W-:Y:S01]  /*4790*/  UTCCP.T.S.4x32dp128bit tmem[UR11+0x1c0], gdesc[UR20] ;  /* 0x0001c0140b0079e7 */ /* 0x000fe20009100000 */
[----:B------:R-:W-:Y:S01]  /*47a0*/  R2UR UR5, R17 ;  /* 0x00000000110572ca */ /* 0x000fe200000e0000 */
[----:B------:R-:W-:Y:S01]  /*47b0*/  UTCCP.T.S.4x32dp128bit tmem[UR11+0x1c4], gdesc[UR28] ;  /* 0x0001c41c0b0079e7 */ /* 0x000fe20009100000 */
[----:B------:R-:W-:Y:S01]  /*47c0*/  R2UR UR6, R9 ;  /* 0x00000000090672ca */ /* 0x000fe200000e0000 */
[----:B------:R-:W-:Y:S01]  /*47d0*/  UTCCP.T.S.4x32dp128bit tmem[UR11+0x1c8], gdesc[UR18] ;  /* 0x0001c8120b0079e7 */ /* 0x000fe20009100000 */
[----:B------:R-:W-:Y:S01]  /*47e0*/  UTCCP.T.S.4x32dp128bit tmem[UR11+0x1cc], gdesc[UR26] ;  /* 0x0001cc1a0b0079e7 */ /* 0x000fe20009100000 */
[----:B------:R-:W-:Y:S01]  /*47f0*/  UTCCP.T.S.4x32dp128bit tmem[UR11+0x1d0], gdesc[UR24] ;  /* 0x0001d0180b0079e7 */ /* 0x000fe20009100000 */
[----:B------:R-:W-:Y:S01]  /*4800*/  UTCCP.T.S.4x32dp128bit tmem[UR11+0x1d4], gdesc[UR22] ;  /* 0x0001d4160b0079e7 */ /* 0x000fe20009100000 */
[----:B------:R-:W-:Y:S01]  /*4810*/  @P4 VOTEU.ANY UP0, P0 ;  /* 0x0000000000ff4886 */ /* 0x000fe20000000100 */
[----:B------:R-:W-:Y:S01]  /*4820*/  ELECT P0, URZ, PT ;  /* 0x0000000000ff782f */ /* 0x000fe20003800000 */
[----:B------:R-:W-:Y:S03]  /*4830*/  IMAD.MOV.U32 R27, RZ, RZ, 0x1 ;  /* 0x00000001ff1b7424 */ /* 0x000fe600078e00ff */
[----:B------:R2:W-:Y:S01]  /*4840*/  UTCQMMA gdesc[UR16], gdesc[UR14], tmem[UR10], tmem[UR66], idesc[UR67], tmem[UR68], UP0 ;  /* 0x0044420e10007dea */ /* 0x0005e2000800030a */
[----:B------:R-:W-:Y:S01]  /*4850*/  UTCQMMA gdesc[UR56], gdesc[UR42], tmem[UR10], tmem[UR64], idesc[UR65], tmem[UR8], UPT ;  /* 0x0008402a38007dea */ /* 0x000fe2000b80030a */
[----:B------:R-:W-:Y:S01]  /*4860*/  UTCQMMA gdesc[UR54], gdesc[UR40], tmem[UR10], tmem[UR62], idesc[UR63], tmem[UR76], UPT ;  /* 0x004c3e2836007dea */ /* 0x000fe2000b80030a */
[----:B------:R-:W-:Y:S01]  /*4870*/  UTCQMMA gdesc[UR52], gdesc[UR38], tmem[UR10], tmem[UR60], idesc[UR61], tmem[UR74], UPT ;  /* 0x004a3c2634007dea */ /* 0x000fe2000b80030a */
[----:B------:R3:W-:Y:S01]  /*4880*/  UTCQMMA gdesc[UR50], gdesc[UR36], tmem[UR10], tmem[UR58], idesc[UR59], tmem[UR4], UPT ;  /* 0x00043a2432007dea */ /* 0x0007e2000b80030a */
[----:B------:R-:W-:Y:S01]  /*4890*/  IMAD.U32 R29, RZ, RZ, UR6 ;  /* 0x00000006ff1d7e24 */ /* 0x000fe2000f8e00ff */
[----:B------:R-:W-:Y:S02]  /*48a0*/  R2UR UR6, R8 ;  /* 0x00000000080672ca */ /* 0x000fe400000e0000 */
[----:B--2---:R-:W-:Y:S02]  /*48b0*/  R2UR.FILL UR68, R7 ;  /* 0x00000000074472ca */ /* 0x004fe400004e0000 */
[----:B------:R-:W-:Y:S02]  /*48c0*/  R2UR.FILL UR69, R21 ;  /* 0x00000000154572ca */ /* 0x000fe400004e0000 */
[----:B---3--:R-:W-:Y:S01]  /*48d0*/  @P3 R2UR UR4, R28 ;  /* 0x000000001c0432ca */ /* 0x008fe200000e0000 */
[----:B------:R-:W-:Y:S01]  /*48e0*/  @P0 IMAD.MOV.U32 R28, RZ, RZ, RZ ;  /* 0x000000ffff1c0224 */ /* 0x000fe200078e00ff */
[----:B------:R-:W-:Y:S05]  /*48f0*/  @P3 R2UR UR5, R29 ;  /* 0x000000001d0532ca */ /* 0x000fea00000e0000 */
[----:B------:R-:W-:Y:S01]  /*4900*/  IMAD.U32 R29, RZ, RZ, UR6 ;  /* 0x00000006ff1d7e24 */ /* 0x000fe2000f8e00ff */
[----:B------:R-:W-:Y:S04]  /*4910*/  @P0 R2UR UR8, R28 ;  /* 0x000000001c0802ca */ /* 0x000fe800000e0000 */
[----:B------:R-:W-:Y:S02]  /*4920*/  @P0 R2UR UR9, R29 ;  /* 0x000000001d0902ca */ /* 0x000fe400000e0000 */
[----:B------:R-:W-:Y:S01]  /*4930*/  ELECT P0, URZ, PT ;  /* 0x0000000000ff782f */ /* 0x000fe20003800000 */
[----:B------:R-:W-:Y:S01]  /*4940*/  IMAD.U32 R29, RZ, RZ, UR13 ;  /* 0x0000000dff1d7e24 */ /* 0x000fe2000f8e00ff */
[----:B------:R2:W-:Y:S09]  /*4950*/  UTCQMMA gdesc[UR48], gdesc[UR34], tmem[UR10], tmem[UR4], idesc[UR5], tmem[UR72], UPT ;  /* 0x0048042230007dea */ /* 0x0005f2000b80030a */
[----:B------:R3:W-:Y:S02]  /*4960*/  UTCQMMA gdesc[UR46], gdesc[UR32], tmem[UR10], tmem[UR8], idesc[UR9], tmem[UR70], UPT ;  /* 0x004608202e007dea */ /* 0x0007e4000b80030a */
[----:B------:R-:W-:Y:S01]  /*4970*/  @P0 R2UR UR7, R29 ;  /* 0x000000001d0702ca */ /* 0x000fe200000e0000 */
[----:B------:R-:W-:Y:S05]  /*4980*/  @P0 IMAD.MOV.U32 R28, RZ, RZ, RZ ;  /* 0x000000ffff1c0224 */ /* 0x000fea00078e00ff */
[----:B------:R-:W-:Y:S02]  /*4990*/  @P0 R2UR UR6, R28 ;  /* 0x000000001c0602ca */ /* 0x000fe400000e0000 */
[----:B------:R-:W-:Y:S11]  /*49a0*/  ELECT P0, URZ, PT ;  /* 0x0000000000ff782f */ /* 0x000ff60003800000 */
[----:B------:R3:W-:Y:S02]  /*49b0*/  UTCQMMA gdesc[UR44], gdesc[UR30], tmem[UR10], tmem[UR6], idesc[UR7], tmem[UR68], UPT ;  /* 0x0044061e2c007dea */ /* 0x0007e4000b80030a */
[----:B------:R-:W-:Y:S01]  /*49c0*/  @P0 LOP3.LUT R7, R0, 0xffff, RZ, 0xc0, !PT ;  /* 0x0000ffff00070812 */ /* 0x000fe200078ec0ff */
[----:B--2---:R-:W-:Y:S03]  /*49d0*/  UIADD3 UR5, UPT, UPT, UR12, 0x8, URZ ;  /* 0x000000080c057890 */ /* 0x004fe6000fffe0ff */
[----:B------:R-:W-:Y:S01]  /*49e0*/  @P0 R2UR UR4, R7 ;  /* 0x00000000070402ca */ /* 0x000fe200000e0000 */
[C---:B------:R-:W-:Y:S02]  /*49f0*/  VIADD R7, R6.reuse, 0x1 ;  /* 0x0000000106077836 */ /* 0x040fe40000000000 */
[----:B------:R-:W-:Y:S03]  /*4a00*/  VIADD R6, R6, 0xffffffff ;  /* 0xffffffff06067836 */ /* 0x000fe60000000000 */
[----:B------:R-:W-:Y:S01]  /*4a10*/  ISETP.GT.U32.AND P0, PT, R7, 0x1, PT ;  /* 0x000000010700780c */ /* 0x000fe20003f04070 */
[----:B------:R-:W-:Y:S01]  /*4a20*/  IMAD.MOV.U32 R7, RZ, RZ, 0x1 ;  /* 0x00000001ff077424 */ /* 0x000fe200078e00ff */
[----:B-1----:R-:W-:Y:S05]  /*4a30*/  @P2 SEL R7, RZ, 0x1, !P5 ;  /* 0x00000001ff072807 */ /* 0x002fea0006800000 */
[----:B------:R3:W-:Y:S06]  /*4a40*/  UTCBAR.MULTICAST [UR5], URZ, UR4 ;  /* 0x000000ff050073e9 */ /* 0x0007ec0008000804 */
[----:B------:R-:W-:Y:S05]  /*4a50*/  @P0 BRA `(.L_x_67) ;  /* 0xfffffff800f80947 */ /* 0x000fea000383ffff */
.L_x_64:
[----:B-1-3--:R-:W-:Y:S01]  /*4a60*/  UIADD3 UR4, UPT, UPT, UR12, 0x80, URZ ;  /* 0x000000800c047890 */ /* 0x00afe2000fffe0ff */
[----:B------:R-:W-:Y:S01]  /*4a70*/  ISETP.NE.AND P0, PT, R5, 0x2, PT ;  /* 0x000000020500780c */ /* 0x000fe20003f05270 */
[----:B------:R-:W-:-:S03]  /*4a80*/  IMAD.MOV.U32 R26, RZ, RZ, R4 ;  /* 0x000000ffff1a7224 */ /* 0x000fc600078e0004 */
[----:B------:R-:W-:Y:S02]  /*4a90*/  SEL R6, RZ, 0x1, P0 ;  /* 0x00000001ff067807 */ /* 0x000fe40000000000 */
[----:B------:R-:W-:Y:S02]  /*4aa0*/  SEL R28, R5, RZ, P0 ;  /* 0x000000ff051c7207 */ /* 0x000fe40000000000 */
[----:B------:R1:W-:Y:S01]  /*4ab0*/  UTCBAR [UR4], URZ ;  /* 0x000000ff040073e9 */ /* 0x0003e200080000ff */
[----:B------:R-:W-:Y:S01]  /*4ac0*/  LOP3.LUT R3, R3, R6, RZ, 0x3c, !PT ;  /* 0x0000000603037212 */ /* 0x000fe200078e3cff */
[----:B------:R-:W-:Y:S06]  /*4ad0*/  @P1 BRA `(.L_x_68) ;  /* 0xfffffff000dc1947 */ /* 0x000fec000383ffff */
[----:B------:R-:W2:Y:S01]  /*4ae0*/  S2UR UR6, SR_CgaCtaId ;  /* 0x00000000000679c3 */ /* 0x000ea20000008800 */
[----:B------:R-:W-:Y:S01]  /*4af0*/  ELECT P0, URZ, PT ;  /* 0x0000000000ff782f */ /* 0x000fe20003800000 */
[----:B------:R-:W-:Y:S01]  /*4b00*/  IMAD.MOV.U32 R0, RZ, RZ, 0x1 ;  /* 0x00000001ff007424 */ /* 0x000fe200078e00ff */
[----:B-1----:R-:W-:Y:S01]  /*4b10*/  UMOV UR4, 0x40 ;  /* 0x0000004000047882 */ /* 0x002fe20000000000 */
[----:B------:R-:W-:-:S04]  /*4b20*/  SHF.L.U32 R3, RZ, 0x1f, RZ ;  /* 0x0000001fff037819 */ /* 0x000fc800000006ff */
[----:B------:R-:W-:Y:S01]  /*4b30*/  UVIRTCOUNT.DEALLOC.SMPOOL 0x80 ;  /* 0x000000800000784c */ /* 0x000fe20000000000 */
[----:B--2---:R-:W-:-:S09]  /*4b40*/  ULEA UR6, UR6, UR4, 0x18 ;  /* 0x0000000406067291 */ /* 0x004fd2000f8ec0ff */
[----:B------:R1:W-:Y:S01]  /*4b50*/  @P0 STS.U8 [UR6+0x1c], R0 ;  /* 0x00001c00ff000988 */ /* 0x0003e20008000006 */
[----:B------:R-:W2:Y:S02]  /*4b60*/  SYNCS.PHASECHK.TRANS64.TRYWAIT P0, [UR12+0xb0], R3 ;  /* 0x0000b003ff0075a7 */ /* 0x000ea4000800110c */
[----:B-12---:R-:W-:Y:S05]  /*4b70*/  @!P0 BRA `(.L_x_69) ;  /* 0x000000e800d08947 */ /* 0x006fea0003800000 */
.L_x_204:
[----:B------:R-:W-:Y:S01]  /*4b80*/  NOP ;  /* 0x0000000000007918 */ /* 0x000fe20000000000 */
[----:B-1----:R-:W1:Y:S01]  /*4b90*/  LDS R0, [UR6+0x14] ;  /* 0x00001406ff007984 */ /* 0x002e620008000800 */
[----:B------:R-:W-:Y:S01]  /*4ba0*/  ULOP3.LUT UR4, UR11, 0xffff, URZ, 0xc0, !UPT ;  /* 0x0000ffff0b047892 */ /* 0x000fe2000f8ec0ff */
[----:B------:R-:W-:Y:S01]  /*4bb0*/  UMOV UR5, 0xffff ;  /* 0x0000ffff00057882 */ /* 0x000fe20000000000 */
[----:B------:R-:W-:Y:S02]  /*4bc0*/  UMOV UR7, 0x1 ;  /* 0x0000000100077882 */ /* 0x000fe40000000000 */
[----:B------:R-:W-:-:S04]  /*4bd0*/  USHF.R.U32.HI UR4, URZ, 0x5, UR4 ;  /* 0x00000005ff047899 */ /* 0x000fc80008011604 */
[----:B------:R-:W-:Y:S02]  /*4be0*/  USHF.L.U32 UR5, UR5, UR4, URZ ;  /* 0x0000000405057299 */ /* 0x000fe400080006ff */
[----:B------:R-:W-:-:S04]  /*4bf0*/  USHF.L.U32 UR4, UR7, UR4, URZ ;  /* 0x0000000407047299 */ /* 0x000fc800080006ff */
[----:B-1----:R-:W-:-:S04]  /*4c00*/  LOP3.LUT R0, R0, UR5, RZ, 0xc0, !PT ;  /* 0x0000000500007c12 */ /* 0x002fc8000f8ec0ff */
[----:B------:R-:W-:-:S13]  /*4c10*/  ISETP.NE.AND P0, PT, R0, UR5, PT ;  /* 0x0000000500007c0c */ /* 0x000fda000bf05270 */
[----:B------:R-:W-:Y:S05]  /*4c20*/  @P0 BRA `(.L_x_70) ;  /* 0x0000000000580947 */ /* 0x000fea0003800000 */
[----:B------:R-:W1:Y:S02]  /*4c30*/  LDS R0, [UR6+0x18] ;  /* 0x00001806ff007984 */ /* 0x000e640008000800 */
[----:B-1----:R-:W-:-:S04]  /*4c40*/  LOP3.LUT R0, R0, UR4, RZ, 0xc0, !PT ;  /* 0x0000000400007c12 */ /* 0x002fc8000f8ec0ff */
[----:B------:R-:W-:-:S13]  /*4c50*/  ISETP.NE.AND P0, PT, R0, UR4, PT ;  /* 0x0000000400007c0c */ /* 0x000fda000bf05270 */
[----:B------:R-:W-:Y:S05]  /*4c60*/  @P0 BRA `(.L_x_71) ;  /* 0x00000000003c0947 */ /* 0x000fea0003800000 */
[----:B------:R-:W1:Y:S01]  /*4c70*/  S2R R2, SR_LANEID ;  /* 0x0000000000027919 */ /* 0x000e620000000000 */
[----:B------:R-:W-:Y:S01]  /*4c80*/  ULOP3.LUT UR5, URZ, UR5, URZ, 0x33, !UPT ;  /* 0x00000005ff057292 */ /* 0x000fe2000f8e33ff */
[----:B------:R-:W-:Y:S01]  /*4c90*/  LOP3.LUT R4, RZ, UR4, RZ, 0x33, !PT ;  /* 0x00000004ff047c12 */ /* 0x000fe2000f8e33ff */
[----:B------:R-:W-:Y:S02]  /*4ca0*/  VOTEU.ANY UR4, UPT, PT ;  /* 0x0000000000047886 */ /* 0x000fe400038e0100 */
[----:B------:R-:W-:Y:S01]  /*4cb0*/  UFLO.U32 UR4, UR4 ;  /* 0x00000004000472bd */ /* 0x000fe200080e0000 */
[----:B------:R-:W2:Y:S01]  /*4cc0*/  REDUX UR7, R4 ;  /* 0x00000000040773c4 */ /* 0x000ea20000000000 */
[----:B------:R-:W-:-:S06]  /*4cd0*/  IMAD.U32 R0, RZ, RZ, UR5 ;  /* 0x00000005ff007e24 */ /* 0x000fcc000f8e00ff */
[----:B------:R3:W-:Y:S01]  /*4ce0*/  UTCATOMSWS.AND URZ, UR5 ;  /* 0x0000000500ff79e3 */ /* 0x0007e20008000000 */
[----:B------:R-:W4:Y:S01]  /*4cf0*/  REDUX UR8, R0 ;  /* 0x00000000000873c4 */ /* 0x000f220000000000 */
[----:B-1----:R-:W-:Y:S01]  /*4d00*/  ISETP.EQ.U32.AND P0, PT, R2, UR4, PT ;  /* 0x0000000402007c0c */ /* 0x002fe2000bf02070 */
[----:B--2---:R-:W-:Y:S01]  /*4d10*/  IMAD.U32 R2, RZ, RZ, UR7 ;  /* 0x00000007ff027e24 */ /* 0x004fe2000f8e00ff */
[----:B----4-:R-:W-:-:S11]  /*4d20*/  MOV R3, UR8 ;  /* 0x0000000800037c02 */ /* 0x010fd60008000f00 */
[----:B------:R3:W-:Y:S04]  /*4d30*/  @P0 ATOMS.AND RZ, [UR6+0x14], R3 ;  /* 0x00001403ffff098c */ /* 0x0007e8000a800006 */
[----:B------:R3:W-:Y:S01]  /*4d40*/  @P0 ATOMS.AND RZ, [UR6+0x18], R2 ;  /* 0x00001802ffff098c */ /* 0x0007e2000a800006 */
[----:B------:R-:W-:Y:S05]  /*4d50*/  BRA `(.L_x_72) ;  /* 0x0000000000147947 */ /* 0x000fea0003800000 */
.L_x_71:
[----:B------:R-:W-:Y:S02]  /*4d60*/  MOV R2, 0x4d80 ;  /* 0x00004d8000027802 */ /* 0x000fe40000000f00 */
[----:B-----5:R-:W-:Y:S05]  /*4d70*/  CALL.REL.NOINC `($__internal_0_$__cuda_sm10x_tcgen05_guardrail_trap_col_being_dealloced_not_returned_by_alloc) ;  /* 0x000000f0006c7944 */ /* 0x020fea0003c00000 */
[----:B------:R-:W-:Y:S05]  /*4d80*/  BRA `(.L_x_72) ;  /* 0x0000000000087947 */ /* 0x000fea0003800000 */
.L_x_70:
[----:B------:R-:W-:Y:S02]  /*4d90*/  MOV R2, 0x4db0 ;  /* 0x00004db000027802 */ /* 0x000fe40000000f00 */
[----:B-----5:R-:W-:Y:S05]  /*4da0*/  CALL.REL.NOINC `($__internal_2_$__cuda_sm10x_tcgen05_guardrail_trap_unallocated_columns_being_dealloced) ;  /* 0x000000f000787944 */ /* 0x020fea0003c00000 */
.L_x_72:
[----:B------:R-:W-:Y:S01]  /*4db0*/  NOP ;  /* 0x0000000000007918 */ /* 0x000fe20000000000 */
[----:B---3--:R-:W-:Y:S05]  /*4dc0*/  EXIT ;  /* 0x000000000000794d */ /* 0x008fea0003800000 */
.L_x_54:
[----:B------:R-:W-:-:S09]  /*4dd0*/  UISETP.NE.OR UP0, UPT, UR18, 0x3, !UP3 ;  /* 0x000000031200788c */ /* 0x000fd2000df05670 */
[----:B------:R-:W-:Y:S05]  /*4de0*/  BRA.U UP0, `(.L_x_73) ;  /* 0x0000001900f87547 */ /* 0x000fea000b800000 */
[----:B------:R-:W2:Y:S01]  /*4df0*/  LDCU.64 UR4, c[0x0][0xc88] ;  /* 0x00019100ff0477ac */ /* 0x000ea20008000a00 */
[----:B------:R-:W3:Y:S01]  /*4e00*/  S2UR UR10, SR_CgaCtaId ;  /* 0x00000000000a79c3 */ /* 0x000ee20000008800 */
[----:B------:R-:W-:Y:S01]  /*4e10*/  HFMA2 R10, -RZ, RZ, 0, 0 ;  /* 0x00000000ff0a7431 */ /* 0x000fe200000001ff */
[----:B------:R-:W-:Y:S01]  /*4e20*/  MOV R9, RZ ;  /* 0x000000ff00097202 */ /* 0x000fe20000000f00 */
[----:B------:R-:W4:Y:S01]  /*4e30*/  LDCU UR61, c[0x0][0x370] ;  /* 0x00006e00ff3d77ac */ /* 0x000f220008000800 */
[----:B------:R-:W-:Y:S01]  /*4e40*/  HFMA2 R3, -RZ, RZ, 0, 0.0078125 ;  /* 0x00002000ff037431 */ /* 0x000fe200000001ff */
[----:B------:R-:W4:Y:S03]  /*4e50*/  LDCU.128 UR64, c[0x0][0xf10] ;  /* 0x0001e200ff4077ac */ /* 0x000f260008000c00 */
[----:B------:R-:W1:Y:S01]  /*4e60*/  LDC.64 R12, c[0x0][0x348] ;  /* 0x0000d200ff0c7b82 */ /* 0x000e620000000a00 */
[----:B------:R-:W3:Y:S01]  /*4e70*/  LDCU UR53, c[0x0][0x374] ;  /* 0x00006e80ff3577ac */ /* 0x000ee20008000800 */
[----:B------:R-:W3:Y:S01]  /*4e80*/  LDCU.64 UR54, c[0x0][0xc90] ;  /* 0x00019200ff3677ac */ /* 0x000ee20008000a00 */
[----:B--2---:R-:W-:Y:S01]  /*4e90*/  UISETP.NE.U32.AND UP0, UPT, UR4, URZ, UPT ;  /* 0x000000ff0400728c */ /* 0x004fe2000bf05070 */
[----:B------:R-:W2:Y:S01]  /*4ea0*/  LDCU UR15, c[0x0][0xf0c] ;  /* 0x0001e180ff0f77ac */ /* 0x000ea20008000800 */
[----:B------:R-:W2:Y:S01]  /*4eb0*/  LDCU UR69, c[0x0][0xf20] ;  /* 0x0001e400ff4577ac */ /* 0x000ea20008000800 */
[----:B------:R-:W2:Y:S01]  /*4ec0*/  LDCU UR4, c[0x0][0xf30] ;  /* 0x0001e600ff0477ac */ /* 0x000ea20008000800 */
[----:B------:R-:W-:Y:S01]  /*4ed0*/  UMOV UR21, 0x400 ;  /* 0x0000040000157882 */ /* 0x000fe20000000000 */
[----:B----4-:R-:W-:-:S02]  /*4ee0*/  UIMAD.WIDE.U32 UR6, UR61, UR64, URZ ;  /* 0x000000403d0672a5 */ /* 0x010fc4000f8e00ff */
[----:B---3--:R-:W-:Y:S02]  /*4ef0*/  UIMAD.WIDE.U32 UR8, UR53, UR67, URZ ;  /* 0x00000043350872a5 */ /* 0x008fe4000f8e00ff */
[----:B------:R-:W-:Y:S02]  /*4f00*/  ULEA UR21, UR10, UR21, 0x18 ;  /* 0x000000150a157291 */ /* 0x000fe4000f8ec0ff */
[----:B------:R-:W-:Y:S02]  /*4f10*/  UISETP.NE.AND.EX UP6, UPT, UR5, URZ, UPT, UP0 ;  /* 0x000000ff0500728c */ /* 0x000fe4000bfc5300 */
[----:B------:R-:W-:Y:S02]  /*4f20*/  UISETP.NE.AND UP0, UPT, UR39, 0x1, UPT ;  /* 0x000000012700788c */ /* 0x000fe4000bf05270 */
[----:B------:R-:W-:Y:S02]  /*4f30*/  UISETP.NE.U32.AND UP0, UPT, UR54, URZ, UPT ;  /* 0x000000ff3600728c */ /* 0x000fe4000bf05070 */
[----:B------:R-:W-:-:S02]  /*4f40*/  UIADD3 UR57, UPT, UPT, UR21, 0x10, URZ ;  /* 0x0000001015397890 */ /* 0x000fc4000fffe0ff */
[----:B------:R-:W-:Y:S02]  /*4f50*/  UIADD3 UR49, UPT, UPT, UR21, 0x18, URZ ;  /* 0x0000001815317890 */ /* 0x000fe4000fffe0ff */
[----:B------:R-:W-:Y:S02]  /*4f60*/  UIADD3 UR41, UPT, UPT, UR21, 0x20, URZ ;  /* 0x0000002015297890 */ /* 0x000fe4000fffe0ff */
[----:B------:R-:W-:Y:S02]  /*4f70*/  UIADD3 UR33, UPT, UPT, UR21, 0x28, URZ ;  /* 0x0000002815217890 */ /* 0x000fe4000fffe0ff */
[----:B------:R-:W-:Y:S01]  /*4f80*/  USEL UR68, URZ, 0x1, UP5 ;  /* 0x00000001ff447887 */ /* 0x000fe2000a800000 */
[----:B------:R-:W-:Y:S01]  /*4f90*/  UMOV UR6, UR7 ;  /* 0x0000000700067c82 */ /* 0x000fe20008000000 */
[----:B------:R-:W-:Y:S01]  /*4fa0*/  UMOV UR62, UR9 ;  /* 0x00000009003e7c82 */ /* 0x000fe20008000000 */
[----:B------:R-:W-:Y:S02]  /*4fb0*/  UISETP.GE.AND UP3, UPT, UR39, 0x1, UPT ;  /* 0x000000012700788c */ /* 0x000fe4000bf66270 */
[----:B------:R-:W-:Y:S01]  /*4fc0*/  UISETP.NE.AND.EX UP5, UPT, UR55, URZ, UPT, UP0 ;  /* 0x000000ff3700728c */ /* 0x000fe2000bfa5300 */
[----:B------:R-:W-:Y:S01]  /*4fd0*/  UMOV UR29, URZ ;  /* 0x000000ff001d7c82 */ /* 0x000fe20008000000 */
[----:B------:R-:W-:Y:S01]  /*4fe0*/  UPLOP3.LUT UP1, UPT, UPT, UPT, UPT, 0x40, 0x4 ;  /* 0x000000000004789c */ /* 0x000fe20003f2e870 */
[----:B------:R-:W3:Y:S01]  /*4ff0*/  LDCU.64 UR22, c[0x0][0xf28] ;  /* 0x0001e500ff1677ac */ /* 0x000ee20008000a00 */
[----:B--2---:R-:W-:-:S02]  /*5000*/  UISETP.NE.AND UP3, UPT, UR15, 0x1, UPT ;  /* 0x000000010f00788c */ /* 0x004fc4000bf65270 */
[----:B------:R-:W-:Y:S02]  /*5010*/  UPRMT UR46, UR10, 0x654, UR57 ;  /* 0x000006540a2e7896 */ /* 0x000fe40008000039 */
[----:B------:R-:W-:Y:S02]  /*5020*/  UPRMT UR45, UR10, 0x654, UR49 ;  /* 0x000006540a2d7896 */ /* 0x000fe40008000031 */
[----:B------:R-:W-:Y:S02]  /*5030*/  UPRMT UR38, UR10, 0x654, UR41 ;  /* 0x000006540a267896 */ /* 0x000fe40008000029 */
[----:B------:R-:W-:Y:S02]  /*5040*/  UPRMT UR37, UR10, 0x654, UR33 ;  /* 0x000006540a257896 */ /* 0x000fe40008000021 */
[----:B------:R-:W-:Y:S02]  /*5050*/  USHF.R.U32.HI UR63, URZ, UR65, UR6 ;  /* 0x00000041ff3f7299 */ /* 0x000fe40008011606 */
[----:B------:R-:W-:-:S02]  /*5060*/  USHF.R.U32.HI UR62, URZ, UR69, UR62 ;  /* 0x00000045ff3e7299 */ /* 0x000fc4000801163e */
[----:B------:R-:W-:Y:S02]  /*5070*/  UISETP.NE.AND UP0, UPT, UR66, 0x1, UPT ;  /* 0x000000014200788c */ /* 0x000fe4000bf05270 */
[----:B-1----:R-:W-:-:S11]  /*5080*/  UISETP.NE.AND UP4, UPT, UR4, 0x1, UPT ;  /* 0x000000010400788c */ /* 0x002fd6000bf85270 */
.L_x_88:
[C---:B------:R-:W-:Y:S02]  /*5090*/  LEA R8, R10.reuse, UR21, 0x3 ;  /* 0x000000150a087c11 */ /* 0x040fe4000f8e18ff */
[----:B------:R-:W-:Y:S02]  /*50a0*/  SHF.L.U32 R5, R9, 0x1f, RZ ;  /* 0x0000001f09057819 */ /* 0x000fe400000006ff */
[----:B------:R-:W-:Y:S02]  /*50b0*/  LEA R6, R10, UR21, 0x4 ;  /* 0x000000150a067c11 */ /* 0x000fe4000f8e20ff */
[----:B------:R-:W1:Y:S02]  /*50c0*/  SYNCS.PHASECHK.TRANS64.TRYWAIT P0, [R8+URZ+0x60], R5 ;  /* 0x00006005080075a7 */ /* 0x000e6400080011ff */
[----:B-12---:R-:W-:Y:S05]  /*50d0*/  @!P0 BRA `(.L_x_74) ;  /* 0x000000e400908947 */ /* 0x006fea0003800000 */
.L_x_205:
[----:B-1----:R-:W1:Y:S01]  /*50e0*/  LDS.128 R4, [R6+0xc0] ;  /* 0x0000c00006047984 */ /* 0x002e620000000c00 */
[----:B------:R-:W-:Y:S01]  /*50f0*/  UISETP.GE.AND UP0, UPT, UR39, 0x1, UPT ;  /* 0x000000012700788c */ /* 0x000fe2000bf06270 */
[----:B------:R-:W-:Y:S01]  /*5100*/  @!PT LDS RZ, [RZ] ;  /* 0x00000000fffff984 */ /* 0x000fe20000000800 */
[----:B------:R-:W-:Y:S01]  /*5110*/  @!PT LDS RZ, [RZ] ;  /* 0x00000000fffff984 */ /* 0x000fe20000000800 */
[----:B------:R-:W-:Y:S01]  /*5120*/  @!PT LDS RZ, [RZ] ;  /* 0x00000000fffff984 */ /* 0x000fe20000000800 */
[----:B------:R-:W-:Y:S01]  /*5130*/  @!PT LDS RZ, [RZ] ;  /* 0x00000000fffff984 */ /* 0x000fe20000000800 */
[----:B------:R2:W-:Y:S06]  /*5140*/  MEMBAR.ALL.CTA ;  /* 0x0000000000007992 */ /* 0x0005ec0000008000 */
[----:B--2---:R-:W2:Y:S01]  /*5150*/  FENCE.VIEW.ASYNC.S ;  /* 0x00000000000073c6 */ /* 0x004ea20000000000 */
[----:B-1----:R-:W-:Y:S11]  /*5160*/  LOP3.LUT P0, RZ, R6, 0x1, RZ, 0xc0, !PT ;  /* 0x0000000106ff7812 */ /* 0x002ff6000780c0ff */
[----:B------:R-:W-:Y:S02]  /*5170*/  @!UPT UIADD3 URZ, UPT, UPT, URZ, URZ, URZ ;  /* 0x000000fffffff290 */ /* 0x000fe4000fffe0ff */
[----:B--2---:R-:W-:Y:S01]  /*5180*/  VOTEU.ANY UP3, P0 ;  /* 0x0000000000ff7886 */ /* 0x004fe20000060100 */
[----:B------:R-:W-:Y:S11]  /*5190*/  PLOP3.LUT P0, PT, PT, PT, UP3, 0x80, 0x8 ;  /* 0x000000000008781c */ /* 0x000ff60003f0f038 */
[----:B------:R-:W-:Y:S02]  /*51a0*/  @!UPT UIADD3 URZ, UPT, UPT, URZ, URZ, URZ ;  /* 0x000000fffffff290 */ /* 0x000fe4000fffe0ff */
[----:B------:R-:W-:Y:S02]  /*51b0*/  @P0 SHF.R.U32.HI R0, RZ, 0x10, R5 ;  /* 0x00000010ff000819 */ /* 0x000fe40000011605 */
[----:B------:R-:W-:Y:S02]  /*51c0*/  @P0 MOV R2, R4 ;  /* 0x0000000400020202 */ /* 0x000fe40000000f00 */
[----:B------:R-:W-:Y:S01]  /*51d0*/  @P0 R2UR UR4, R0 ;  /* 0x00000000000402ca */ /* 0x000fe200000e0000 */
[----:B------:R-:W-:Y:S01]  /*51e0*/  VIADD R0, R8, 0x70 ;  /* 0x0000007008007836 */ /* 0x000fe20000000000 */
[----:B------:R-:W-:Y:S02]  /*51f0*/  @P0 LOP3.LUT R4, R5, 0xffff, RZ, 0xc0, !PT ;  /* 0x0000ffff05040812 */ /* 0x000fe400078ec0ff */
[----:B------:R-:W-:Y:S02]  /*5200*/  @P0 R2UR UR6, R2 ;  /* 0x00000000020602ca */ /* 0x000fe400000e0000 */
[----:B------:R-:W-:Y:S02]  /*5210*/  PRMT R0, RZ, 0x654, R0 ;  /* 0x00000654ff007816 */ /* 0x000fe40000000000 */
[----:B------:R-:W-:Y:S02]  /*5220*/  @P0 R2UR UR5, R4 ;  /* 0x00000000040502ca */ /* 0x000fe400000e0000 */
[----:B------:R1:W-:Y:S03]  /*5230*/  SYNCS.ARRIVE.TRANS64.RED.A1T0 RZ, [R0+URZ], RZ ;  /* 0x000000ff00ff79a7 */ /* 0x0003e600081004ff */
[----:B------:R-:W-:Y:S04]  /*5240*/  @UP3 UMOV UR47, UR4 ;  /* 0x00000004002f3c82 */ /* 0x000fe80008000000 */
[----:B------:R-:W-:Y:S04]  /*5250*/  @UP3 UMOV UR14, UR6 ;  /* 0x00000006000e3c82 */ /* 0x000fe80008000000 */
[----:B------:R-:W-:Y:S01]  /*5260*/  @UP3 UMOV UR13, UR5 ;  /* 0x00000005000d3c82 */ /* 0x000fe20008000000 */
[----:B------:R-:W-:Y:S05]  /*5270*/  BRA.U !UP0, `(.L_x_75) ;  /* 0x0000000108c07547 */ /* 0x000fea000b800000 */
[----:B------:R-:W-:Y:S02]  /*5280*/  UIMAD.WIDE.U32 UR16, UR13, UR67, URZ ;  /* 0x000000430d1072a5 */ /* 0x000fe4000f8e00ff */
[----:B------:R-:W-:Y:S02]  /*5290*/  UP2UR UR24, UPR, URZ, 0x4 ;  /* 0x00000004ff187883 */ /* 0x000fe40008000000 */
[----:B------:R-:W-:Y:S02]  /*52a0*/  UISETP.NE.AND UP2, UPT, UR66, 0x1, UPT ;  /* 0x000000014200788c */ /* 0x000fe4000bf45270 */
[----:B------:R-:W-:Y:S02]  /*52b0*/  UIMAD.WIDE.U32 UR18, UR14, UR64, URZ ;  /* 0x000000400e1272a5 */ /* 0x000fe4000f8e00ff */
[----:B------:R-:W-:Y:S02]  /*52c0*/  USEL UR4, UR53, UR62, !UP2 ;  /* 0x0000003e35047287 */ /* 0x000fe4000d000000 */
[----:B------:R-:W-:Y:S02]  /*52d0*/  UISETP.NE.AND UP0, UPT, UR15, 0x1, UPT ;  /* 0x000000010f00788c */ /* 0x000fe4000bf05270 */
[----:B------:R-:W-:Y:S02]  /*52e0*/  UP2UR UR25, UPR, URZ, 0x2 ;  /* 0x00000002ff197883 */ /* 0x000fe40008000000 */
[----:B------:R-:W-:Y:S02]  /*52f0*/  UISETP.NE.AND UP1, UPT, UR39, 0x1, UPT ;  /* 0x000000012700788c */ /* 0x000fe4000bf25270 */
[----:B---3--:R-:W-:Y:S02]  /*5300*/  UIMAD.WIDE.U32 UR8, UR4, UR22, URZ ;  /* 0x00000016040872a5 */ /* 0x008fe4000f8e00ff */
[----:B------:R-:W-:Y:S01]  /*5310*/  USEL UR7, UR61, UR63, !UP0 ;  /* 0x0000003f3d077287 */ /* 0x000fe2000c000000 */
[----:B------:R-:W-:Y:S02]  /*5320*/  UMOV UR5, UR17 ;  /* 0x0000001100057c82 */ /* 0x000fe40008000000 */
[----:B------:R-:W-:Y:S02]  /*5330*/  USHF.R.U32.HI UR6, URZ, UR69, UR5 ;  /* 0x00000045ff067299 */ /* 0x000fe40008011605 */
[----:B------:R-:W-:Y:S02]  /*5340*/  UIMAD.WIDE.U32 UR10, UR7, UR22, URZ ;  /* 0x00000016070a72a5 */ /* 0x000fe4000f8e00ff */
[----:B------:R-:W-:Y:S02]  /*5350*/  USEL UR6, UR13, UR6, !UP2 ;  /* 0x000000060d067287 */ /* 0x000fe4000d000000 */
[----:B------:R-:W-:Y:S01]  /*5360*/  UISETP.NE.AND UP2, UPT, UR24, URZ, UPT ;  /* 0x000000ff1800728c */ /* 0x000fe2000bf45270 */
[----:B------:R-:W-:Y:S02]  /*5370*/  UMOV UR5, UR19 ;  /* 0x0000001300057c82 */ /* 0x000fe40008000000 */
[----:B------:R-:W-:Y:S03]  /*5380*/  USHF.R.U32.HI UR12, URZ, UR65, UR5 ;  /* 0x00000041ff0c7299 */ /* 0x000fe60008011605 */
[----:B------:R-:W-:Y:S02]  /*5390*/  UMOV UR5, UR9 ;  /* 0x0000000900057c82 */ /* 0x000fe40008000000 */
[----:B------:R-:W-:Y:S03]  /*53a0*/  @UP1 USHF.R.U32.HI UR4, URZ, UR23, UR5 ;  /* 0x00000017ff041299 */ /* 0x000fe60008011605 */
[----:B------:R-:W-:Y:S01]  /*53b0*/  UMOV UR5, UR11 ;  /* 0x0000000b00057c82 */ /* 0x000fe20008000000 */
[----:B------:R-:W-:Y:S02]  /*53c0*/  UIMAD UR4, UR39, UR4, URZ ;  /* 0x00000004270472a4 */ /* 0x000fe4000f8e02ff */
[----:B------:R-:W-:Y:S02]  /*53d0*/  @UP1 USHF.R.U32.HI UR7, URZ, UR23, UR5 ;  /* 0x00000017ff071299 */ /* 0x000fe40008011605 */
[----:B------:R-:W-:Y:S02]  /*53e0*/  USEL UR5, UR14, UR12, !UP0 ;  /* 0x0000000c0e057287 */ /* 0x000fe4000c000000 */
[----:B------:R-:W-:Y:S02]  /*53f0*/  UIMAD.WIDE.U32 UR10, UR6, UR22, URZ ;  /* 0x00000016060a72a5 */ /* 0x000fe4000f8e00ff */
[----:B------:R-:W-:Y:S02]  /*5400*/  UIMAD UR8, UR39, UR7, URZ ;  /* 0x00000007270872a4 */ /* 0x000fe4000f8e02ff */
[----:B------:R-:W-:Y:S03]  /*5410*/  UISETP.GE.AND UP0, UPT, UR6, UR4, UPT ;  /* 0x000000040600728c */ /* 0x000fe6000bf06270 */
[----:B------:R-:W-:Y:S01]  /*5420*/  UMOV UR4, UR11 ;  /* 0x0000000b00047c82 */ /* 0x000fe20008000000 */
[----:B------:R-:W-:Y:S02]  /*5430*/  UISETP.GE.OR UP0, UPT, UR5, UR8, UP0 ;  /* 0x000000080500728c */ /* 0x000fe40008706670 */
[----:B------:R-:W-:Y:S02]  /*5440*/  USHF.R.U32.HI UR4, URZ, UR23, UR4 ;  /* 0x00000017ff047299 */ /* 0x000fe40008011604 */
[----:B------:R-:W-:Y:S02]  /*5450*/  UIMAD.WIDE.U32 UR8, UR5, UR22, URZ ;  /* 0x00000016050872a5 */ /* 0x000fe4000f8e00ff */
[----:B------:R-:W-:Y:S04]  /*5460*/  USEL UR10, UR6, UR4, !UP1 ;  /* 0x00000004060a7287 */ /* 0x000fe8000c800000 */
[----:B------:R-:W-:Y:S01]  /*5470*/  UIADD3 UR11, UPT, UPT, -UR10, URZ, URZ ;  /* 0x000000ff0a0b7290 */ /* 0x000fe2000fffe1ff */
[----:B------:R-:W-:Y:S02]  /*5480*/  @!UP0 UMOV UR4, UR9 ;  /* 0x0000000900048c82 */ /* 0x000fe40008000000 */
[----:B------:R-:W-:Y:S02]  /*5490*/  @!UP0 USHF.R.U32.HI UR4, URZ, UR23, UR4 ;  /* 0x00000017ff048299 */ /* 0x000fe40008011604 */
[----:B------:R-:W-:Y:S02]  /*54a0*/  UIMAD UR8, UR39, UR11, UR6 ;  /* 0x0000000b270872a4 */ /* 0x000fe4000f8e0206 */
[----:B------:R-:W-:Y:S02]  /*54b0*/  @!UP0 USEL UR4, UR5, UR4, !UP1 ;  /* 0x0000000405048287 */ /* 0x000fe4000c800000 */
[----:B------:R-:W-:Y:S02]  /*54c0*/  UISETP.NE.AND UP1, UPT, UR25, URZ, UPT ;  /* 0x000000ff1900728c */ /* 0x000fe4000bf25270 */
[----:B------:R-:W-:Y:S02]  /*54d0*/  @!UP0 UIMAD UR7, UR7, UR8, UR4 ;  /* 0x00000008070782a4 */ /* 0x000fe4000f8e0204 */
[----:B------:R-:W-:Y:S02]  /*54e0*/  @!UP0 UIADD3 UR9, UPT, UPT, UR10, -UR4, URZ ;  /* 0x800000040a098290 */ /* 0x000fe4000fffe0ff */
[----:B------:R-:W-:Y:S02]  /*54f0*/  UIADD3 UR8, UPT, UPT, -UR6, URZ, URZ ;  /* 0x000000ff06087290 */ /* 0x000fe4000fffe1ff */
[----:B------:R-:W-:Y:S02]  /*5500*/  UIADD3 UR4, UPT, UPT, -UR5, URZ, URZ ;  /* 0x000000ff05047290 */ /* 0x000fe4000fffe1ff */
[----:B------:R-:W-:Y:S03]  /*5510*/  @!UP0 UIMAD UR6, UR9, UR39, UR5 ;  /* 0x00000027090682a4 */ /* 0x000fe6000f8e0205 */
[----:B------:R-:W-:Y:S01]  /*5520*/  @!UP0 UMOV UR5, UR7 ;  /* 0x0000000700058c82 */ /* 0x000fe20008000000 */
[----:B------:R-:W-:Y:S02]  /*5530*/  UIMAD UR7, UR15, UR4, UR14 ;  /* 0x000000040f0772a4 */ /* 0x000fe4000f8e020e */
[----:B------:R-:W-:Y:S02]  /*5540*/  UIMAD UR4, UR66, UR8, UR13 ;  /* 0x00000008420472a4 */ /* 0x000fe4000f8e020d */
[----:B------:R-:W-:Y:S02]  /*5550*/  UIMAD UR14, UR5, UR15, UR7 ;  /* 0x0000000f050e72a4 */ /* 0x000fe4000f8e0207 */
[----:B------:R-:W-:Y:S11]  /*5560*/  UIMAD UR13, UR6, UR66, UR4 ;  /* 0x00000042060d72a4 */ /* 0x000ff6000f8e0204 */
[----:B------:R-:W-:Y:S01]  /*5570*/  @!UPT UIADD3 URZ, UPT, UPT, URZ, URZ, URZ ;  /* 0x000000fffffff290 */ /* 0x000fe2000fffe0ff */
.L_x_75:
[----:B------:R-:W2:Y:S01]  /*5580*/  @!UP4 LDCU.128 UR8, c[0x0][0xf10] ;  /* 0x0001e200ff08c7ac */ /* 0x000ea20008000c00 */
[----:B------:R-:W-:Y:S04]  /*5590*/  ISETP.NE.U32.AND P0, PT, RZ, UR54, PT ;  /* 0x00000036ff007c0c */ /* 0x000fe8000bf05070 */
[----:B------:R-:W-:Y:S01]  /*55a0*/  ISETP.NE.AND.EX P0, PT, RZ, UR55, PT, P0 ;  /* 0x00000037ff007c0c */ /* 0x000fe2000bf05300 */
[----:B------:R-:W4:Y:S01]  /*55b0*/  @!UP4 LDCU UR5, c[0x0][0xf0c] ;  /* 0x0001e180ff05c7ac */ /* 0x000f220008000800 */
[----:B------:R-:W3:Y:S01]  /*55c0*/  @!UP4 LDCU UR4, c[0x0][0xf20] ;  /* 0x0001e400ff04c7ac */ /* 0x000ee20008000800 */
[----:B------:R-:W-:Y:S02]  /*55d0*/  USHF.L.U32 UR17, UR27, 0x8, URZ ;  /* 0x000000081b117899 */ /* 0x000fe400080006ff */
[----:B--2---:R-:W-:Y:S02]  /*55e0*/  UIMAD.WIDE.U32 UR6, UR14, UR8, URZ ;  /* 0x000000080e0672a5 */ /* 0x004fe4000f8e00ff */
[----:B------:R-:W-:Y:S02]  /*55f0*/  UIADD3 UR18, UPT, UPT, UR17, 0x60, URZ ;  /* 0x0000006011127890 */ /* 0x000fe4000fffe0ff */
[----:B------:R-:W-:Y:S02]  /*5600*/  @!UP4 USHF.R.U32.HI UR7, URZ, UR9, UR7 ;  /* 0x00000009ff07c299 */ /* 0x000fe40008011607 */
[----:B------:R-:W-:Y:S02]  /*5610*/  UIMAD.WIDE.U32 UR8, UR13, UR11, URZ ;  /* 0x0000000b0d0872a5 */ /* 0x000fe4000f8e00ff */
[----:B----4-:R-:W-:Y:S02]  /*5620*/  @!UP4 UISETP.NE.AND UP0, UPT, UR5, 0x1, UPT ;  /* 0x000000010500c88c */ /* 0x010fe4000bf05270 */
[----:B------:R-:W-:Y:S02]  /*5630*/  USHF.L.U32 UR59, UR20, 0x7, URZ ;  /* 0x00000007143b7899 */ /* 0x000fe400080006ff */
[----:B------:R-:W-:Y:S02]  /*5640*/  @!UP4 USEL UR7, UR14, UR7, !UP0 ;  /* 0x000000070e07c287 */ /* 0x000fe4000c000000 */
[----:B------:R-:W-:Y:S01]  /*5650*/  @!UP4 UISETP.NE.AND UP0, UPT, UR10, 0x1, UPT ;  /* 0x000000010a00c88c */ /* 0x000fe2000bf05270 */
[----:B------:R-:W-:Y:S01]  /*5660*/  @!UP4 UMOV UR6, UR9 ;  /* 0x000000090006cc82 */ /* 0x000fe20008000000 */
[----:B------:R-:W-:Y:S01]  /*5670*/  UMOV UR58, UR18 ;  /* 0x00000012003a7c82 */ /* 0x000fe20008000000 */
[----:B---3--:R-:W-:Y:S04]  /*5680*/  @!UP4 USHF.R.U32.HI UR6, URZ, UR4, UR6 ;  /* 0x00000004ff06c299 */ /* 0x008fe80008011606 */
[----:B------:R-:W-:Y:S04]  /*5690*/  @!UP4 USEL UR6, UR13, UR6, !UP0 ;  /* 0x000000060d06c287 */ /* 0x000fe8000c000000 */
[----:B------:R-:W-:Y:S02]  /*56a0*/  @!UP4 UIADD3 UR4, UPT, UPT, -UR7, UR6, URZ ;  /* 0x000000060704c290 */ /* 0x000fe4000fffe1ff */
[----:B------:R-:W-:Y:S02]  /*56b0*/  @!UP4 UIADD3 UR6, UPT, UPT, UR7, -UR6, URZ ;  /* 0x800000060706c290 */ /* 0x000fe4000fffe0ff */
[----:B------:R-:W-:Y:S02]  /*56c0*/  @!UP4 UIMAD UR14, UR4, UR5, UR14 ;  /* 0x00000005040ec2a4 */ /* 0x000fe4000f8e020e */
[----:B------:R-:W-:Y:S01]  /*56d0*/  @!UP4 UIMAD UR13, UR6, UR10, UR13 ;  /* 0x0000000a060dc2a4 */ /* 0x000fe2000f8e020d */
[----:B------:R-:W-:Y:S11]  /*56e0*/  BRA.U UP1, `(.L_x_76) ;  /* 0x0000000101107547 */ /* 0x000ff6000b800000 */
[----:B-1----:R-:W-:Y:S04]  /*56f0*/  MOV R0, UR68 ;  /* 0x0000004400007c02 */ /* 0x002fe80008000f00 */
[----:B------:R-:W-:Y:S04]  /*5700*/  SHF.L.U32 R5, R0, 0x1f, RZ ;  /* 0x0000001f00057819 */ /* 0x000fe800000006ff */
[----:B------:R-:W1:Y:S02]  /*5710*/  SYNCS.PHASECHK.TRANS64.TRYWAIT P1, [UR21+0x58], R5 ;  /* 0x00005805ff0075a7 */ /* 0x000e640008021115 */
[----:B-1----:R-:W-:Y:S05]  /*5720*/  @!P1 BRA `(.L_x_77) ;  /* 0x000000e000109947 */ /* 0x002fea0003800000 */
.L_x_76:
[----:B------:R-:W-:Y:S05]  /*5730*/  BRA.U !UP5, `(.L_x_78) ;  /* 0x000000010d387547 */ /* 0x000fea000b800000 */
[----:B------:R-:W-:Y:S01]  /*5740*/  UPLOP3.LUT UP2, UPT, UPT, UPT, UP6, 0x80, 0x8 ;  /* 0x000000000008789c */ /* 0x000fe20003f4f060 */
[----:B-1----:R-:W-:Y:S01]  /*5750*/  HFMA2 R0, -RZ, RZ, 0, 5.9604644775390625e-08 ;  /* 0x00000001ff007431 */ /* 0x002fe200000001ff */
[----:B------:R-:W1:Y:S01]  /*5760*/  LDCU.64 UR8, c[0x0][0x358] ;  /* 0x00006b00ff0877ac */ /* 0x000e620008000a00 */
[----:B------:R-:W-:Y:S03]  /*5770*/  IMAD.MOV.U32 R176, RZ, RZ, 0x1 ;  /* 0x00000001ffb07424 */ /* 0x000fe600078e00ff */
[----:B------:R-:W-:Y:S05]  /*5780*/  PLOP3.LUT P1, PT, PT, PT, UP2, 0x80, 0x8 ;  /* 0x000000000008781c */ /* 0x000fea0003f2f028 */
[----:B------:R-:W2:Y:S01]  /*5790*/  @UP2 LDCU.64 UR4, c[0x0][0xc88] ;  /* 0x00019100ff0427ac */ /* 0x000ea20008000a00 */
[----:B------:R-:W-:Y:S07]  /*57a0*/  @UP2 UIMAD UR6, UR52, UR54, URZ ;  /* 0x00000036340622a4 */ /* 0x000fee000f8e02ff */
[----:B------:R-:W-:Y:S01]  /*57b0*/  @!P1 PRMT R176, R0, 0x7610, R176 ;  /* 0x0000761000b09816 */ /* 0x000fe200000000b0 */
[----:B--2---:R-:W-:Y:S06]  /*57c0*/  @UP2 UIMAD.WIDE UR4, UR6, 0x4, UR4 ;  /* 0x00000004060428a5 */ /* 0x004fec000f8e0204 */
[----:B------:R-:W-:Y:S01]  /*57d0*/  IMAD.U32 R4, RZ, RZ, UR4 ;  /* 0x00000004ff047e24 */ /* 0x000fe2000f8e00ff */
[----:B------:R-:W-:Y:S04]  /*57e0*/  MOV R5, UR5 ;  /* 0x0000000500057c02 */ /* 0x000fe80008000f00 */
[----:B------:R-:W2:Y:S01]  /*57f0*/  @!UP2 LDCU UR4, c[0x0][0xc80] ;  /* 0x00019000ff04a7ac */ /* 0x000ea20008000800 */
[----:B-1---5:R3:W5:Y:S02]  /*5800*/  @P1 LDG.E R133, desc[UR8][R4.64] ;  /* 0x0000000804851981 */ /* 0x022764000c1e1900 */
[----:B--23--:R-:W-:Y:S07]  /*5810*/  @!P1 IMAD.U32 R133, RZ, RZ, UR4 ;  /* 0x00000004ff859e24 */ /* 0x00cfee000f8e00ff */
.L_x_78:
[----:B-----5:R-:W-:Y:S01]  /*5820*/  @!P0 FSETP.EQ.AND P2, PT, R133, RZ, PT ;  /* 0x000000ff8500820b */ /* 0x020fe20003f42000 */
[----:B------:R-:W-:Y:S01]  /*5830*/  @!UPT UIADD3 URZ, UPT, UPT, URZ, URZ, URZ ;  /* 0x000000fffffff290 */ /* 0x000fe2000fffe0ff */
[----:B------:R-:W-:Y:S11]  /*5840*/  @!P0 BRA `(.L_x_79) ;  /* 0x0000000000148947 */ /* 0x000ff60003800000 */
[----:B------:R-:W-:Y:S02]  /*5850*/  LOP3.LUT P0, RZ, R176, 0xff, RZ, 0xc0, !PT ;  /* 0x000000ffb0ff7812 */ /* 0x000fe4000780c0ff */
[----:B------:R-:W-:Y:S04]  /*5860*/  PLOP3.LUT P2, PT, PT, PT, UP2, 0x80, 0x8 ;  /* 0x000000000008781c */ /* 0x000fe80003f4f028 */
[----:B------:R-:W-:Y:S07]  /*5870*/  PLOP3.LUT P2, PT, P2, PT, PT, 0x8, 0x80 ;  /* 0x000000000080781c */ /* 0x000fee000174e170 */
[----:B------:R-:W-:Y:S11]  /*5880*/  @P0 FSETP.EQ.AND P2, PT, R133, RZ, PT ;  /* 0x000000ff8500020b */ /* 0x000ff60003f42000 */
[----:B------:R-:W-:Y:S02]  /*5890*/  @!UPT UIADD3 URZ, UPT, UPT, URZ, URZ, URZ ;  /* 0x000000fffffff290 */ /* 0x000fe4000fffe0ff */
.L_x_79:
[----:B-1----:R-:W-:Y:S01]  /*58a0*/  IMAD.MOV.U32 R0, RZ, RZ, 0x1 ;  /* 0x00000001ff007424 */ /* 0x002fe200078e00ff */
[----:B------:R-:W-:Y:S01]  /*58b0*/  ULOP3.LUT UP0, UR19, UR29, 0x1, URZ, 0xc0, !UPT ;  /* 0x000000011d137892 */ /* 0x000fe2000f80c0ff */
[----:B------:R-:W-:Y:S03]  /*58c0*/  ELECT P1, URZ, PT ;  /* 0x0000000000ff782f */ /* 0x000fe60003820000 */
[----:B------:R-:W-:Y:S02]  /*58d0*/  SHF.L.U32 R5, R0, 0x1f, RZ ;  /* 0x0000001f00057819 */ /* 0x000fe400000006ff */
[----:B------:R-:W-:Y:S02]  /*58e0*/  PLOP3.LUT P1, PT, P2, P1, PT, 0xf2, 0x2f ;  /* 0x00000000002f781c */ /* 0x000fe40001723e72 */
[----:B------:R-:W1:Y:S03]  /*58f0*/  SYNCS.PHASECHK.TRANS64.TRYWAIT P0, [UR21+0x30], R5 ;  /* 0x00003005ff0075a7 */ /* 0x000e660008001115 */
[----:B------:R-:W-:Y:S01]  /*5900*/  @UP0 UIADD3 UR58, UPT, UPT, UR17, URZ, URZ ;  /* 0x000000ff113a0290 */ /* 0x000fe2000fffe0ff */
[----:B-1----:R-:W-:Y:S11]  /*5910*/  @!P0 BRA `(.L_x_80) ;  /* 0x000000dc00ac8947 */ /* 0x002ff60003800000 */
.L_x_208:
[----:B------:R-:W-:Y:S01]  /*5920*/  @!P1 IADD3 R2, P0, PT, R12, 0x980, RZ ;  /* 0x000009800c029810 */ /* 0x000fe20007f1e0ff */
[----:B------:R-:W-:Y:S01]  /*5930*/  VOTEU.ALL UP0, P1 ;  /* 0x0000000000ff7886 */ /* 0x000fe20000800000 */
[----:B------:R-:W-:Y:S01]  /*5940*/  UMOV UR6, 0x0 ;  /* 0x0000000000067882 */ /* 0x000fe20000000000 */
[----:B------:R-:W-:Y:S01]  /*5950*/  UMOV UR7, 0x10000000 ;  /* 0x1000000000077882 */ /* 0x000fe20000000000 */
[----:B------:R-:W-:Y:S01]  /*5960*/  @!P1 R2UR UR5, R2 ;  /* 0x00000000020592ca */ /* 0x000fe200000e0000 */
[----:B-1----:R-:W-:Y:S01]  /*5970*/  @!P1 IMAD.X R0, RZ, RZ, R13, P0 ;  /* 0x000000ffff009224 */ /* 0x002fe200000e060d */
[----:B------:R-:W-:Y:S02]  /*5980*/  @!UP0 UIADD3 UR56, UPT, UPT, UR21, 0x200, URZ ;  /* 0x0000020015388890 */ /* 0x000fe4000fffe0ff */
[----:B------:R-:W-:Y:S02]  /*5990*/  @!UP0 UIADD3 UR10, UPT, UPT, UR58, 0x80, URZ ;  /* 0x000000803a0a8890 */ /* 0x000fe4000fffe0ff */
[----:B------:R-:W-:Y:S01]  /*59a0*/  @!P1 R2UR UR4, R0 ;  /* 0x00000000000492ca */ /* 0x000fe200000e0000 */
[----:B------:R-:W-:Y:S01]  /*59b0*/  @!UP0 UIADD3 UR8, UPT, UPT, UR21, 0x1200, URZ ;  /* 0x0000120015088890 */ /* 0x000fe2000fffe0ff */
[----:B------:R-:W-:Y:S01]  /*59c0*/  @!P1 IMAD.MOV.U32 R0, RZ, RZ, 0x2000 ;  /* 0x00002000ff009424 */ /* 0x000fe200078e00ff */
[----:B------:R-:W-:Y:S01]  /*59d0*/  VOTEU.ALL UP0, P1 ;  /* 0x0000000000ff7886 */ /* 0x000fe20000800000 */
[----:B------:R-:W-:Y:S01]  /*59e0*/  UMOV UR60, UR52 ;  /* 0x00000034003c7c82 */ /* 0x000fe20008000000 */
[----:B------:R-:W-:Y:S01]  /*59f0*/  UMOV UR9, UR57 ;  /* 0x0000003900097c82 */ /* 0x000fe20008000000 */
[----:B------:R-:W-:Y:S01]  /*5a00*/  UMOV UR11, UR59 ;  /* 0x0000003b000b7c82 */ /* 0x000fe20008000000 */
[----:B------:R-:W-:Y:S01]  /*5a10*/  IMAD.U32 R6, RZ, RZ, UR5 ;  /* 0x00000005ff067e24 */ /* 0x000fe2000f8e00ff */
[----:B------:R-:W-:Y:S05]  /*5a20*/  UMOV UR12, UR52 ;  /* 0x00000034000c7c82 */ /* 0x000fea0008000000 */
[----:B------:R-:W-:Y:S01]  /*5a30*/  IMAD.U32 R7, RZ, RZ, UR4 ;  /* 0x00000004ff077e24 */ /* 0x000fe2000f8e00ff */
[----:B------:R-:W-:Y:S04]  /*5a40*/  @!P1 R2UR UR4, R6 ;  /* 0x00000000060492ca */ /* 0x000fe800000e0000 */
[----:B------:R-:W-:Y:S11]  /*5a50*/  @!P1 R2UR UR5, R7 ;  /* 0x00000000070592ca */ /* 0x000ff600000e0000 */
[----:B------:R-:W-:Y:S02]  /*5a60*/  @!UPT UIADD3 URZ, UPT, UPT, URZ, URZ, URZ ;  /* 0x000000fffffff290 */ /* 0x000fe4000fffe0ff */
[----:B------:R1:W-:Y:S01]  /*5a70*/  @!UP0 UTMALDG.3D [UR56], [UR4], desc[UR6] ;  /* 0x00000638040085b4 */ /* 0x0003e20008011000 */
[----:B------:R-:W-:Y:S05]  /*5a80*/  VOTEU.ALL UP0, P1 ;  /* 0x0000000000ff7886 */ /* 0x000fea0000800000 */
[----:B------:R1:W-:Y:S01]  /*5a90*/  @!UP0 UTMALDG.3D [UR8], [UR4], desc[UR6] ;  /* 0x00000608040085b4 */ /* 0x0003e20008011000 */
[----:B------:R1:W-:Y:S01]  /*5aa0*/  @!P1 SYNCS.ARRIVE.TRANS64.RED.A0TR RZ, [UR21+0x10], R0 ;  /* 0x00001000ffff99a7 */ /* 0x0003e20008300415 */
[----:B------:R-:W-:Y:S01]  /*5ab0*/  SYNCS.ARRIVE.TRANS64.RED.A1T0 RZ, [UR46], RZ ;  /* 0x000000ffffff79a7 */ /* 0x000fe2000810042e */
[----:B------:R-:W2:Y:S02]  /*5ac0*/  SYNCS.PHASECHK.TRANS64.TRYWAIT P0, [UR21+0x38], R5 ;  /* 0x00003805ff0075a7 */ /* 0x000ea40008001115 */
[----:B-12---:R-:W-:Y:S05]  /*5ad0*/  @!P0 BRA `(.L_x_81) ;  /* 0x000000dc00548947 */ /* 0x006fea0003800000 */
.L_x_210:
        /* <DEDUP_REMOVED lines=11> */
[----:B------:R-:W-:Y:S01]  /*5b90*/  @!UP0 UIADD3 UR8, UPT, UPT, UR21, 0x3200, URZ ;  /* 0x0000320015088890 */ /* 0x000fe2000fffe0ff */
[----:B------:R-:W-:Y:S01]  /*5ba0*/  VOTEU.ALL UP0, P1 ;  /* 0x0000000000ff7886 */ /* 0x000fe20000800000 */
[----:B------:R-:W-:Y:S02]  /*5bb0*/  UMOV UR50, UR58 ;  /* 0x0000003a00327c82 */ /* 0x000fe40008000000 */
[----:B------:R-:W-:Y:S01]  /*5bc0*/  IMAD.U32 R6, RZ, RZ, UR5 ;  /* 0x00000005ff067e24 */ /* 0x000fe2000f8e00ff */
[----:B------:R-:W-:Y:S01]  /*5bd0*/  UMOV UR9, UR49 ;  /* 0x0000003100097c82 */ /* 0x000fe20008000000 */
[----:B------:R-:W-:Y:S01]  /*5be0*/  UMOV UR12, UR52 ;  /* 0x00000034000c7c82 */ /* 0x000fe20008000000 */
[----:B------:R-:W-:Y:S01]  /*5bf0*/  UMOV UR11, UR51 ;  /* 0x00000033000b7c82 */ /* 0x000fe20008000000 */
[----:B------:R-:W-:Y:S02]  /*5c00*/  USHF.L.U32 UR16, UR19, 0x5, URZ ;  /* 0x0000000513107899 */ /* 0x000fe400080006ff */
[----:B------:R-:W-:Y:S01]  /*5c10*/  IMAD.U32 R7, RZ, RZ, UR4 ;  /* 0x00000004ff077e24 */ /* 0x000fe2000f8e00ff */
[----:B------:R-:W-:Y:S04]  /*5c20*/  @!P1 R2UR UR4, R6 ;  /* 0x00000000060492ca */ /* 0x000fe800000e0000 */
[----:B------:R-:W-:Y:S11]  /*5c30*/  @!P1 R2UR UR5, R7 ;  /* 0x00000000070592ca */ /* 0x000ff600000e0000 */
[----:B------:R-:W-:Y:S02]  /*5c40*/  @!UPT UIADD3 URZ, UPT, UPT, URZ, URZ, URZ ;  /* 0x000000fffffff290 */ /* 0x000fe4000fffe0ff */
[----:B------:R-:W-:Y:S01]  /*5c50*/  @!UP0 UTMALDG.3D [UR48], [UR4], desc[UR6] ;  /* 0x00000630040085b4 */ /* 0x000fe20008011000 */
[----:B------:R-:W-:Y:S05]  /*5c60*/  VOTEU.ALL UP0, P1 ;  /* 0x0000000000ff7886 */ /* 0x000fea0000800000 */
[----:B------:R1:W-:Y:S01]  /*5c70*/  @!UP0 UTMALDG.3D [UR8], [UR4], desc[UR6] ;  /* 0x00000608040085b4 */ /* 0x0003e20008011000 */
[----:B------:R2:W-:Y:S01]  /*5c80*/  @!P1 SYNCS.ARRIVE.TRANS64.RED.A0TR RZ, [UR21+0x18], R0 ;  /* 0x00001800ffff99a7 */ /* 0x0005e20008300415 */
[----:B------:R-:W-:Y:S01]  /*5c90*/  SYNCS.ARRIVE.TRANS64.RED.A1T0 RZ, [UR45], RZ ;  /* 0x000000ffffff79a7 */ /* 0x000fe2000810042d */
[----:B------:R-:W3:Y:S01]  /*5ca0*/  SYNCS.PHASECHK.TRANS64.TRYWAIT P0, [UR21+0x40], R5 ;  /* 0x00004005ff0075a7 */ /* 0x000ee20008001115 */
[----:B-1----:R-:W-:Y:S01]  /*5cb0*/  UIADD3 UR4, UPT, UPT, UR17, -UR16, URZ ;  /* 0x8000001011047290 */ /* 0x002fe2000fffe0ff */
[----:B--23--:R-:W-:Y:S11]  /*5cc0*/  @!P0 BRA `(.L_x_82) ;  /* 0x000000d800f08947 */ /* 0x00cff60003800000 */
.L_x_212:
[----:B------:R-:W-:Y:S01]  /*5cd0*/  @!P1 IADD3 R2, P0, PT, R12, 0x980, RZ ;  /* 0x000009800c029810 */ /* 0x000fe20007f1e0ff */
[----:B------:R-:W-:Y:S01]  /*5ce0*/  VOTEU.ALL UP0, P1 ;  /* 0x0000000000ff7886 */ /* 0x000fe20000800000 */
[----:B------:R-:W-:Y:S02]  /*5cf0*/  UIADD3 UR42, UPT, UPT, UR4, 0x40, URZ ;  /* 0x00000040042a7890 */ /* 0x000fe4000fffe0ff */
        /* <DEDUP_REMOVED lines=8> */
[----:B------:R-:W-:Y:S01]  /*5d80*/  UMOV UR24, 0x0 ;  /* 0x0000000000187882 */ /* 0x000fe20000000000 */
[----:B------:R-:W-:Y:S01]  /*5d90*/  UMOV UR25, 0x10000000 ;  /* 0x1000000000197882 */ /* 0x000fe20000000000 */
[----:B------:R-:W-:Y:S01]  /*5da0*/  UMOV UR43, UR59 ;  /* 0x0000003b002b7c82 */ /* 0x000fe20008000000 */
[----:B------:R-:W-:Y:S01]  /*5db0*/  IMAD.U32 R6, RZ, RZ, UR6 ;  /* 0x00000006ff067e24 */ /* 0x000fe2000f8e00ff */
[----:B------:R-:W-:Y:S01]  /*5dc0*/  UMOV UR44, UR52 ;  /* 0x00000034002c7c82 */ /* 0x000fe20008000000 */
[----:B------:R-:W-:Y:S01]  /*5dd0*/  UMOV UR9, UR41 ;  /* 0x0000002900097c82 */ /* 0x000fe20008000000 */
[----:B------:R-:W-:Y:S01]  /*5de0*/  UMOV UR11, UR59 ;  /* 0x0000003b000b7c82 */ /* 0x000fe20008000000 */
[----:B------:R-:W-:Y:S01]  /*5df0*/  UMOV UR12, UR52 ;  /* 0x00000034000c7c82 */ /* 0x000fe20008000000 */
[----:B------:R-:W-:Y:S01]  /*5e00*/  @!P1 R2UR UR6, R6 ;  /* 0x00000000060692ca */ /* 0x000fe200000e0000 */
[----:B------:R-:W-:Y:S05]  /*5e10*/  IMAD.U32 R7, RZ, RZ, UR5 ;  /* 0x00000005ff077e24 */ /* 0x000fea000f8e00ff */
        /* <DEDUP_REMOVED lines=9> */
.L_x_214:
[----:B------:R-:W-:Y:S01]  /*5eb0*/  @!P1 IADD3 R2, P0, PT, R12, 0x980, RZ ;  /* 0x000009800c029810 */ /* 0x000fe20007f1e0ff */
[----:B------:R-:W-:Y:S01]  /*5ec0*/  VOTEU.ALL UP0, P1 ;  /* 0x0000000000ff7886 */ /* 0x000fe20000800000 */
[----:B------:R-:W-:Y:S01]  /*5ed0*/  UMOV UR6, 0x0 ;  /* 0x0000000000067882 */ /* 0x000fe20000000000 */
[----:B------:R-:W-:Y:S01]  /*5ee0*/  UMOV UR7, 0x10000000 ;  /* 0x1000000000077882 */ /* 0x000fe20000000000 */
[----:B------:R-:W-:Y:S01]  /*5ef0*/  @!P1 R2UR UR5, R2 ;  /* 0x00000000020592ca */ /* 0x000fe200000e0000 */
[----:B-1----:R-:W-:Y:S01]  /*5f00*/  @!P1 IMAD.X R0, RZ, RZ, R13, P0 ;  /* 0x000000ffff009224 */ /* 0x002fe200000e060d */
[----:B------:R-:W-:Y:S01]  /*5f10*/  @!UP0 UIADD3 UR10, UPT, UPT, UR4, 0xc0, URZ ;  /* 0x000000c0040a8890 */ /* 0x000fe2000fffe0ff */
[----:B------:R-:W-:Y:S01]  /*5f20*/  SHF.L.U32 R4, RZ, 0x1f, RZ ;  /* 0x0000001fff047819 */ /* 0x000fe200000006ff */
        /* <DEDUP_REMOVED lines=11> */
[----:B------:R-:W-:Y:S02]  /*5fe0*/  UMOV UR11, UR35 ;  /* 0x00000023000b7c82 */ /* 0x000fe40008000000 */
        /* <DEDUP_REMOVED lines=10> */
[----:B-1----:R-:W-:Y:S01]  /*6090*/  UIADD3 UR4, UPT, UPT, UR17, UR16, URZ ;  /* 0x0000001011047290 */ /* 0x002fe2000fffe0ff */
[----:B--23--:R-:W-:Y:S11]  /*60a0*/  @!P0 BRA `(.L_x_84) ;  /* 0x000000d800288947 */ /* 0x00cff60003800000 */
.L_x_216:
[----:B------:R-:W-:Y:S01]  /*60b0*/  @!P1 IADD3 R2, P0, PT, R12, 0x980, RZ ;  /* 0x000009800c029810 */ /* 0x000fe20007f1e0ff */
[----:B------:R-:W-:Y:S01]  /*60c0*/  VOTEU.ALL UP0, P1 ;  /* 0x0000000000ff7886 */ /* 0x000fe20000800000 */
[----:B------:R-:W-:Y:S02]  /*60d0*/  UIADD3 UR26, UPT, UPT, UR4, 0x20, URZ ;  /* 0x00000020041a7890 */ /* 0x000fe4000fffe0ff */
[----:B------:R-:W-:Y:S01]  /*60e0*/  @!P1 R2UR UR6, R2 ;  /* 0x00000000020692ca */ /* 0x000fe200000e0000 */
[----:B------:R-:W-:Y:S01]  /*60f0*/  @!P1 IMAD.X R0, RZ, RZ, R13, P0 ;  /* 0x000000ffff009224 */ /* 0x000fe200000e060d */
        /* <DEDUP_REMOVED lines=15> */
[----:B-1----:R-:W-:Y:S01]  /*61f0*/  IMAD.U32 R7, RZ, RZ, UR5 ;  /* 0x00000005ff077e24 */ /* 0x002fe2000f8e00ff */
[----:B------:R-:W-:Y:S04]  /*6200*/  UMOV UR12, UR52 ;  /* 0x00000034000c7c82 */ /* 0x000fe80008000000 */
        /* <DEDUP_REMOVED lines=9> */
.L_x_218:
[----:B------:R-:W-:Y:S01]  /*62a0*/  @!P1 IADD3 R2, P0, PT, R12, 0x980, RZ ;  /* 0x000009800c029810 */ /* 0x000fe20007f1e0ff */
[----:B------:R-:W-:Y:S01]  /*62b0*/  VOTEU.ALL UP0, P1 ;  /* 0x0000000000ff7886 */ /* 0x000fe20000800000 */
[----:B------:R-:W-:Y:S01]  /*62c0*/  UMOV UR6, 0x0 ;  /* 0x0000000000067882 */ /* 0x000fe20000000000 */
[----:B------:R-:W-:Y:S01]  /*62d0*/  UMOV UR7, 0x10000000 ;  /* 0x1000000000077882 */ /* 0x000fe20000000000 */
[----:B------:R-:W-:Y:S01]  /*62e0*/  @!P1 R2UR UR5, R2 ;  /* 0x00000000020592ca */ /* 0x000fe200000e0000 */
[----:B------:R-:W-:Y:S01]  /*62f0*/  @!P1 IMAD.X R0, RZ, RZ, R13, P0 ;  /* 0x000000ffff009224 */ /* 0x000fe200000e060d */
[----:B------:R-:W-:Y:S02]  /*6300*/  @!UP0 UIADD3 UR10, UPT, UPT, UR4, 0xa0, URZ ;  /* 0x000000a0040a8890 */ /* 0x000fe4000fffe0ff */
[----:B------:R-:W-:Y:S02]  /*6310*/  @!UP0 UIADD3 UR27, UPT, UPT, UR59, 0x40, URZ ;  /* 0x000000403b1b8890 */ /* 0x000fe4000fffe0ff */
[----:B------:R-:W-:Y:S01]  /*6320*/  @!P1 R2UR UR4, R0 ;  /* 0x00000000000492ca */ /* 0x000fe200000e0000 */
[----:B------:R-:W-:Y:S01]  /*6330*/  @!UP0 UIADD3 UR24, UPT, UPT, UR21, 0x2200, URZ ;  /* 0x0000220015188890 */ /* 0x000fe2000fffe0ff */
[----:B------:R-:W-:Y:S01]  /*6340*/  @!P1 IMAD.MOV.U32 R0, RZ, RZ, 0x2000 ;  /* 0x00002000ff009424 */ /* 0x000fe200078e00ff */
[----:B------:R-:W-:Y:S02]  /*6350*/  @!UP0 UIADD3 UR8, UPT, UPT, UR21, 0x3200, URZ ;  /* 0x0000320015088890 */ /* 0x000fe4000fffe0ff */
[----:B------:R-:W-:Y:S02]  /*6360*/  UISETP.NE.AND UP0, UPT, UR19, URZ, UPT ;  /* 0x000000ff1300728c */ /* 0x000fe4000bf05270 */
[----:B------:R-:W-:Y:S01]  /*6370*/  IMAD.U32 R6, RZ, RZ, UR5 ;  /* 0x00000005ff067e24 */ /* 0x000fe2000f8e00ff */
[----:B------:R-:W-:Y:S01]  /*6380*/  UMOV UR25, UR49 ;  /* 0x0000003100197c82 */ /* 0x000fe20008000000 */
[----:B------:R-:W-:Y:S01]  /*6390*/  UMOV UR28, UR52 ;  /* 0x00000034001c7c82 */ /* 0x000fe20008000000 */
[----:B------:R-:W-:Y:S01]  /*63a0*/  UMOV UR9, UR49 ;  /* 0x0000003100097c82 */ /* 0x000fe20008000000 */
[----:B------:R-:W-:Y:S01]  /*63b0*/  UMOV UR12, UR52 ;  /* 0x00000034000c7c82 */ /* 0x000fe20008000000 */
[----:B------:R-:W-:Y:S01]  /*63c0*/  UMOV UR11, UR27 ;  /* 0x0000001b000b7c82 */ /* 0x000fe20008000000 */
[----:B-1----:R-:W-:Y:S01]  /*63d0*/  IMAD.U32 R7, RZ, RZ, UR4 ;  /* 0x00000004ff077e24 */ /* 0x002fe2000f8e00ff */
[----:B------:R-:W-:Y:S02]  /*63e0*/  @!P1 R2UR UR4, R6 ;  /* 0x00000000060492ca */ /* 0x000fe400000e0000 */
[----:B------:R-:W-:Y:S02]  /*63f0*/  @!UP0 UIADD3 UR18, UPT, UPT, UR17, URZ, URZ ;  /* 0x000000ff11128290 */ /* 0x000fe4000fffe0ff */
[----:B------:R-:W-:Y:S01]  /*6400*/  @!P1 R2UR UR5, R7 ;  /* 0x00000000070592ca */ /* 0x000fe200000e0000 */
[----:B------:R-:W-:Y:S11]  /*6410*/  VOTEU.ALL UP0, P1 ;  /* 0x0000000000ff7886 */ /* 0x000ff60000800000 */
[----:B------:R-:W-:Y:S01]  /*6420*/  @!UPT UIADD3 URZ, UPT, UPT, URZ, URZ, URZ ;  /* 0x000000fffffff290 */ /* 0x000fe2000fffe0ff */
[----:B------:R1:W-:Y:S01]  /*6430*/  @!UP0 UTMALDG.3D [UR24], [UR4], desc[UR6] ;  /* 0x00000618040085b4 */ /* 0x0003e20008011000 */
[----:B------:R-:W-:Y:S05]  /*6440*/  VOTEU.ALL UP0, P1 ;  /* 0x0000000000ff7886 */ /* 0x000fea0000800000 */
[----:B------:R1:W-:Y:S01]  /*6450*/  @!UP0 UTMALDG.3D [UR8], [UR4], desc[UR6] ;  /* 0x00000608040085b4 */ /* 0x0003e20008011000 */
[----:B------:R1:W-:Y:S01]  /*6460*/  @!P1 SYNCS.ARRIVE.TRANS64.RED.A0TR RZ, [UR21+0x18], R0 ;  /* 0x00001800ffff99a7 */ /* 0x0003e20008300415 */
[----:B------:R-:W-:Y:S01]  /*6470*/  SYNCS.ARRIVE.TRANS64.RED.A1T0 RZ, [UR45], RZ ;  /* 0x000000ffffff79a7 */ /* 0x000fe2000810042d */
[----:B------:R-:W2:Y:S02]  /*6480*/  SYNCS.PHASECHK.TRANS64.TRYWAIT P0, [UR21+0x40], R4 ;  /* 0x00004004ff0075a7 */ /* 0x000ea40008001115 */
[----:B-12---:R-:W-:Y:S05]  /*6490*/  @!P0 BRA `(.L_x_86) ;  /* 0x000000d4005c8947 */ /* 0x006fea0003800000 */
.L_x_220:
[----:B------:R-:W-:Y:S01]  /*64a0*/  @!P1 IADD3 R2, P0, PT, R12, 0x980, RZ ;  /* 0x000009800c029810 */ /* 0x000fe20007f1e0ff */
[----:B------:R-:W-:Y:S01]  /*64b0*/  VOTEU.ALL UP0, P1 ;  /* 0x0000000000ff7886 */ /* 0x000fe20000800000 */
[----:B------:R-:W-:Y:S01]  /*64c0*/  UMOV UR6, 0x0 ;  /* 0x0000000000067882 */ /* 0x000fe20000000000 */
[----:B------:R-:W-:Y:S01]  /*64d0*/  UMOV UR7, 0x10000000 ;  /* 0x1000000000077882 */ /* 0x000fe20000000000 */
[----:B------:R-:W-:Y:S01]  /*64e0*/  @!P1 R2UR UR5, R2 ;  /* 0x00000000020592ca */ /* 0x000fe200000e0000 */
[----:B------:R-:W-:Y:S01]  /*64f0*/  @!P1 IMAD.X R0, RZ, RZ, R13, P0 ;  /* 0x000000ffff009224 */ /* 0x000fe200000e060d */
[----:B------:R-:W-:Y:S01]  /*6500*/  @!UP0 UIADD3 UR16, UPT, UPT, UR21, 0x4200, URZ ;  /* 0x0000420015108890 */ /* 0x000fe2000fffe0ff */
[----:B------:R-:W-:Y:S01]  /*6510*/  VIADD R10, R10, 0x1 ;  /* 0x000000010a0a7836 */ /* 0x000fe20000000000 */
        /* <DEDUP_REMOVED lines=9> */
[----:B------:R-:W-:Y:S01]  /*65b0*/  UMOV UR9, UR41 ;  /* 0x0000002900097c82 */ /* 0x000fe20008000000 */
[----:B------:R-:W-:Y:S01]  /*65c0*/  UMOV UR11, UR59 ;  /* 0x0000003b000b7c82 */ /* 0x000fe20008000000 */
[----:B------:R-:W-:Y:S03]  /*65d0*/  UMOV UR12, UR52 ;  /* 0x00000034000c7c82 */ /* 0x000fe60008000000 */
[----:B-1----:R-:W-:Y:S01]  /*65e0*/  IMAD.U32 R7, RZ, RZ, UR4 ;  /* 0x00000004ff077e24 */ /* 0x002fe2000f8e00ff */
        /* <DEDUP_REMOVED lines=10> */
.L_x_222:
[----:B------:R-:W-:Y:S01]  /*6690*/  UIADD3 UR29, UPT, UPT, UR29, 0x1, URZ ;  /* 0x000000011d1d7890 */ /* 0x000fe2000fffe0ff */
[----:B------:R-:W-:Y:S01]  /*66a0*/  @!P1 IADD3 R2, P0, PT, R12, 0x980, RZ ;  /* 0x000009800c029810 */ /* 0x000fe20007f1e0ff */
[----:B------:R-:W-:Y:S01]  /*66b0*/  UPLOP3.LUT UP1, UPT, UPT, UPT, UPT, 0x80, 0x8 ;  /* 0x000000000008789c */ /* 0x000fe20003f2f070 */
[----:B------:R-:W-:Y:S01]  /*66c0*/  R2UR UR25, R178 ;  /* 0x00000000b21972ca */ /* 0x000fe200000e0000 */
[----:B------:R-:W-:Y:S01]  /*66d0*/  VOTEU.ALL UP0, P1 ;  /* 0x0000000000ff7886 */ /* 0x000fe20000800000 */
[----:B------:R-:W-:Y:S01]  /*66e0*/  @!P1 R2UR UR5, R2 ;  /* 0x00000000020592ca */ /* 0x000fe200000e0000 */
[----:B------:R-:W-:Y:S01]  /*66f0*/  @!P1 IMAD.X R0, RZ, RZ, R13, P0 ;  /* 0x000000ffff009224 */ /* 0x000fe200000e060d */
[----:B------:R-:W-:Y:S01]  /*6700*/  UMOV UR6, 0x0 ;  /* 0x0000000000067882 */ /* 0x000fe20000000000 */
[----:B------:R-:W-:Y:S01]  /*6710*/  UMOV UR7, 0x10000000 ;  /* 0x1000000000077882 */ /* 0x000fe20000000000 */
[----:B------:R-:W-:Y:S01]  /*6720*/  @!UP0 UIADD3 UR19, UPT, UPT, UR59, 0x40, URZ ;  /* 0x000000403b138890 */ /* 0x000fe2000fffe0ff */
[----:B------:R-:W-:Y:S01]  /*6730*/  R2UR UR24, R179 ;  /* 0x00000000b31872ca */ /* 0x000fe200000e0000 */
[----:B------:R-:W-:Y:S01]  /*6740*/  @!UP0 UIADD3 UR16, UPT, UPT, UR21, 0x6200, URZ ;  /* 0x0000620015108890 */ /* 0x000fe2000fffe0ff */
[----:B------:R-:W-:Y:S01]  /*6750*/  @!P1 R2UR UR4, R0 ;  /* 0x00000000000492ca */ /* 0x000fe200000e0000 */
[----:B------:R-:W-:Y:S01]  /*6760*/  @!UP0 UIADD3 UR10, UPT, UPT, UR18, 0x80, URZ ;  /* 0x00000080120a8890 */ /* 0x000fe2000fffe0ff */
[----:B------:R-:W-:Y:S01]  /*6770*/  ISETP.NE.AND P0, PT, R10, 0x2, PT ;  /* 0x000000020a00780c */ /* 0x000fe20003f05270 */
[----:B------:R-:W-:Y:S01]  /*6780*/  @!UP0 UIADD3 UR8, UPT, UPT, UR21, 0x7200, URZ ;  /* 0x0000720015088890 */ /* 0x000fe2000fffe0ff */
[----:B------:R-:W-:Y:S02]  /*6790*/  VOTEU.ALL UP0, P1 ;  /* 0x0000000000ff7886 */ /* 0x000fe40000800000 */
[----:B------:R-:W-:Y:S01]  /*67a0*/  IMAD.U32 R6, RZ, RZ, UR5 ;  /* 0x00000005ff067e24 */ /* 0x000fe2000f8e00ff */
[----:B------:R-:W-:Y:S01]  /*67b0*/  UMOV UR17, UR33 ;  /* 0x0000002100117c82 */ /* 0x000fe20008000000 */
[----:B------:R-:W-:Y:S01]  /*67c0*/  UMOV UR20, UR52 ;  /* 0x0000003400147c82 */ /* 0x000fe20008000000 */
[----:B------:R-:W-:Y:S01]  /*67d0*/  UMOV UR9, UR33 ;  /* 0x0000002100097c82 */ /* 0x000fe20008000000 */
[----:B------:R-:W-:Y:S01]  /*67e0*/  UMOV UR12, UR52 ;  /* 0x00000034000c7c82 */ /* 0x000fe20008000000 */
[----:B------:R-:W-:Y:S01]  /*67f0*/  UMOV UR11, UR19 ;  /* 0x00000013000b7c82 */ /* 0x000fe20008000000 */
[----:B------:R-:W-:Y:S01]  /*6800*/  SEL R0, RZ, 0x1, P0 ;  /* 0x00000001ff007807 */ /* 0x000fe20000000000 */
[----:B-1----:R-:W-:Y:S01]  /*6810*/  IMAD.U32 R7, RZ, RZ, UR4 ;  /* 0x00000004ff077e24 */ /* 0x002fe2000f8e00ff */
[----:B------:R-:W-:Y:S01]  /*6820*/  @!P1 R2UR UR4, R6 ;  /* 0x00000000060492ca */ /* 0x000fe200000e0000 */
[----:B------:R-:W-:Y:S01]  /*6830*/  UIADD3 UR27, UPT, UPT, UR13, UR25, URZ ;  /* 0x000000190d1b7290 */ /* 0x000fe2000fffe0ff */
[----:B------:R-:W-:Y:S01]  /*6840*/  LOP3.LUT R9, R9, R0, RZ, 0x3c, !PT ;  /* 0x0000000009097212 */ /* 0x000fe200078e3cff */
[----:B------:R-:W-:Y:S01]  /*6850*/  UMOV UR52, UR47 ;  /* 0x0000002f00347c82 */ /* 0x000fe20008000000 */
[----:B------:R-:W-:Y:S02]  /*6860*/  @!P1 R2UR UR5, R7 ;  /* 0x00000000070592ca */ /* 0x000fe400000e0000 */
[----:B------:R-:W-:Y:S11]  /*6870*/  SEL R10, R10, RZ, P0 ;  /* 0x000000ff0a0a7207 */ /* 0x000ff60000000000 */
[----:B------:R1:W-:Y:S01]  /*6880*/  @!UP0 UTMALDG.3D [UR16], [UR4], desc[UR6] ;  /* 0x00000610040085b4 */ /* 0x0003e20008011000 */
[----:B------:R-:W-:Y:S05]  /*6890*/  VOTEU.ALL UP0, P1 ;  /* 0x0000000000ff7886 */ /* 0x000fea0000800000 */
[----:B------:R2:W-:Y:S01]  /*68a0*/  @!UP0 UTMALDG.3D [UR8], [UR4], desc[UR6] ;  /* 0x00000608040085b4 */ /* 0x0005e20008011000 */
[----:B------:R2:W-:Y:S01]  /*68b0*/  @!P1 SYNCS.ARRIVE.TRANS64.RED.A0TR RZ, [UR21+0x28], R3 ;  /* 0x00002803ffff99a7 */ /* 0x0005e20008300415 */
[----:B------:R-:W-:Y:S01]  /*68c0*/  SYNCS.ARRIVE.TRANS64.RED.A1T0 RZ, [UR37], RZ ;  /* 0x000000ffffff79a7 */ /* 0x000fe20008100425 */
[----:B-1----:R-:W-:Y:S01]  /*68d0*/  UIADD3 UR20, UPT, UPT, UR14, UR24, URZ ;  /* 0x000000180e147290 */ /* 0x002fe2000fffe0ff */
[----:B------:R-:W-:Y:S11]  /*68e0*/  BRA.U UP3, `(.L_x_88) ;  /* 0xffffffe503e87547 */ /* 0x000ff6000b83ffff */
[----:B------:R-:W1:Y:S02]  /*68f0*/  SYNCS.PHASECHK.TRANS64.TRYWAIT P0, [UR21+0x30], R5 ;  /* 0x00003005ff0075a7 */ /* 0x000e640008001115 */
[----:B-1----:R-:W-:Y:S05]  /*6900*/  @!P0 BRA `(.L_x_89) ;  /* 0x000000d000708947 */ /* 0x002fea0003800000 */
.L_x_224:
[----:B------:R-:W3:Y:S02]  /*6910*/  SYNCS.PHASECHK.TRANS64.TRYWAIT P0, [UR21+0x38], R5 ;  /* 0x00003805ff0075a7 */ /* 0x000ee40008001115 */
[----:B---3--:R-:W-:Y:S05]  /*6920*/  @!P0 BRA `(.L_x_90) ;  /* 0x000000d000808947 */ /* 0x008fea0003800000 */
.L_x_226:
[----:B------:R-:W3:Y:S01]  /*6930*/  SYNCS.PHASECHK.TRANS64.TRYWAIT P0, [UR21+0x40], R5 ;  /* 0x00004005ff0075a7 */ /* 0x000ee20008001115 */
[----:B-1----:R-:W-:Y:S01]  /*6940*/  HFMA2 R0, -RZ, RZ, 0, 5.9604644775390625e-08 ;  /* 0x00000001ff007431 */ /* 0x002fe200000001ff */
[----:B---3--:R-:W-:Y:S06]  /*6950*/  @!P0 BRA `(.L_x_91) ;  /* 0x000000d0008c8947 */ /* 0x008fec0003800000 */
.L_x_228:
[----:B-1----:R-:W-:Y:S02]  /*6960*/  MOV R2, UR21 ;  /* 0x0000001500027c02 */ /* 0x002fe40008000f00 */
[----:B--2---:R-:W-:-:S07]  /*6970*/  SHF.L.U32 R3, R0, 0x1f, RZ ;  /* 0x0000001f00037819 */ /* 0x004fce00000006ff */
.L_x_92:
[----:B-1----:R1:W2:Y:S02]  /*6980*/  SYNCS.PHASECHK.TRANS64.TRYWAIT P0, [R2+URZ+0x48], R3 ;  /* 0x00004803020075a7 */ /* 0x0022a400080011ff */
[----:B--2---:R-:W-:Y:S05]  /*6990*/  @!P0 NANOSLEEP.SYNCS 0x989680 ;  /* 0x009896800000895d */ /* 0x004fea0003900000 */
[----:B------:R-:W2:Y:S02]  /*69a0*/  @!P0 SYNCS.PHASECHK.TRANS64 P0, [R2+URZ+0x48], R3 ;  /* 0x00004803020085a7 */ /* 0x000ea400080010ff */
[----:B--2---:R-:W-:Y:S05]  /*69b0*/  @P0 EXIT ;  /* 0x000000000000094d */ /* 0x004fea0003800000 */
[----:B------:R-:W-:Y:S05]  /*69c0*/  BRA `(.L_x_92) ;  /* 0xfffffffc00ec7947 */ /* 0x000fea000383ffff */
.L_x_73:
[----:B------:R-:W-:-:S06]  /*69d0*/  UISETP.GE.AND UP0, UPT, UR18, 0x4, UPT ;  /* 0x000000041200788c */ /* 0x000fcc000bf06270 */
[----:B------:R-:W-:-:S13]  /*69e0*/  PLOP3.LUT P0, PT, PT, PT, UP0, 0x80, 0x8 ;  /* 0x000000000008781c */ /* 0x000fda0003f0f008 */
[----:B-1----:R-:W-:Y:S05]  /*69f0*/  @!P0 EXIT ;  /* 0x000000000000894d */ /* 0x002fea0003800000 */
[----:B------:R-:W1:Y:S08]  /*6a00*/  S2UR UR4, SR_CgaCtaId ;  /* 0x00000000000479c3 */ /* 0x000e700000008800 */
[----:B------:R-:W-:Y:S01]  /*6a10*/  BAR.SYNC.DEFER_BLOCKING 0x6, 0xa0 ;  /* 0x0182800000007b1d */ /* 0x000fe20000010000 */
[C---:B------:R-:W-:Y:S01]  /*6a20*/  IMAD.SHL.U32 R5, R184.reuse, 0x20, RZ ;  /* 0x00000020b8057824 */ /* 0x040fe200078e00ff */
[----:B------:R-:W-:Y:S01]  /*6a30*/  LOP3.LUT R185, R184, 0x2, RZ, 0xc0, !PT ;  /* 0x00000002b8b97812 */ /* 0x000fe200078ec0ff */
[----:B------:R-:W-:-:S02]  /*6a40*/  IMAD.SHL.U32 R188, R177, 0x400, RZ ;  /* 0x00000400b1bc7824 */ /* 0x000fc400078e00ff */
[----:B------:R-:W-:Y:S02]  /*6a50*/  HFMA2 R186, -RZ, RZ, 0, 0 ;  /* 0x00000000ffba7431 */ /* 0x000fe400000001ff */
[C---:B------:R-:W-:Y:S01]  /*6a60*/  IMAD.SHL.U32 R0, R184.reuse, 0x4, RZ ;  /* 0x00000004b8007824 */ /* 0x040fe200078e00ff */
[----:B------:R-:W-:Y:S01]  /*6a70*/  UMOV UR44, 0x400 ;  /* 0x00000400002c7882 */ /* 0x000fe20000000000 */
[----:B------:R-:W2:Y:S01]  /*6a80*/  LDC.64 R174, c[0x0][0xcb0] ;  /* 0x00032c00ffae7b82 */ /* 0x000ea20000000a00 */
[C---:B------:R-:W-:Y:S01]  /*6a90*/  LOP3.LUT R7, R5.reuse, 0x320, RZ, 0xc0, !PT ;  /* 0x0000032005077812 */ /* 0x040fe200078ec0ff */
[C---:B------:R-:W-:Y:S01]  /*6aa0*/  IMAD.U32 R2, R184.reuse, 0x10000, RZ ;  /* 0x00010000b8027824 */ /* 0x040fe200078e00ff */
[----:B------:R-:W-:Y:S01]  /*6ab0*/  LOP3.LUT R5, R5, 0xc0, RZ, 0xc0, !PT ;  /* 0x000000c005057812 */ /* 0x000fe200078ec0ff */
[----:B------:R-:W-:Y:S01]  /*6ac0*/  IMAD.MOV.U32 R183, RZ, RZ, RZ ;  /* 0x000000ffffb77224 */ /* 0x000fe200078e00ff */
[----:B------:R-:W-:Y:S01]  /*6ad0*/  LOP3.LUT R188, R7, 0x400, R188, 0xf8, !PT ;  /* 0x0000040007bc7812 */ /* 0x000fe200078ef8bc */
[----:B------:R-:W-:Y:S01]  /*6ae0*/  IMAD.MOV R185, RZ, RZ, -R185 ;  /* 0x000000ffffb97224 */ /* 0x000fe200078e0ab9 */
[----:B------:R-:W-:Y:S01]  /*6af0*/  LOP3.LUT R5, R5, 0x18, R0, 0xf8, !PT ;  /* 0x0000001805057812 */ /* 0x000fe200078ef800 */
[----:B------:R-:W3:Y:S01]  /*6b00*/  LDC.64 R172, c[0x0][0xca8] ;  /* 0x00032a00ffac7b82 */ /* 0x000ee20000000a00 */
[----:B------:R-:W-:Y:S01]  /*6b10*/  LOP3.LUT R184, R184, 0x4, RZ, 0xc0, !PT ;  /* 0x00000004b8b87812 */ /* 0x000fe200078ec0ff */
[----:B------:R-:W4:Y:S01]  /*6b20*/  LDCU UR63, c[0x0][0x370] ;  /* 0x00006e00ff3f77ac */ /* 0x000f220008000800 */
[----:B------:R-:W-:-:S02]  /*6b30*/  LOP3.LUT R188, R188, R5, RZ, 0xfc, !PT ;  /* 0x00000005bcbc7212 */ /* 0x000fc400078efcff */
[----:B------:R-:W-:Y:S01]  /*6b40*/  LOP3.LUT R2, R2, 0x200000, RZ, 0xc0, !PT ;  /* 0x0020000002027812 */ /* 0x000fe200078ec0ff */
[----:B------:R-:W2:Y:S01]  /*6b50*/  LDCU.64 UR54, c[0x0][0x348] ;  /* 0x00006900ff3677ac */ /* 0x000ea20008000a00 */
[----:B------:R-:W-:Y:S01]  /*6b60*/  IADD3 R187, PT, PT, -R184, 0x2, RZ ;  /* 0x00000002b8bb7810 */ /* 0x000fe20007ffe1ff */
[----:B------:R-:W-:Y:S01]  /*6b70*/  IMAD.MOV R184, RZ, RZ, -R184 ;  /* 0x000000ffffb87224 */ /* 0x000fe200078e0ab8 */
[----:B------:R-:W-:Y:S01]  /*6b80*/  LOP3.LUT R189, R177, 0x3, RZ, 0xc0, !PT ;  /* 0x00000003b1bd7812 */ /* 0x000fe200078ec0ff */
[----:B-1----:R-:W-:Y:S01]  /*6b90*/  ULEA UR44, UR4, UR44, 0x18 ;  /* 0x0000002c042c7291 */ /* 0x002fe2000f8ec0ff */
[----:B------:R-:W-:Y:S01]  /*6ba0*/  SHF.L.U32 R187, R187, 0x4, RZ ;  /* 0x00000004bbbb7819 */ /* 0x000fe200000006ff */
[----:B------:R-:W1:Y:S01]  /*6bb0*/  LDCU.64 UR4, c[0x0][0xc90] ;  /* 0x00019200ff0477ac */ /* 0x000e620008000a00 */
[----:B------:R-:W2:Y:S06]  /*6bc0*/  LDCU UR42, c[0x0][0xf0c] ;  /* 0x0001e180ff2a77ac */ /* 0x000eac0008000800 */
[----:B------:R-:W4:Y:S01]  /*6bd0*/  LDS R3, [UR44+0xe0] ;  /* 0x0000e02cff037984 */ /* 0x000f220008000800 */
[----:B------:R-:W2:Y:S01]  /*6be0*/  LDCU UR38, c[0x0][0xf30] ;  /* 0x0001e600ff2677ac */ /* 0x000ea20008000800 */
[----:B------:R-:W2:Y:S01]  /*6bf0*/  LDCU.64 UR60, c[0x0][0xc88] ;  /* 0x00019100ff3c77ac */ /* 0x000ea20008000a00 */
[----:B------:R-:W2:Y:S01]  /*6c00*/  LDCU.64 UR40, c[0x0][0xf28] ;  /* 0x0001e500ff2877ac */ /* 0x000ea20008000a00 */
[----:B-1----:R-:W-:Y:S01]  /*6c10*/  IMAD.U32 R191, RZ, RZ, UR4 ;  /* 0x00000004ffbf7e24 */ /* 0x002fe2000f8e00ff */
[----:B------:R-:W-:Y:S01]  /*6c20*/  UIADD3 UR4, UPT, UPT, UR44, 0x200, URZ ;  /* 0x000002002c047890 */ /* 0x000fe2000fffe0ff */
[----:B------:R-:W-:Y:S01]  /*6c30*/  IMAD.U32 R190, RZ, RZ, UR5 ;  /* 0x00000005ffbe7e24 */ /* 0x000fe2000f8e00ff */
[----:B------:R-:W1:Y:S04]  /*6c40*/  LDCU.128 UR56, c[0x0][0xf10] ;  /* 0x0001e200ff3877ac */ /* 0x000e680008000c00 */
[----:B------:R-:W-:Y:S01]  /*6c50*/  IMAD.U32 R181, RZ, RZ, UR4 ;  /* 0x00000004ffb57e24 */ /* 0x000fe2000f8e00ff */
[----:B------:R-:W1:Y:S03]  /*6c60*/  LDCU UR62, c[0x0][0x374] ;  /* 0x00006e80ff3e77ac */ /* 0x000e660008000800 */
[----:B------:R-:W-:Y:S01]  /*6c70*/  IMAD R188, R188, 0x2, R181 ;  /* 0x00000002bcbc7824 */ /* 0x000fe200078e02b5 */
[----:B------:R-:W-:Y:S01]  /*6c80*/  UMOV UR43, URZ ;  /* 0x000000ff002b7c82 */ /* 0x000fe20008000000 */
[----:B------:R-:W-:Y:S01]  /*6c90*/  UMOV UR53, URZ ;  /* 0x000000ff00357c82 */ /* 0x000fe20008000000 */
[----:B------:R-:W-:Y:S01]  /*6ca0*/  UMOV UR46, URZ ;  /* 0x000000ff002e7c82 */ /* 0x000fe20008000000 */
[----:B-1234-:R-:W-:-:S07]  /*6cb0*/  IADD3 R2, PT, PT, R3, R2, RZ ;  /* 0x0000000203027210 */ /* 0x01efce0007ffe0ff */
.L_x_184:
[C---:B------:R-:W-:Y:S02]  /*6cc0*/  LEA R0, R183.reuse, UR44, 0x3 ;  /* 0x0000002cb7007c11 */ /* 0x040fe4000f8e18ff */
[----:B------:R-:W-:Y:S02]  /*6cd0*/  SHF.L.U32 R3, R186, 0x1f, RZ ;  /* 0x0000001fba037819 */ /* 0x000fe400000006ff */
[----:B--2---:R-:W-:Y:S02]  /*6ce0*/  LEA R5, R183, UR44, 0x4 ;  /* 0x0000002cb7057c11 */ /* 0x004fe4000f8e20ff */
[----:B------:R-:W1:Y:S02]  /*6cf0*/  SYNCS.PHASECHK.TRANS64.TRYWAIT P0, [R0+URZ+0x60], R3 ;  /* 0x00006003000075a7 */ /* 0x000e6400080011ff */
[----:B-1-3--:R-:W-:Y:S05]  /*6d00*/  @!P0 BRA `(.L_x_93) ;  /* 0x000000cc00b88947 */ /* 0x00afea0003800000 */
.L_x_229:
[----:B------:R-:W-:Y:S01]  /*6d10*/  R2UR UR7, R192 ;  /* 0x00000000c00772ca */ /* 0x000fe200000e0000 */
[----:B------:R-:W2:Y:S01]  /*6d20*/  LDS.128 R4, [R5+0xc0] ;  /* 0x0000c00005047984 */ /* 0x000ea20000000c00 */
[----:B-1----:R-:W-:Y:S01]  /*6d30*/  VIADD R0, R0, 0x70 ;  /* 0x0000007000007836 */ /* 0x002fe20000000000 */
[----:B------:R-:W-:Y:S04]  /*6d40*/  UISETP.GE.AND UP0, UPT, UR39, 0x1, UPT ;  /* 0x000000012700788c */ /* 0x000fe8000bf06270 */
[----:B------:R-:W-:Y:S01]  /*6d50*/  PRMT R0, RZ, 0x654, R0 ;  /* 0x00000654ff007816 */ /* 0x000fe20000000000 */
[----:B------:R-:W-:Y:S01]  /*6d60*/  @!PT LDS RZ, [RZ] ;  /* 0x00000000fffff984 */ /* 0x000fe20000000800 */
[----:B------:R-:W-:Y:S01]  /*6d70*/  @!PT LDS RZ, [RZ] ;  /* 0x00000000fffff984 */ /* 0x000fe20000000800 */
[----:B------:R-:W-:Y:S01]  /*6d80*/  @!PT LDS RZ, [RZ] ;  /* 0x00000000fffff984 */ /* 0x000fe20000000800 */
[----:B------:R-:W-:Y:S01]  /*6d90*/  @!PT LDS RZ, [RZ] ;  /* 0x00000000fffff984 */ /* 0x000fe20000000800 */
[----:B------:R1:W-:Y:S06]  /*6da0*/  MEMBAR.ALL.CTA ;  /* 0x0000000000007992 */ /* 0x0003ec0000008000 */
[----:B-1----:R-:W1:Y:S02]  /*6db0*/  FENCE.VIEW.ASYNC.S ;  /* 0x00000000000073c6 */ /* 0x002e640000000000 */
[----:B-1----:R1:W-:Y:S01]  /*6dc0*/  SYNCS.ARRIVE.TRANS64.RED.A1T0 RZ, [R0+URZ], RZ ;  /* 0x000000ff00ff79a7 */ /* 0x0023e200081004ff */
[----:B--2---:R-:W-:Y:S11]  /*6dd0*/  LOP3.LUT P0, RZ, R6, 0x1, RZ, 0xc0, !PT ;  /* 0x0000000106ff7812 */ /* 0x004ff6000780c0ff */
[----:B------:R-:W-:Y:S02]  /*6de0*/  @!UPT UIADD3 URZ, UPT, UPT, URZ, URZ, URZ ;  /* 0x000000fffffff290 */ /* 0x000fe4000fffe0ff */
[----:B------:R-:W-:Y:S01]  /*6df0*/  VOTEU.ANY UP1, P0 ;  /* 0x0000000000ff7886 */ /* 0x000fe20000020100 */
[----:B------:R-:W-:Y:S01]  /*6e00*/  PLOP3.LUT P0, PT, PT, PT, UP1, 0x80, 0x8 ;  /* 0x000000000008781c */ /* 0x000fe20003f0f018 */
[----:B------:R-:W-:Y:S06]  /*6e10*/  UP2UR UR4, UPR, URZ, 0x2 ;  /* 0x00000002ff047883 */ /* 0x000fec0008000000 */
[----:B------:R-:W-:Y:S06]  /*6e20*/  IMAD.U32 R193, RZ, RZ, UR4 ;  /* 0x00000004ffc17e24 */ /* 0x000fec000f8e00ff */
[----:B------:R-:W-:Y:S02]  /*6e30*/  @P0 SHF.R.U32.HI R3, RZ, 0x10, R5 ;  /* 0x00000010ff030819 */ /* 0x000fe40000011605 */
[----:B------:R-:W-:Y:S02]  /*6e40*/  @P0 MOV R8, R4 ;  /* 0x0000000400080202 */ /* 0x000fe40000000f00 */
[----:B------:R-:W-:Y:S02]  /*6e50*/  @P0 R2UR UR4, R3 ;  /* 0x00000000030402ca */ /* 0x000fe400000e0000 */
[----:B------:R-:W-:Y:S02]  /*6e60*/  @P0 LOP3.LUT R4, R5, 0xffff, RZ, 0xc0, !PT ;  /* 0x0000ffff05040812 */ /* 0x000fe400078ec0ff */
[----:B------:R-:W-:Y:S02]  /*6e70*/  @P0 R2UR UR6, R8 ;  /* 0x00000000080602ca */ /* 0x000fe400000e0000 */
[----:B------:R-:W-:Y:S07]  /*6e80*/  @P0 R2UR UR5, R4 ;  /* 0x00000000040502ca */ /* 0x000fee00000e0000 */
[----:B------:R-:W-:Y:S02]  /*6e90*/  @UP1 UMOV UR7, UR4 ;  /* 0x0000000400071c82 */ /* 0x000fe40008000000 */
[----:B------:R-:W-:Y:S02]  /*6ea0*/  IMAD.U32 R192, RZ, RZ, UR7 ;  /* 0x00000007ffc07e24 */ /* 0x000fe4000f8e00ff */
[----:B------:R-:W-:Y:S02]  /*6eb0*/  @UP1 UMOV UR37, UR6 ;  /* 0x0000000600251c82 */ /* 0x000fe40008000000 */
[----:B------:R-:W-:Y:S01]  /*6ec0*/  @UP1 UMOV UR36, UR5 ;  /* 0x0000000500241c82 */ /* 0x000fe20008000000 */
[----:B-1----:R-:W-:Y:S05]  /*6ed0*/  BRA.U !UP0, `(.L_x_94) ;  /* 0x0000000108cc7547 */ /* 0x002fea000b800000 */
[----:B------:R-:W1:Y:S01]  /*6ee0*/  LDCU UR12, c[0x0][0xf20] ;  /* 0x0001e400ff0c77ac */ /* 0x000e620008000800 */
[----:B------:R-:W-:Y:S02]  /*6ef0*/  UIMAD.WIDE.U32 UR4, UR62, UR59, URZ ;  /* 0x0000003b3e0472a5 */ /* 0x000fe4000f8e00ff */
[----:B------:R-:W-:Y:S02]  /*6f00*/  UIMAD.WIDE.U32 UR6, UR63, UR56, URZ ;  /* 0x000000383f0672a5 */ /* 0x000fe4000f8e00ff */
[----:B------:R-:W-:Y:S02]  /*6f10*/  UISETP.NE.AND UP0, UPT, UR58, 0x1, UPT ;  /* 0x000000013a00788c */ /* 0x000fe4000bf05270 */
[----:B------:R-:W-:Y:S02]  /*6f20*/  UIMAD.WIDE.U32 UR8, UR36, UR59, URZ ;  /* 0x0000003b240872a5 */ /* 0x000fe4000f8e00ff */
[----:B------:R-:W-:Y:S02]  /*6f30*/  UISETP.NE.AND UP1, UPT, UR42, 0x1, UPT ;  /* 0x000000012a00788c */ /* 0x000fe4000bf25270 */
[----:B------:R-:W-:Y:S02]  /*6f40*/  UIMAD.WIDE.U32 UR10, UR37, UR56, URZ ;  /* 0x00000038250a72a5 */ /* 0x000fe4000f8e00ff */
[----:B------:R-:W-:Y:S01]  /*6f50*/  UISETP.NE.AND UP2, UPT, UR39, 0x1, UPT ;  /* 0x000000012700788c */ /* 0x000fe2000bf45270 */
[----:B------:R-:W-:Y:S02]  /*6f60*/  UMOV UR4, UR5 ;  /* 0x0000000500047c82 */ /* 0x000fe40008000000 */
[----:B-1----:R-:W-:Y:S03]  /*6f70*/  USHF.R.U32.HI UR5, URZ, UR12, UR4 ;  /* 0x0000000cff057299 */ /* 0x002fe60008011604 */
[----:B------:R-:W-:Y:S02]  /*6f80*/  UMOV UR4, UR7 ;  /* 0x0000000700047c82 */ /* 0x000fe40008000000 */
[----:B------:R-:W-:Y:S02]  /*6f90*/  USHF.R.U32.HI UR7, URZ, UR57, UR4 ;  /* 0x00000039ff077299 */ /* 0x000fe40008011604 */
[----:B------:R-:W-:Y:S02]  /*6fa0*/  USEL UR4, UR62, UR5, !UP0 ;  /* 0x000000053e047287 */ /* 0x000fe4000c000000 */
[----:B------:R-:W-:Y:S01]  /*6fb0*/  USEL UR7, UR63, UR7, !UP1 ;  /* 0x000000073f077287 */ /* 0x000fe2000c800000 */
[----:B------:R-:W-:Y:S01]  /*6fc0*/  UMOV UR5, UR9 ;  /* 0x0000000900057c82 */ /* 0x000fe20008000000 */
[----:B------:R-:W-:Y:S02]  /*6fd0*/  UIMAD.WIDE.U32 UR8, UR4, UR40, URZ ;  /* 0x00000028040872a5 */ /* 0x000fe4000f8e00ff */
[----:B------:R-:W-:Y:S03]  /*6fe0*/  USHF.R.U32.HI UR6, URZ, UR12, UR5 ;  /* 0x0000000cff067299 */ /* 0x000fe60008011605 */
[----:B------:R-:W-:Y:S01]  /*6ff0*/  UMOV UR5, UR11 ;  /* 0x0000000b00057c82 */ /* 0x000fe20008000000 */
[----:B------:R-:W-:Y:S02]  /*7000*/  UIMAD.WIDE.U32 UR10, UR7, UR40, URZ ;  /* 0x00000028070a72a5 */ /* 0x000fe4000f8e00ff */
[----:B------:R-:W-:Y:S02]  /*7010*/  USEL UR6, UR36, UR6, !UP0 ;  /* 0x0000000624067287 */ /* 0x000fe4000c000000 */
[----:B------:R-:W-:Y:S01]  /*7020*/  USHF.R.U32.HI UR5, URZ, UR57, UR5 ;  /* 0x00000039ff057299 */ /* 0x000fe20008011605 */
[----:B------:R-:W-:Y:S02]  /*7030*/  UMOV UR8, UR9 ;  /* 0x0000000900087c82 */ /* 0x000fe40008000000 */
[----:B------:R-:W-:Y:S01]  /*7040*/  UMOV UR10, UR11 ;  /* 0x0000000b000a7c82 */ /* 0x000fe20008000000 */
[----:B------:R-:W-:Y:S02]  /*7050*/  @UP2 USHF.R.U32.HI UR4, URZ, UR41, UR8 ;  /* 0x00000029ff042299 */ /* 0x000fe40008011608 */
[----:B------:R-:W-:Y:S02]  /*7060*/  @UP2 USHF.R.U32.HI UR7, URZ, UR41, UR10 ;  /* 0x00000029ff072299 */ /* 0x000fe4000801160a */
[----:B------:R-:W-:Y:S02]  /*7070*/  UIMAD UR4, UR39, UR4, URZ ;  /* 0x00000004270472a4 */ /* 0x000fe4000f8e02ff */
[----:B------:R-:W-:Y:S02]  /*7080*/  UIMAD.WIDE.U32 UR10, UR6, UR40, URZ ;  /* 0x00000028060a72a5 */ /* 0x000fe4000f8e00ff */
[----:B------:R-:W-:Y:S02]  /*7090*/  USEL UR5, UR37, UR5, !UP1 ;  /* 0x0000000525057287 */ /* 0x000fe4000c800000 */
[----:B------:R-:W-:Y:S02]  /*70a0*/  UIMAD UR8, UR39, UR7, URZ ;  /* 0x00000007270872a4 */ /* 0x000fe4000f8e02ff */
[----:B------:R-:W-:Y:S03]  /*70b0*/  UISETP.GE.AND UP0, UPT, UR6, UR4, UPT ;  /* 0x000000040600728c */ /* 0x000fe6000bf06270 */
[----:B------:R-:W-:Y:S01]  /*70c0*/  UMOV UR4, UR11 ;  /* 0x0000000b00047c82 */ /* 0x000fe20008000000 */
[----:B------:R-:W-:Y:S02]  /*70d0*/  UISETP.GE.OR UP0, UPT, UR5, UR8, UP0 ;  /* 0x000000080500728c */ /* 0x000fe40008706670 */
[----:B------:R-:W-:Y:S02]  /*70e0*/  USHF.R.U32.HI UR4, URZ, UR41, UR4 ;  /* 0x00000029ff047299 */ /* 0x000fe40008011604 */
[----:B------:R-:W-:Y:S02]  /*70f0*/  UIMAD.WIDE.U32 UR8, UR5, UR40, URZ ;  /* 0x00000028050872a5 */ /* 0x000fe4000f8e00ff */
[----:B------:R-:W-:Y:S02]  /*7100*/  USEL UR11, UR6, UR4, !UP2 ;  /* 0x00000004060b7287 */ /* 0x000fe4000d000000 */
[----:B------:R-:W-:Y:S02]  /*7110*/  UIADD3 UR8, UPT, UPT, -UR5, URZ, URZ ;  /* 0x000000ff05087290 */ /* 0x000fe4000fffe1ff */
[----:B------:R-:W-:Y:S01]  /*7120*/  UIADD3 UR10, UPT, UPT, -UR11, URZ, URZ ;  /* 0x000000ff0b0a7290 */ /* 0x000fe2000fffe1ff */
[----:B------:R-:W-:Y:S01]  /*7130*/  @!UP0 UMOV UR4, UR9 ;  /* 0x0000000900048c82 */ /* 0x000fe20008000000 */
[----:B------:R-:W-:Y:S02]  /*7140*/  UIADD3 UR9, UPT, UPT, -UR6, URZ, URZ ;  /* 0x000000ff06097290 */ /* 0x000fe4000fffe1ff */
[----:B------:R-:W-:Y:S02]  /*7150*/  @!UP0 USHF.R.U32.HI UR4, URZ, UR41, UR4 ;  /* 0x00000029ff048299 */ /* 0x000fe40008011604 */
[----:B------:R-:W-:Y:S02]  /*7160*/  UIMAD UR10, UR39, UR10, UR6 ;  /* 0x0000000a270a72a4 */ /* 0x000fe4000f8e0206 */
[----:B------:R-:W-:Y:S04]  /*7170*/  @!UP0 USEL UR4, UR5, UR4, !UP2 ;  /* 0x0000000405048287 */ /* 0x000fe8000d000000 */
[----:B------:R-:W-:Y:S02]  /*7180*/  @!UP0 UIMAD UR10, UR7, UR10, UR4 ;  /* 0x0000000a070a82a4 */ /* 0x000fe4000f8e0204 */
[----:B------:R-:W-:Y:S02]  /*7190*/  @!UP0 UIADD3 UR11, UPT, UPT, UR11, -UR4, URZ ;  /* 0x800000040b0b8290 */ /* 0x000fe4000fffe0ff */
[----:B------:R-:W-:Y:S02]  /*71a0*/  UIMAD UR7, UR42, UR8, UR37 ;  /* 0x000000082a0772a4 */ /* 0x000fe4000f8e0225 */
[----:B------:R-:W-:Y:S02]  /*71b0*/  @!UP0 UIMAD UR6, UR11, UR39, UR5 ;  /* 0x000000270b0682a4 */ /* 0x000fe4000f8e0205 */
[----:B------:R-:W-:Y:S01]  /*71c0*/  UIMAD UR4, UR58, UR9, UR36 ;  /* 0x000000093a0472a4 */ /* 0x000fe2000f8e0224 */
[----:B------:R-:W-:Y:S02]  /*71d0*/  @!UP0 UMOV UR5, UR10 ;  /* 0x0000000a00058c82 */ /* 0x000fe40008000000 */
[----:B------:R-:W-:Y:S02]  /*71e0*/  UIMAD UR37, UR5, UR42, UR7 ;  /* 0x0000002a052572a4 */ /* 0x000fe4000f8e0207 */
[----:B------:R-:W-:Y:S11]  /*71f0*/  UIMAD UR36, UR6, UR58, UR4 ;  /* 0x0000003a062472a4 */ /* 0x000ff6000f8e0204 */
[----:B------:R-:W-:Y:S01]  /*7200*/  @!UPT UIADD3 URZ, UPT, UPT, URZ, URZ, URZ ;  /* 0x000000fffffff290 */ /* 0x000fe2000fffe0ff */
.L_x_94:
[----:B------:R-:W-:Y:S01]  /*7210*/  UISETP.NE.AND UP0, UPT, UR38, 0x1, UPT ;  /* 0x000000012600788c */ /* 0x000fe2000bf05270 */
[----:B------:R-:W-:Y:S01]  /*7220*/  LOP3.LUT P0, RZ, R181, 0x1b0, RZ, 0xc0, !PT ;  /* 0x000001b0b5ff7812 */ /* 0x000fe2000780c0ff */
[----:B------:R-:W-:Y:S01]  /*7230*/  USHF.L.U32 UR50, UR20, 0x7, URZ ;  /* 0x0000000714327899 */ /* 0x000fe200080006ff */
[----:B------:R-:W-:Y:S01]  /*7240*/  BSSY.RECONVERGENT B6, `(.L_x_95) ;  /* 0x0000034000067945 */ /* 0x000fe20003800200 */
[----:B------:R-:W-:Y:S01]  /*7250*/  USHF.L.U32 UR47, UR27, 0x8, URZ ;  /* 0x000000081b2f7899 */ /* 0x000fe200080006ff */
[----:B------:R-:W-:Y:S06]  /*7260*/  IADD3 R183, PT, PT, R183, 0x1, RZ ;  /* 0x00000001b7b77810 */ /* 0x000fec0007ffe0ff */
[----:B------:R-:W1:Y:S01]  /*7270*/  @!UP0 LDCU.128 UR12, c[0x0][0xf10] ;  /* 0x0001e200ff0c87ac */ /* 0x000e620008000c00 */
[----:B------:R-:W2:Y:S01]  /*7280*/  @!UP0 LDCU UR5, c[0x0][0xf0c] ;  /* 0x0001e180ff0587ac */ /* 0x000ea20008000800 */
[----:B------:R-:W3:Y:S01]  /*7290*/  @!UP0 LDCU UR10, c[0x0][0xf20] ;  /* 0x0001e400ff0a87ac */ /* 0x000ee20008000800 */
[----:B-1----:R-:W-:Y:S02]  /*72a0*/  UIMAD.WIDE.U32 UR8, UR37, UR12, URZ ;  /* 0x0000000c250872a5 */ /* 0x002fe4000f8e00ff */
[----:B------:R-:W-:Y:S02]  /*72b0*/  UIMAD.WIDE.U32 UR6, UR36, UR15, URZ ;  /* 0x0000000f240672a5 */ /* 0x000fe4000f8e00ff */
[----:B------:R-:W-:Y:S03]  /*72c0*/  @!UP0 UISETP.NE.AND UP1, UPT, UR14, 0x1, UPT ;  /* 0x000000010e00888c */ /* 0x000fe6000bf25270 */
[----:B------:R-:W-:Y:S01]  /*72d0*/  @!UP0 UMOV UR4, UR9 ;  /* 0x0000000900048c82 */ /* 0x000fe20008000000 */
[----:B--2---:R-:W-:Y:S02]  /*72e0*/  @!UP0 UISETP.NE.AND UP2, UPT, UR5, 0x1, UPT ;  /* 0x000000010500888c */ /* 0x004fe4000bf45270 */
[----:B------:R-:W-:Y:S01]  /*72f0*/  @!UP0 USHF.R.U32.HI UR4, URZ, UR13, UR4 ;  /* 0x0000000dff048299 */ /* 0x000fe20008011604 */
[----:B------:R-:W-:Y:S02]  /*7300*/  @!UP0 UMOV UR6, UR7 ;  /* 0x0000000700068c82 */ /* 0x000fe40008000000 */
[----:B---3--:R-:W-:Y:S02]  /*7310*/  @!UP0 USHF.R.U32.HI UR6, URZ, UR10, UR6 ;  /* 0x0000000aff068299 */ /* 0x008fe40008011606 */
[----:B------:R-:W-:Y:S02]  /*7320*/  @!UP0 USEL UR7, UR37, UR4, !UP2 ;  /* 0x0000000425078287 */ /* 0x000fe4000d000000 */
[----:B------:R-:W-:Y:S04]  /*7330*/  @!UP0 USEL UR6, UR36, UR6, !UP1 ;  /* 0x0000000624068287 */ /* 0x000fe8000c800000 */
[----:B------:R-:W-:Y:S02]  /*7340*/  @!UP0 UIADD3 UR4, UPT, UPT, -UR7, UR6, URZ ;  /* 0x0000000607048290 */ /* 0x000fe4000fffe1ff */
[----:B------:R-:W-:Y:S02]  /*7350*/  @!UP0 UIADD3 UR6, UPT, UPT, UR7, -UR6, URZ ;  /* 0x8000000607068290 */ /* 0x000fe4000fffe0ff */
[----:B------:R-:W-:Y:S02]  /*7360*/  @!UP0 UIMAD UR37, UR4, UR5, UR37 ;  /* 0x00000005042582a4 */ /* 0x000fe4000f8e0225 */
[----:B------:R-:W-:Y:S01]  /*7370*/  @!UP0 UIMAD UR36, UR6, UR14, UR36 ;  /* 0x0000000e062482a4 */ /* 0x000fe2000f8e0224 */
[----:B------:R-:W-:Y:S11]  /*7380*/  @!P0 BRA `(.L_x_96) ;  /* 0x00000000007c8947 */ /* 0x000ff60003800000 */
[----:B------:R-:W1:Y:S01]  /*7390*/  LDCU.64 UR8, c[0x4][0x80] ;  /* 0x01001000ff0877ac */ /* 0x000e620008000a00 */
[----:B------:R-:W-:Y:S01]  /*73a0*/  MOV R16, 0x0 ;  /* 0x0000000000107802 */ /* 0x000fe20000000f00 */
[----:B------:R-:W-:Y:S02]  /*73b0*/  HFMA2 R12, -RZ, RZ, 0, 5.9604644775390625e-08 ;  /* 0x00000001ff0c7431 */ /* 0x000fe400000001ff */
[----:B------:R-:W-:Y:S01]  /*73c0*/  IMAD.MOV.U32 R8, RZ, RZ, 0x70 ;  /* 0x00000070ff087424 */ /* 0x000fe200078e00ff */
[----:B------:R2:W3:Y:S01]  /*73d0*/  LDC.64 R14, c[0x4][R16] ;  /* 0x01000000100e7b82 */ /* 0x0004e20000000a00 */
[----:B------:R-:W4:Y:S01]  /*73e0*/  LDCU.64 UR6, c[0x4][0x88] ;  /* 0x01001100ff0677ac */ /* 0x000f220008000a00 */
[----:B------:R-:W-:Y:S01]  /*73f0*/  IMAD.MOV.U32 R13, RZ, RZ, RZ ;  /* 0x000000ffff0d7224 */ /* 0x000fe200078e00ff */
[----:B------:R-:W2:Y:S01]  /*7400*/  LDCU.64 UR4, c[0x4][0x8] ;  /* 0x01000100ff0477ac */ /* 0x000ea20008000a00 */
[----:B-1----:R-:W-:Y:S01]  /*7410*/  MOV R5, UR9 ;  /* 0x0000000900057c02 */ /* 0x002fe20008000f00 */
[----:B------:R-:W-:Y:S01]  /*7420*/  IMAD.U32 R4, RZ, RZ, UR8 ;  /* 0x00000008ff047e24 */ /* 0x000fe2000f8e00ff */
[----:B----4-:R-:W-:Y:S01]  /*7430*/  MOV R7, UR7 ;  /* 0x0000000700077c02 */ /* 0x010fe20008000f00 */
[----:B------:R-:W-:Y:S01]  /*7440*/  IMAD.U32 R6, RZ, RZ, UR6 ;  /* 0x00000006ff067e24 */ /* 0x000fe2000f8e00ff */
[----:B--2---:R-:W-:Y:S01]  /*7450*/  MOV R11, UR5 ;  /* 0x00000005000b7c02 */ /* 0x004fe20008000f00 */
[----:B------:R-:W-:Y:S02]  /*7460*/  IMAD.U32 R10, RZ, RZ, UR4 ;  /* 0x00000004ff0a7e24 */ /* 0x000fe4000f8e00ff */
[----:B------:R-:W-:Y:S07]  /*7470*/  LEPC R20, `(.L_x_97) ;  /* 0x000000001014794e */ /* 0x000fee0000000000 */
[----:B---3-5:R-:W-:Y:S05]  /*7480*/  CALL.ABS.NOINC R14 ;  /* 0x000000000e007343 */ /* 0x028fea0003c00000 */
.L_x_97:
[----:B------:R-:W1:Y:S01]  /*7490*/  LDCU.64 UR8, c[0x4][0x80] ;  /* 0x01001000ff0877ac */ /* 0x000e620008000a00 */
[----:B------:R-:W2:Y:S01]  /*74a0*/  LDC.64 R16, c[0x4][R16] ;  /* 0x0100000010107b82 */ /* 0x000ea20000000a00 */
[----:B------:R-:W-:Y:S02]  /*74b0*/  HFMA2 R12, -RZ, RZ, 0, 5.9604644775390625e-08 ;  /* 0x00000001ff0c7431 */ /* 0x000fe400000001ff */
[----:B------:R-:W-:Y:S02]  /*74c0*/  IMAD.MOV.U32 R8, RZ, RZ, 0x70 ;  /* 0x00000070ff087424 */ /* 0x000fe400078e00ff */
[----:B------:R-:W-:Y:S01]  /*74d0*/  IMAD.MOV.U32 R13, RZ, RZ, RZ ;  /* 0x000000ffff0d7224 */ /* 0x000fe200078e00ff */
[----:B------:R-:W3:Y:S01]  /*74e0*/  LDCU.64 UR6, c[0x4][0x88] ;  /* 0x01001100ff0677ac */ /* 0x000ee20008000a00 */
[----:B------:R-:W4:Y:S01]  /*74f0*/  LDCU.64 UR4, c[0x4][0x8] ;  /* 0x01000100ff0477ac */ /* 0x000f220008000a00 */
[----:B-1----:R-:W-:Y:S02]  /*7500*/  MOV R4, UR8 ;  /* 0x0000000800047c02 */ /* 0x002fe40008000f00 */
[----:B------:R-:W-:Y:S02]  /*7510*/  MOV R5, UR9 ;  /* 0x0000000900057c02 */ /* 0x000fe40008000f00 */
[----:B---3--:R-:W-:Y:S01]  /*7520*/  MOV R7, UR7 ;  /* 0x0000000700077c02 */ /* 0x008fe20008000f00 */
[----:B------:R-:W-:Y:S01]  /*7530*/  IMAD.U32 R6, RZ, RZ, UR6 ;  /* 0x00000006ff067e24 */ /* 0x000fe2000f8e00ff */
[----:B----4-:R-:W-:Y:S01]  /*7540*/  MOV R11, UR5 ;  /* 0x00000005000b7c02 */ /* 0x010fe20008000f00 */
[----:B------:R-:W-:Y:S02]  /*7550*/  IMAD.U32 R10, RZ, RZ, UR4 ;  /* 0x00000004ff0a7e24 */ /* 0x000fe4000f8e00ff */
[----:B------:R-:W-:Y:S07]  /*7560*/  LEPC R20, `(.L_x_96) ;  /* 0x000000001014794e */ /* 0x000fee0000000000 */
[----:B--2---:R-:W-:Y:S05]  /*7570*/  CALL.ABS.NOINC R16 ;  /* 0x0000000010007343 */ /* 0x004fea0003c00000 */
.L_x_96:
[----:B------:R-:W-:Y:S05]  /*7580*/  BSYNC.RECONVERGENT B6 ;  /* 0x0000000000067941 */ /* 0x000fea0003800200 */
.L_x_95:
[----:B------:R-:W-:Y:S02]  /*7590*/  R2UR UR6, R180 ;  /* 0x00000000b40672ca */ /* 0x000fe400000e0000 */
[----:B------:R-:W-:Y:S02]  /*75a0*/  R2UR UR5, R191 ;  /* 0x00000000bf0572ca */ /* 0x000fe400000e0000 */
[----:B------:R-:W-:Y:S02]  /*75b0*/  R2UR UR4, R190 ;  /* 0x00000000be0472ca */ /* 0x000fe400000e0000 */
[----:B------:R-:W-:Y:S02]  /*75c0*/  ISETP.NE.U32.AND P4, PT, R174, RZ, PT ;  /* 0x000000ffae00720c */ /* 0x000fe40003f85070 */
[----:B------:R-:W-:Y:S02]  /*75d0*/  ISETP.NE.U32.AND P2, PT, RZ, UR60, PT ;  /* 0x0000003cff007c0c */ /* 0x000fe4000bf45070 */
[----:B------:R-:W-:Y:S02]  /*75e0*/  ISETP.NE.AND.EX P4, PT, R175, RZ, PT, P4 ;  /* 0x000000ffaf00720c */ /* 0x000fe40003f85340 */
[----:B------:R-:W-:Y:S01]  /*75f0*/  ISETP.NE.AND.EX P2, PT, RZ, UR61, PT, P2 ;  /* 0x0000003dff007c0c */ /* 0x000fe2000bf45320 */
[----:B------:R-:W-:Y:S02]  /*7600*/  UISETP.NE.AND UP2, UPT, UR6, URZ, UPT ;  /* 0x000000ff0600728c */ /* 0x000fe4000bf45270 */
[----:B------:R-:W-:Y:S04]  /*7610*/  UISETP.NE.U32.AND UP0, UPT, UR5, URZ, UPT ;  /* 0x000000ff0500728c */ /* 0x000fe8000bf05070 */
[----:B------:R-:W-:Y:S01]  /*7620*/  UISETP.NE.AND.EX UP1, UPT, UR4, URZ, UPT, UP0 ;  /* 0x000000ff0400728c */ /* 0x000fe2000bf25300 */
[----:B------:R-:W-:Y:S01]  /*7630*/  PLOP3.LUT P1, PT, PT, PT, UP2, 0x80, 0x8 ;  /* 0x000000000008781c */ /* 0x000fe20003f2f028 */
[----:B------:R-:W-:Y:S03]  /*7640*/  UPLOP3.LUT UP0, UPT, UPT, UPT, UPT, 0x40, 0x4 ;  /* 0x000000000004789c */ /* 0x000fe60003f0e870 */
[----:B------:R-:W-:Y:S06]  /*7650*/  @UP2 UPLOP3.LUT UP0, UPT, UPT, UPT, UP1, 0x80, 0x8 ;  /* 0x000000000008289c */ /* 0x000fec0003f0f010 */
[----:B------:R-:W-:Y:S01]  /*7660*/  PLOP3.LUT P0, PT, PT, PT, UP0, 0x80, 0x8 ;  /* 0x000000000008781c */ /* 0x000fe20003f0f008 */
[----:B------:R-:W-:Y:S01]  /*7670*/  @!UPT UIADD3 URZ, UPT, UPT, URZ, URZ, URZ ;  /* 0x000000fffffff290 */ /* 0x000fe2000fffe0ff */
[----:B------:R-:W-:Y:S11]  /*7680*/  BRA.U !UP1, `(.L_x_98) ;  /* 0x0000000109407547 */ /* 0x000ff6000b800000 */
[----:B------:R-:W-:Y:S01]  /*7690*/  UISETP.NE.U32.AND UP0, UPT, UR60, URZ, UPT ;  /* 0x000000ff3c00728c */ /* 0x000fe2000bf05070 */
[----:B------:R-:W-:Y:S01]  /*76a0*/  R2UR UR6, R191 ;  /* 0x00000000bf0672ca */ /* 0x000fe200000e0000 */
[----:B------:R-:W1:Y:S01]  /*76b0*/  LDCU.64 UR8, c[0x0][0x358] ;  /* 0x00006b00ff0877ac */ /* 0x000e620008000a00 */
[----:B------:R-:W-:Y:S02]  /*76c0*/  HFMA2 R176, -RZ, RZ, 0, 5.9604644775390625e-08 ;  /* 0x00000001ffb07431 */ /* 0x000fe400000001ff */
[----:B------:R-:W-:Y:S01]  /*76d0*/  IMAD.MOV.U32 R0, RZ, RZ, 0x1 ;  /* 0x00000001ff007424 */ /* 0x000fe200078e00ff */
[----:B------:R-:W-:Y:S06]  /*76e0*/  UISETP.NE.AND.EX UP0, UPT, UR61, URZ, UPT, UP0 ;  /* 0x000000ff3d00728c */ /* 0x000fec000bf05300 */
[----:B------:R-:W-:Y:S05]  /*76f0*/  PLOP3.LUT P3, PT, PT, PT, UP0, 0x80, 0x8 ;  /* 0x000000000008781c */ /* 0x000fea0003f6f008 */
[----:B------:R-:W2:Y:S01]  /*7700*/  @UP0 LDCU.64 UR4, c[0x0][0xc88] ;  /* 0x00019100ff0407ac */ /* 0x000ea20008000a00 */
[----:B------:R-:W-:Y:S07]  /*7710*/  @UP0 UIMAD UR6, UR52, UR6, URZ ;  /* 0x00000006340602a4 */ /* 0x000fee000f8e02ff */
[----:B------:R-:W-:Y:S01]  /*7720*/  @!P3 PRMT R176, R0, 0x7610, R176 ;  /* 0x0000761000b0b816 */ /* 0x000fe200000000b0 */
[----:B--2---:R-:W-:Y:S06]  /*7730*/  @UP0 UIMAD.WIDE UR4, UR6, 0x4, UR4 ;  /* 0x00000004060408a5 */ /* 0x004fec000f8e0204 */
[----:B------:R-:W-:Y:S02]  /*7740*/  IMAD.U32 R4, RZ, RZ, UR4 ;  /* 0x00000004ff047e24 */ /* 0x000fe4000f8e00ff */
[----:B------:R-:W-:Y:S03]  /*7750*/  IMAD.U32 R5, RZ, RZ, UR5 ;  /* 0x00000005ff057e24 */ /* 0x000fe6000f8e00ff */
[----:B------:R-:W2:Y:S02]  /*7760*/  @!UP0 LDCU UR4, c[0x0][0xc80] ;  /* 0x00019000ff0487ac */ /* 0x000ea40008000800 */
[----:B-1---5:R1:W5:Y:S02]  /*7770*/  @P3 LDG.E R133, desc[UR8][R4.64] ;  /* 0x0000000804853981 */ /* 0x022364000c1e1900 */
[----:B-12---:R-:W-:Y:S02]  /*7780*/  @!P3 MOV R133, UR4 ;  /* 0x000000040085bc02 */ /* 0x006fe40008000f00 */
.L_x_98:
[----:B------:R-:W-:Y:S05]  /*7790*/  @!P4 BRA `(.L_x_99) ;  /* 0x000000000024c947 */ /* 0x000fea0003800000 */
[----:B------:R-:W-:Y:S01]  /*77a0*/  ISETP.NE.U32.AND P3, PT, R172, RZ, PT ;  /* 0x000000ffac00720c */ /* 0x000fe20003f65070 */
[----:B------:R-:W1:Y:S03]  /*77b0*/  LDCU.64 UR4, c[0x0][0x358] ;  /* 0x00006b00ff0477ac */ /* 0x000e660008000a00 */
[----:B------:R-:W-:Y:S11]  /*77c0*/  ISETP.NE.AND.EX P3, PT, R173, RZ, PT, P3 ;  /* 0x000000ffad00720c */ /* 0x000ff60003f65330 */
[----:B------:R-:W-:Y:S02]  /*77d0*/  @!UPT UIADD3 URZ, UPT, UPT, URZ, URZ, URZ ;  /* 0x000000fffffff290 */ /* 0x000fe4000fffe0ff */
[----:B------:R-:W2:Y:S01]  /*77e0*/  @P3 LDC.64 R4, c[0x0][0xca8] ;  /* 0x00032a00ff043b82 */ /* 0x000ea20000000a00 */
[----:B------:R-:W-:Y:S04]  /*77f0*/  @P3 IMAD R0, R174, UR52, RZ ;  /* 0x00000034ae003c24 */ /* 0x000fe8000f8e02ff */
[----:B--2---:R-:W-:Y:S05]  /*7800*/  @P3 IMAD.WIDE R4, R0, 0x4, R4 ;  /* 0x0000000400043825 */ /* 0x004fea00078e0204 */
[----:B-1---5:R1:W5:Y:S02]  /*7810*/  @P3 LDG.E R130, desc[UR4][R4.64] ;  /* 0x0000000404823981 */ /* 0x022364000c1e1900 */
[----:B-1----:R-:W2:Y:S02]  /*7820*/  @!P3 LDC R130, c[0x0][0xca0] ;  /* 0x00032800ff82bb82 */ /* 0x002ea40000000800 */
.L_x_99:
[----:B-----5:R-:W-:Y:S01]  /*7830*/  FSETP.NEU.AND P3, PT, R133, RZ, PT ;  /* 0x000000ff8500720b */ /* 0x020fe20003f6d000 */
[----:B------:R-:W-:Y:S01]  /*7840*/  IMAD.U32 R3, RZ, RZ, UR43 ;  /* 0x0000002bff037e24 */ /* 0x000fe2000f8e00ff */
[----:B------:R-:W-:Y:S01]  /*7850*/  SEL R5, RZ, 0xffffffff, P2 ;  /* 0xffffffffff057807 */ /* 0x000fe20001000000 */
[----:B------:R-:W-:Y:S01]  /*7860*/  IMAD.SHL.U32 R197, R185, 0x10, RZ ;  /* 0x00000010b9c57824 */ /* 0x000fe200078e00ff */
[----:B------:R-:W-:Y:S01]  /*7870*/  @P1 LOP3.LUT P2, RZ, R176, 0xff, RZ, 0xc0, !PT ;  /* 0x000000ffb0ff1812 */ /* 0x000fe2000784c0ff */
[----:B------:R-:W-:Y:S01]  /*7880*/  IMAD R131, R3, 0xc0, R2 ;  /* 0x000000c003837824 */ /* 0x000fe200078e0202 */
[----:B------:R-:W-:Y:S01]  /*7890*/  @P1 SEL R0, RZ, 0xffffffff, P3 ;  /* 0xffffffffff001807 */ /* 0x000fe20001800000 */
[----:B------:R-:W-:Y:S01]  /*78a0*/  IMAD.SHL.U32 R139, R184, 0x10, RZ ;  /* 0x00000010b88b7824 */ /* 0x000fe200078e00ff */
[----:B------:R-:W-:Y:S01]  /*78b0*/  LOP3.LUT P4, R182, R176, 0xff, RZ, 0xc0, !PT ;  /* 0x000000ffb0b67812 */ /* 0x000fe2000788c0ff */
[----:B------:R-:W-:Y:S01]  /*78c0*/  IMAD.IADD R198, R188, 0x1, R197 ;  /* 0x00000001bcc67824 */ /* 0x000fe200078e02c5 */
[C---:B------:R-:W-:Y:S01]  /*78d0*/  @P0 SEL R0, R5.reuse, R0, !P2 ;  /* 0x0000000005000207 */ /* 0x040fe20005000000 */
[----:B------:R-:W-:Y:S01]  /*78e0*/  BSSY B1, `(.L_x_100) ;  /* 0x000004d000017945 */ /* 0x000fe20003800000 */
[----:B------:R-:W-:Y:S01]  /*78f0*/  PLOP3.LUT P2, PT, PT, PT, UP1, 0x80, 0x8 ;  /* 0x000000000008781c */ /* 0x000fe20003f4f018 */
[----:B------:R-:W-:Y:S01]  /*7900*/  IMAD.MOV.U32 R138, RZ, RZ, 0x1 ;  /* 0x00000001ff8a7424 */ /* 0x000fe200078e00ff */
[----:B------:R-:W-:Y:S01]  /*7910*/  @P1 LOP3.LUT R0, R0, 0x1, RZ, 0xc0, !PT ;  /* 0x0000000100001812 */ /* 0x000fe200078ec0ff */
[----:B------:R-:W-:Y:S01]  /*7920*/  IMAD.MOV.U32 R137, RZ, RZ, RZ ;  /* 0x000000ffff897224 */ /* 0x000fe200078e00ff */
[----:B------:R-:W-:Y:S02]  /*7930*/  CS2R R146, SRZ ;  /* 0x0000000000927805 */ /* 0x000fe4000001ff00 */
[----:B------:R-:W-:Y:S02]  /*7940*/  CS2R R144, SRZ ;  /* 0x0000000000907805 */ /* 0x000fe4000001ff00 */
[----:B------:R-:W-:Y:S01]  /*7950*/  ISETP.NE.U32.OR P5, PT, R0, 0x1, !P1 ;  /* 0x000000010000780c */ /* 0x000fe20004fa5470 */
[----:B------:R-:W-:Y:S01]  /*7960*/  IMAD.U32 R0, RZ, RZ, UR43 ;  /* 0x0000002bff007e24 */ /* 0x000fe2000f8e00ff */
[----:B------:R-:W-:Y:S02]  /*7970*/  CS2R R142, SRZ ;  /* 0x00000000008e7805 */ /* 0x000fe4000001ff00 */
[----:B------:R-:W-:Y:S02]  /*7980*/  CS2R R140, SRZ ;  /* 0x00000000008c7805 */ /* 0x000fe4000001ff00 */
[----:B------:R-:W-:Y:S02]  /*7990*/  P2R R194, PR, RZ, 0x20 ;  /* 0x00000020ffc27803 */ /* 0x000fe40000000000 */
[----:B------:R-:W-:Y:S02]  /*79a0*/  CS2R R150, SRZ ;  /* 0x0000000000967805 */ /* 0x000fe4000001ff00 */
[----:B------:R-:W-:Y:S02]  /*79b0*/  SHF.L.U32 R4, R0, 0x1f, RZ ;  /* 0x0000001f00047819 */ /* 0x000fe400000006ff */
[----:B------:R-:W-:Y:S02]  /*79c0*/  CS2R R148, SRZ ;  /* 0x0000000000947805 */ /* 0x000fe4000001ff00 */
[----:B------:R-:W-:Y:S02]  /*79d0*/  SEL R0, RZ, 0xffffffff, P3 ;  /* 0xffffffffff007807 */ /* 0x000fe40001800000 */
[----:B------:R-:W-:Y:S02]  /*79e0*/  CS2R R154, SRZ ;  /* 0x00000000009a7805 */ /* 0x000fe4000001ff00 */
[----:B------:R-:W-:Y:S02]  /*79f0*/  CS2R R152, SRZ ;  /* 0x0000000000987805 */ /* 0x000fe4000001ff00 */
[----:B------:R-:W-:Y:S02]  /*7a00*/  CS2R R158, SRZ ;  /* 0x00000000009e7805 */ /* 0x000fe4000001ff00 */
[----:B------:R-:W-:Y:S02]  /*7a10*/  @P2 SEL R0, R5, R0, !P4 ;  /* 0x0000000005002207 */ /* 0x000fe40006000000 */
[----:B------:R-:W-:Y:S02]  /*7a20*/  CS2R R156, SRZ ;  /* 0x00000000009c7805 */ /* 0x000fe4000001ff00 */
[----:B------:R-:W-:Y:S02]  /*7a30*/  @P5 SHF.L.U32 R6, RZ, 0x1f, RZ ;  /* 0x0000001fff065819 */ /* 0x000fe400000006ff */
[----:B------:R-:W-:Y:S02]  /*7a40*/  CS2R R162, SRZ ;  /* 0x0000000000a27805 */ /* 0x000fe4000001ff00 */
[----:B------:R-:W-:Y:S02]  /*7a50*/  ISETP.NE.AND P2, PT, RZ, UR43, PT ;  /* 0x0000002bff007c0c */ /* 0x000fe4000bf45270 */
[----:B------:R-:W-:Y:S01]  /*7a60*/  CS2R R160, SRZ ;  /* 0x0000000000a07805 */ /* 0x000fe2000001ff00 */
[----:B------:R-:W1:Y:S01]  /*7a70*/  @P5 SYNCS.PHASECHK.TRANS64.TRYWAIT P1, [UR44+0x10], R6 ;  /* 0x00001006ff0055a7 */ /* 0x000e62000802112c */
[----:B------:R-:W-:Y:S02]  /*7a80*/  LOP3.LUT R0, R0, 0x1, RZ, 0xc0, !PT ;  /* 0x0000000100007812 */ /* 0x000fe400078ec0ff */
[----:B------:R-:W-:Y:S02]  /*7a90*/  CS2R R166, SRZ ;  /* 0x0000000000a67805 */ /* 0x000fe4000001ff00 */
[----:B------:R-:W-:Y:S02]  /*7aa0*/  SEL R212, RZ, 0x60, P2 ;  /* 0x00000060ffd47807 */ /* 0x000fe40001000000 */
[----:B------:R-:W-:Y:S02]  /*7ab0*/  CS2R R164, SRZ ;  /* 0x0000000000a47805 */ /* 0x000fe4000001ff00 */
[----:B------:R-:W-:Y:S02]  /*7ac0*/  ISETP.NE.U32.AND P3, PT, R0, 0x1, PT ;  /* 0x000000010000780c */ /* 0x000fe40003f65070 */
[----:B------:R-:W-:Y:S02]  /*7ad0*/  CS2R R170, SRZ ;  /* 0x0000000000aa7805 */ /* 0x000fe4000001ff00 */
[----:B------:R-:W-:Y:S01]  /*7ae0*/  CS2R R168, SRZ ;  /* 0x0000000000a87805 */ /* 0x000fe2000001ff00 */
[----:B------:R-:W-:Y:S01]  /*7af0*/  IMAD.IADD R213, R131, 0x1, R212 ;  /* 0x0000000183d57824 */ /* 0x000fe200078e02d4 */
[----:B------:R-:W-:Y:S01]  /*7b00*/  P2R R199, PR, RZ, 0x8 ;  /* 0x00000008ffc77803 */ /* 0x000fe20000000000 */
[----:B------:R-:W-:Y:S02]  /*7b10*/  IMAD.IADD R196, R188, 0x1, R139 ;  /* 0x00000001bcc47824 */ /* 0x000fe400078e028b */
[----:B------:R-:W-:Y:S01]  /*7b20*/  VIADD R212, R212, UR47 ;  /* 0x0000002fd4d47c36 */ /* 0x000fe20008000000 */
[----:B------:R-:W-:Y:S01]  /*7b30*/  SHF.R.U32.HI R0, RZ, 0x15, R213 ;  /* 0x00000015ff007819 */ /* 0x000fe200000116d5 */
[----:B------:R-:W-:Y:S01]  /*7b40*/  IMAD.IADD R195, R187, 0x1, R198 ;  /* 0x00000001bbc37824 */ /* 0x000fe200078e02c6 */
[----:B------:R3:W4:Y:S02]  /*7b50*/  SYNCS.PHASECHK.TRANS64.TRYWAIT P0, [UR44+0x80], R4 ;  /* 0x00008004ff0075a7 */ /* 0x000724000800112c */
[----:B------:R-:W-:Y:S02]  /*7b60*/  LOP3.LUT R200, R0, 0x3, RZ, 0xc0, !PT ;  /* 0x0000000300c87812 */ /* 0x000fe400078ec0ff */
[----:B-1----:R-:W-:Y:S01]  /*7b70*/  @P5 SEL R138, RZ, 0x1, !P1 ;  /* 0x00000001ff8a5807 */ /* 0x002fe20004800000 */
[----:B---3--:R-:W-:Y:S06]  /*7b80*/  @!P5 BRA `(.L_x_101) ;  /* 0x000000000088d947 */ /* 0x008fec0003800000 */
[----:B------:R-:W-:Y:S01]  /*7b90*/  IMAD.MOV.U32 R147, RZ, RZ, RZ ;  /* 0x000000ffff937224 */ /* 0x000fe200078e00ff */
[----:B------:R-:W-:Y:S01]  /*7ba0*/  ISETP.NE.AND P1, PT, R138, RZ, PT ;  /* 0x000000ff8a00720c */ /* 0x000fe20003f25270 */
[----:B------:R-:W-:Y:S01]  /*7bb0*/  BSSY B0, `(.L_x_102) ;  /* 0x0000014000007945 */ /* 0x000fe20003800000 */
[----:B------:R-:W-:Y:S02]  /*7bc0*/  CS2R R170, SRZ ;  /* 0x0000000000aa7805 */ /* 0x000fe4000001ff00 */
        /* <DEDUP_REMOVED lines=13> */
[----:B------:R-:W-:Y:S01]  /*7ca0*/  CS2R R144, SRZ ;  /* 0x0000000000907805 */ /* 0x000fe2000001ff00 */
[----:B------:R-:W-:Y:S06]  /*7cb0*/  @P1 BRA `(.L_x_103) ;  /* 0x00000000000c1947 */ /* 0x000fec0003800000 */
[----:B------:R-:W-:Y:S04]  /*7cc0*/  SHF.L.U32 R6, RZ, 0x1f, RZ ;  /* 0x0000001fff067819 */ /* 0x000fe800000006ff */
[----:B------:R-:W1:Y:S02]  /*7cd0*/  SYNCS.PHASECHK.TRANS64.TRYWAIT P1, [UR44+0x10], R6 ;  /* 0x00001006ff0075a7 */ /* 0x000e64000802112c */
[----:B-1----:R-:W-:Y:S05]  /*7ce0*/  @!P1 BRA `(.L_x_104) ;  /* 0x000000bc00d49947 */ /* 0x002fea0003800000 */
.L_x_103:
[----:B------:R-:W-:Y:S05]  /*7cf0*/  BSYNC B0 ;  /* 0x0000000000007941 */ /* 0x000fea0003800000 */
.L_x_102:
[----:B------:R-:W-:Y:S01]  /*7d00*/  ISETP.NE.AND P1, PT, R199, RZ, PT ;  /* 0x000000ffc700720c */ /* 0x000fe20003f25270 */
[----:B------:R-:W-:Y:S11]  /*7d10*/  HFMA2 R137, -RZ, RZ, 0, 5.9604644775390625e-08 ;  /* 0x00000001ff897431 */ /* 0x000ff600000001ff */
[----:B------:R-:W-:Y:S01]  /*7d20*/  @!UPT UIADD3 URZ, UPT, UPT, URZ, URZ, URZ ;  /* 0x000000fffffff290 */ /* 0x000fe2000fffe0ff */
[----:B------:R3:W1:Y:S04]  /*7d30*/  @P1 LDS.128 R168, [R188] ;  /* 0x00000000bca81984 */ /* 0x0006680000000c00 */
[----:B------:R3:W1:Y:S04]  /*7d40*/  @P1 LDS.128 R164, [R198+0x10] ;  /* 0x00001000c6a41984 */ /* 0x0006680000000c00 */
[----:B------:R3:W1:Y:S04]  /*7d50*/  @P1 LDS.128 R160, [R196+0x20] ;  /* 0x00002000c4a01984 */ /* 0x0006680000000c00 */
[----:B------:R3:W1:Y:S04]  /*7d60*/  @P1 LDS.128 R156, [R195+0x10] ;  /* 0x00001000c39c1984 */ /* 0x0006680000000c00 */
[----:B------:R3:W1:Y:S04]  /*7d70*/  @P1 LDS.128 R152, [R188+0x1000] ;  /* 0x00100000bc981984 */ /* 0x0006680000000c00 */
[----:B------:R3:W1:Y:S04]  /*7d80*/  @P1 LDS.128 R148, [R198+0x1010] ;  /* 0x00101000c6941984 */ /* 0x0006680000000c00 */
[----:B------:R3:W1:Y:S04]  /*7d90*/  @P1 LDS.128 R140, [R196+0x1020] ;  /* 0x00102000c48c1984 */ /* 0x0006680000000c00 */
[----:B------:R3:W1:Y:S02]  /*7da0*/  @P1 LDS.128 R144, [R195+0x1010] ;  /* 0x00101000c3901984 */ /* 0x0006640000000c00 */
.L_x_101:
[----:B------:R-:W-:Y:S05]  /*7db0*/  BSYNC B1 ;  /* 0x0000000000017941 */ /* 0x000fea0003800000 */
.L_x_100:
[----:B------:R-:W-:Y:S02]  /*7dc0*/  ISETP.NE.AND P1, PT, R189, R200, PT ;  /* 0x000000c8bd00720c */ /* 0x000fe40003f25270 */
[----:B------:R-:W-:Y:S01]  /*7dd0*/  MOV R55, RZ ;  /* 0x000000ff00377202 */ /* 0x000fe20000000f00 */
[----:B----4-:R-:W-:Y:S10]  /*7de0*/  @P0 BRA `(.L_x_105) ;  /* 0x0000000000080947 */ /* 0x010ff40003800000 */
[----:B------:R-:W4:Y:S02]  /*7df0*/  SYNCS.PHASECHK.TRANS64.TRYWAIT P0, [UR44+0x80], R4 ;  /* 0x00008004ff0075a7 */ /* 0x000f24000800112c */
[----:B----4-:R-:W-:Y:S05]  /*7e00*/  @!P0 BRA `(.L_x_106) ;  /* 0x000000bc00a48947 */ /* 0x010fea0003800000 */
.L_x_105:
[----:B------:R-:W-:Y:S01]  /*7e10*/  IMAD.MOV.U32 R54, RZ, RZ, RZ ;  /* 0x000000ffff367224 */ /* 0x000fe200078e00ff */
        /* <DEDUP_REMOVED lines=32> */
[----:B------:R-:W-:Y:S11]  /*8020*/  LOP3.LUT P0, RZ, R0, 0x3, R177, 0x48, !PT ;  /* 0x0000000300ff7812 */ /* 0x000ff600078048b1 */
[----:B------:R-:W-:Y:S02]  /*8030*/  @!UPT UIADD3 URZ, UPT, UPT, URZ, URZ, URZ ;  /* 0x000000fffffff290 */ /* 0x000fe4000fffe0ff */
[----:B------:R-:W-:Y:S05]  /*8040*/  @!P0 BRA `(.L_x_108) ;  /* 0x0000000000408947 */ /* 0x000fea0003800000 */
[----:B------:R-:W4:Y:S01]  /*8050*/  LDCU.64 UR8, c[0x4][0x70] ;  /* 0x01000e00ff0877ac */ /* 0x000f220008000a00 */
[----:B------:R-:W-:Y:S01]  /*8060*/  MOV R15, 0x0 ;  /* 0x00000000000f7802 */ /* 0x000fe20000000f00 */
[----:B------:R-:W-:Y:S02]  /*8070*/  HFMA2 R12, -RZ, RZ, 0, 5.9604644775390625e-08 ;  /* 0x00000001ff0c7431 */ /* 0x000fe400000001ff */
[----:B------:R-:W-:Y:S02]  /*8080*/  IMAD.MOV.U32 R8, RZ, RZ, 0x192 ;  /* 0x00000192ff087424 */ /* 0x000fe400078e00ff */
[----:B------:R-:W-:Y:S01]  /*8090*/  IMAD.MOV.U32 R13, RZ, RZ, RZ ;  /* 0x000000ffff0d7224 */ /* 0x000fe200078e00ff */
[----:B------:R-:W5:Y:S01]  /*80a0*/  LDCU.64 UR6, c[0x4][0x78] ;  /* 0x01000f00ff0677ac */ /* 0x000f620008000a00 */
[----:B------:R-:W2:Y:S01]  /*80b0*/  LDC.64 R14, c[0x4][R15] ;  /* 0x010000000f0e7b82 */ /* 0x000ea20000000a00 */
[----:B------:R-:W3:Y:S01]  /*80c0*/  LDCU.64 UR4, c[0x4][0x10] ;  /* 0x01000200ff0477ac */ /* 0x000ee20008000a00 */
[----:B----4-:R-:W-:Y:S01]  /*80d0*/  MOV R5, UR9 ;  /* 0x0000000900057c02 */ /* 0x010fe20008000f00 */
[----:B-1----:R-:W-:Y:S01]  /*80e0*/  IMAD.U32 R4, RZ, RZ, UR8 ;  /* 0x00000008ff047e24 */ /* 0x002fe2000f8e00ff */
[----:B-----5:R-:W-:Y:S01]  /*80f0*/  MOV R7, UR7 ;  /* 0x0000000700077c02 */ /* 0x020fe20008000f00 */
[----:B------:R-:W-:Y:S01]  /*8100*/  IMAD.U32 R6, RZ, RZ, UR6 ;  /* 0x00000006ff067e24 */ /* 0x000fe2000f8e00ff */
[----:B---3--:R-:W-:Y:S01]  /*8110*/  MOV R11, UR5 ;  /* 0x00000005000b7c02 */ /* 0x008fe20008000f00 */
[----:B------:R-:W-:Y:S02]  /*8120*/  IMAD.U32 R10, RZ, RZ, UR4 ;  /* 0x00000004ff0a7e24 */ /* 0x000fe4000f8e00ff */
[----:B------:R-:W-:Y:S07]  /*8130*/  LEPC R20, `(.L_x_108) ;  /* 0x000000001014794e */ /* 0x000fee0000000000 */
[----:B--2---:R-:W-:Y:S05]  /*8140*/  CALL.ABS.NOINC R14 ;  /* 0x000000000e007343 */ /* 0x004fea0003c00000 */
.L_x_108:
[----:B------:R-:W-:Y:S05]  /*8150*/  WARPSYNC.ALL ;  /* 0x0000000000007948 */ /* 0x000fea0003800000 */
[C---:B------:R-:W-:Y:S01]  /*8160*/  R2UR UR4, R213.reuse ;  /* 0x00000000d50472ca */ /* 0x040fe200000e0000 */
[----:B------:R-:W-:Y:S05]  /*8170*/  VIADD R0, R213, 0x80 ;  /* 0x00000080d5007836 */ /* 0x000fea0000000000 */
[----:B------:R-:W-:Y:S04]  /*8180*/  SHF.R.U32.HI R0, RZ, 0x15, R0 ;  /* 0x00000015ff007819 */ /* 0x000fe80000011600 */
[----:B------:R-:W-:Y:S03]  /*8190*/  LOP3.LUT P0, RZ, R0, 0x3, R177, 0x48, !PT ;  /* 0x0000000300ff7812 */ /* 0x000fe600078048b1 */
[----:B------:R-:W4:Y:S10]  /*81a0*/  LDTM.x32 R24, tmem[UR4] ;  /* 0x00000004001879ee */ /* 0x000f3400082c0000 */
[----:B----4-:R-:W-:Y:S05]  /*81b0*/  @!P0 BRA `(.L_x_109) ;  /* 0x0000000000408947 */ /* 0x010fea0003800000 */
        /* <DEDUP_REMOVED lines=16> */
.L_x_109:
[----:B------:R-:W-:Y:S05]  /*82c0*/  WARPSYNC.ALL ;  /* 0x0000000000007948 */ /* 0x000fea0003800000 */
[----:B------:R-:W-:Y:S11]  /*82d0*/  R2UR UR4, R213 ;  /* 0x00000000d50472ca */ /* 0x000ff600000e0000 */
[----:B------:R-:W-:Y:S02]  /*82e0*/  @!UPT UIADD3 URZ, UPT, UPT, URZ, URZ, URZ ;  /* 0x000000fffffff290 */ /* 0x000fe4000fffe0ff */
[----:B------:R-:W4:Y:S02]  /*82f0*/  LDTM.x32 R56, tmem[UR4+0x80] ;  /* 0x00008004003879ee */ /* 0x000f2400082c0000 */
[----:B----4-:R-:W-:Y:S01]  /*8300*/  NOP ;  /* 0x0000000000007918 */ /* 0x010fe20000000000 */
.L_x_107:
[----:B-1----:R-:W-:Y:S01]  /*8310*/  SHF.L.U32 R132, R168, 0x10, RZ ;  /* 0x00000010a8847819 */ /* 0x002fe200000006ff */
[----:B--2---:R-:W-:Y:S01]  /*8320*/  FMUL R0, R130, R24 ;  /* 0x0000001882007220 */ /* 0x004fe20000400000 */
[----:B------:R-:W-:Y:S01]  /*8330*/  LOP3.LUT R134, R168, 0xffff0000, RZ, 0xc0, !PT ;  /* 0xffff0000a8867812 */ /* 0x000fe200078ec0ff */
[C---:B------:R-:W-:Y:S01]  /*8340*/  FMUL R3, R130.reuse, R25 ;  /* 0x0000001982037220 */ /* 0x040fe20000400000 */
[----:B------:R-:W-:Y:S01]  /*8350*/  SHF.L.U32 R135, R169, 0x10, RZ ;  /* 0x00000010a9877819 */ /* 0x000fe200000006ff */
[----:B------:R-:W-:Y:S01]  /*8360*/  FMUL R4, R130, R26 ;  /* 0x0000001a82047220 */ /* 0x000fe20000400000 */
[----:B------:R-:W-:Y:S01]  /*8370*/  LOP3.LUT R136, R165, 0xffff0000, RZ, 0xc0, !PT ;  /* 0xffff0000a5887812 */ /* 0x000fe200078ec0ff */
[----:B------:R-:W-:Y:S01]  /*8380*/  FFMA R0, R133, R132, R0 ;  /* 0x0000008485007223 */ /* 0x000fe20000000000 */
[----:B------:R-:W-:Y:S01]  /*8390*/  LOP3.LUT R132, R169, 0xffff0000, RZ, 0xc0, !PT ;  /* 0xffff0000a9847812 */ /* 0x000fe200078ec0ff */
[C---:B------:R-:W-:Y:S01]  /*83a0*/  FFMA R3, R133.reuse, R134, R3 ;  /* 0x0000008685037223 */ /* 0x040fe20000000003 */
[C---:B------:R-:W-:Y:S01]  /*83b0*/  LOP3.LUT R134, R170.reuse, 0xffff0000, RZ, 0xc0, !PT ;  /* 0xffff0000aa867812 */ /* 0x040fe200078ec0ff */
[----:B------:R-:W-:Y:S01]  /*83c0*/  FFMA R4, R133, R135, R4 ;  /* 0x0000008785047223 */ /* 0x000fe20000000004 */
[----:B------:R-:W-:Y:S01]  /*83d0*/  SHF.L.U32 R135, R170, 0x10, RZ ;  /* 0x00000010aa877819 */ /* 0x000fe200000006ff */
[C---:B------:R-:W-:Y:S01]  /*83e0*/  FMUL R5, R130.reuse, R27 ;  /* 0x0000001b82057220 */ /* 0x040fe20000400000 */
[----:B------:R-:W-:Y:S01]  /*83f0*/  ISETP.NE.AND P0, PT, R189, R200, PT ;  /* 0x000000c8bd00720c */ /* 0x000fe20003f05270 */
[C---:B------:R-:W-:Y:S01]  /*8400*/  FMUL R6, R130.reuse, R28 ;  /* 0x0000001c82067220 */ /* 0x040fe20000400000 */
[----:B------:R-:W-:Y:S01]  /*8410*/  F2FP.BF16.F32.PACK_AB R200, R3, R0 ;  /* 0x0000000003c8723e */ /* 0x000fe200000010ff */
[C---:B------:R-:W-:Y:S01]  /*8420*/  FMUL R7, R130.reuse, R29 ;  /* 0x0000001d82077220 */ /* 0x040fe20000400000 */
[----:B------:R-:W-:Y:S01]  /*8430*/  ISETP.NE.AND P1, PT, R189, RZ, PT ;  /* 0x000000ffbd00720c */ /* 0x000fe20003f25270 */
[----:B------:R-:W-:Y:S01]  /*8440*/  FFMA R5, R133, R132, R5 ;  /* 0x0000008485057223 */ /* 0x000fe20000000005 */
[----:B------:R-:W-:Y:S01]  /*8450*/  SHF.L.U32 R132, R171, 0x10, RZ ;  /* 0x00000010ab847819 */ /* 0x000fe200000006ff */
[----:B------:R-:W-:Y:S01]  /*8460*/  FFMA R6, R133, R135, R6 ;  /* 0x0000008785067223 */ /* 0x000fe20000000006 */
[----:B------:R-:W-:Y:S01]  /*8470*/  SHF.L.U32 R135, R165, 0x10, RZ ;  /* 0x00000010a5877819 */ /* 0x000fe200000006ff */
[----:B------:R-:W-:Y:S01]  /*8480*/  FFMA R7, R133, R134, R7 ;  /* 0x0000008685077223 */ /* 0x000fe20000000007 */
[----:B------:R-:W-:Y:S01]  /*8490*/  LOP3.LUT R134, R171, 0xffff0000, RZ, 0xc0, !PT ;  /* 0xffff0000ab867812 */ /* 0x000fe200078ec0ff */
[C---:B------:R-:W-:Y:S01]  /*84a0*/  FMUL R8, R130.reuse, R30 ;  /* 0x0000001e82087220 */ /* 0x040fe20000400000 */
[----:B------:R-:W-:Y:S01]  /*84b0*/  F2FP.BF16.F32.PACK_AB R201, R5, R4 ;  /* 0x0000000405c9723e */ /* 0x000fe200000010ff */
[----:B------:R-:W-:Y:S01]  /*84c0*/  FMUL R9, R130, R31 ;  /* 0x0000001f82097220 */ /* 0x000fe20000400000 */
[----:B------:R-:W-:Y:S01]  /*84d0*/  F2FP.BF16.F32.PACK_AB R202, R7, R6 ;  /* 0x0000000607ca723e */ /* 0x000fe200000010ff */
[C---:B------:R-:W-:Y:S01]  /*84e0*/  FFMA R8, R133.reuse, R132, R8 ;  /* 0x0000008485087223 */ /* 0x040fe20000000008 */
[C---:B------:R-:W-:Y:S01]  /*84f0*/  SHF.L.U32 R132, R164.reuse, 0x10, RZ ;  /* 0x00000010a4847819 */ /* 0x040fe200000006ff */
[----:B------:R-:W-:Y:S01]  /*8500*/  FFMA R9, R133, R134, R9 ;  /* 0x0000008685097223 */ /* 0x000fe20000000009 */
[----:B------:R-:W-:Y:S01]  /*8510*/  LOP3.LUT R134, R164, 0xffff0000, RZ, 0xc0, !PT ;  /* 0xffff0000a4867812 */ /* 0x000fe200078ec0ff */
[C---:B------:R-:W-:Y:S01]  /*8520*/  FMUL R10, R130.reuse, R32 ;  /* 0x00000020820a7220 */ /* 0x040fe20000400000 */
[C---:B------:R-:W-:Y:S01]  /*8530*/  FMUL R11, R130.reuse, R33 ;  /* 0x00000021820b7220 */ /* 0x040fe20000400000 */
        /* <DEDUP_REMOVED lines=10> */
[----:B------:R-:W-:Y:S01]  /*85e0*/  FFMA R12, R133, R135, R12 ;  /* 0x00000087850c7223 */ /* 0x000fe2000000000c */
[----:B------:R-:W-:Y:S01]  /*85f0*/  SHF.L.U32 R135, R167, 0x10, RZ ;  /* 0x00000010a7877819 */ /* 0x000fe200000006ff */
[----:B------:R-:W-:Y:S01]  /*8600*/  FFMA R13, R133, R136, R13 ;  /* 0x00000088850d7223 */ /* 0x000fe2000000000d */
[----:B------:R-:W-:Y:S01]  /*8610*/  LOP3.LUT R136, R167, 0xffff0000, RZ, 0xc0, !PT ;  /* 0xffff0000a7887812 */ /* 0x000fe200078ec0ff */
[----:B------:R-:W-:Y:S01]  /*8620*/  FFMA R14, R133, R132, R14 ;  /* 0x00000084850e7223 */ /* 0x000fe2000000000e */
[----:B------:R-:W-:Y:S01]  /*8630*/  SHF.L.U32 R132, R160, 0x10, RZ ;  /* 0x00000010a0847819 */ /* 0x000fe200000006ff */
[----:B------:R-:W-:Y:S01]  /*8640*/  FMUL R16, R130, R38 ;  /* 0x0000002682107220 */ /* 0x000fe20000400000 */
[----:B------:R-:W-:Y:S01]  /*8650*/  F2FP.BF16.F32.PACK_AB R205, R13, R12 ;  /* 0x0000000c0dcd723e */ /* 0x000fe200000010ff */
[----:B------:R-:W-:Y:S01]  /*8660*/  FFMA R15, R133, R134, R15 ;  /* 0x00000086850f7223 */ /* 0x000fe2000000000f */
[----:B------:R-:W-:Y:S01]  /*8670*/  LOP3.LUT R134, R160, 0xffff0000, RZ, 0xc0, !PT ;  /* 0xffff0000a0867812 */ /* 0x000fe200078ec0ff */
[C---:B------:R-:W-:Y:S01]  /*8680*/  FMUL R17, R130.reuse, R39 ;  /* 0x0000002782117220 */ /* 0x040fe20000400000 */
[C---:B------:R-:W-:Y:S01]  /*8690*/  FMUL R18, R130.reuse, R40 ;  /* 0x0000002882127220 */ /* 0x040fe20000400000 */
[----:B------:R-:W-:Y:S01]  /*86a0*/  FMUL R19, R130, R41 ;  /* 0x0000002982137220 */ /* 0x000fe20000400000 */
[----:B------:R-:W-:Y:S01]  /*86b0*/  F2FP.BF16.F32.PACK_AB R206, R15, R14 ;  /* 0x0000000e0fce723e */ /* 0x000fe200000010ff */
[C---:B------:R-:W-:Y:S01]  /*86c0*/  FFMA R16, R133.reuse, R135, R16 ;  /* 0x0000008785107223 */ /* 0x040fe20000000010 */
[----:B------:R-:W-:Y:S01]  /*86d0*/  SHF.L.U32 R135, R162, 0x10, RZ ;  /* 0x00000010a2877819 */ /* 0x000fe200000006ff */
[----:B------:R-:W-:Y:S01]  /*86e0*/  FFMA R17, R133, R136, R17 ;  /* 0x0000008885117223 */ /* 0x000fe20000000011 */
[----:B------:R-:W-:Y:S01]  /*86f0*/  LOP3.LUT R136, R159, 0xffff0000, RZ, 0xc0, !PT ;  /* 0xffff00009f887812 */ /* 0x000fe200078ec0ff */
[----:B------:R-:W-:Y:S01]  /*8700*/  FFMA R18, R133, R132, R18 ;  /* 0x0000008485127223 */ /* 0x000fe20000000012 */
[----:B------:R-:W-:Y:S01]  /*8710*/  SHF.L.U32 R132, R161, 0x10, RZ ;  /* 0x00000010a1847819 */ /* 0x000fe200000006ff */
[----:B------:R-:W-:Y:S01]  /*8720*/  FFMA R19, R133, R134, R19 ;  /* 0x0000008685137223 */ /* 0x000fe20000000013 */
[----:B------:R-:W-:Y:S01]  /*8730*/  LOP3.LUT R134, R161, 0xffff0000, RZ, 0xc0, !PT ;  /* 0xffff0000a1867812 */ /* 0x000fe200078ec0ff */
[C---:B------:R-:W-:Y:S01]  /*8740*/  FMUL R20, R130.reuse, R42 ;  /* 0x0000002a82147220 */ /* 0x040fe20000400000 */
[----:B------:R-:W-:Y:S01]  /*8750*/  F2FP.BF16.F32.PACK_AB R207, R17, R16 ;  /* 0x0000001011cf723e */ /* 0x000fe200000010ff */
[C---:B------:R-:W-:Y:S01]  /*8760*/  FMUL R21, R130.reuse, R43 ;  /* 0x0000002b82157220 */ /* 0x040fe20000400000 */
[----:B------:R-:W-:Y:S01]  /*8770*/  FMUL R22, R130, R44 ;  /* 0x0000002c82167220 */ /* 0x000fe20000400000 */
[C---:B------:R-:W-:Y:S01]  /*8780*/  FFMA R20, R133.reuse, R132, R20 ;  /* 0x0000008485147223 */ /* 0x040fe20000000014 */
[----:B------:R-:W-:Y:S01]  /*8790*/  LOP3.LUT R132, R162, 0xffff0000, RZ, 0xc0, !PT ;  /* 0xffff0000a2847812 */ /* 0x000fe200078ec0ff */
[----:B------:R-:W-:Y:S01]  /*87a0*/  FFMA R21, R133, R134, R21 ;  /* 0x0000008685157223 */ /* 0x000fe20000000015 */
[----:B------:R-:W-:Y:S01]  /*87b0*/  LOP3.LUT R134, R163, 0xffff0000, RZ, 0xc0, !PT ;  /* 0xffff0000a3867812 */ /* 0x000fe200078ec0ff */
[----:B------:R-:W-:Y:S01]  /*87c0*/  FFMA R22, R133, R135, R22 ;  /* 0x0000008785167223 */ /* 0x000fe20000000016 */
[----:B------:R-:W-:Y:S01]  /*87d0*/  SHF.L.U32 R135, R163, 0x10, RZ ;  /* 0x00000010a3877819 */ /* 0x000fe200000006ff */
[C---:B------:R-:W-:Y:S01]  /*87e0*/  FMUL R23, R130.reuse, R45 ;  /* 0x0000002d82177220 */ /* 0x040fe20000400000 */
[C---:B------:R-:W-:Y:S01]  /*87f0*/  FMUL R88, R130.reuse, R46 ;  /* 0x0000002e82587220 */ /* 0x040fe20000400000 */
[C---:B------:R-:W-:Y:S01]  /*8800*/  FMUL R89, R130.reuse, R47 ;  /* 0x0000002f82597220 */ /* 0x040fe20000400000 */
[----:B------:R-:W-:Y:S01]  /*8810*/  FMUL R90, R130, R48 ;  /* 0x00000030825a7220 */ /* 0x000fe20000400000 */
[C---:B------:R-:W-:Y:S01]  /*8820*/  FFMA R23, R133.reuse, R132, R23 ;  /* 0x0000008485177223 */ /* 0x040fe20000000017 */
[C---:B------:R-:W-:Y:S01]  /*8830*/  SHF.L.U32 R132, R156.reuse, 0x10, RZ ;  /* 0x000000109c847819 */ /* 0x040fe200000006ff */
[----:B------:R-:W-:Y:S01]  /*8840*/  FFMA R88, R133, R135, R88 ;  /* 0x0000008785587223 */ /* 0x000fe20000000058 */
[----:B------:R-:W-:Y:S01]  /*8850*/  SHF.L.U32 R135, R159, 0x10, RZ ;  /* 0x000000109f877819 */ /* 0x000fe200000006ff */
[C---:B------:R-:W-:Y:S01]  /*8860*/  FFMA R89, R133.reuse, R134, R89 ;  /* 0x0000008685597223 */ /* 0x040fe20000000059 */
[----:B------:R-:W-:Y:S01]  /*8870*/  LOP3.LUT R134, R156, 0xffff0000, RZ, 0xc0, !PT ;  /* 0xffff00009c867812 */ /* 0x000fe200078ec0ff */
[C---:B------:R-:W-:Y:S01]  /*8880*/  FMUL R91, R130.reuse, R49 ;  /* 0x00000031825b7220 */ /* 0x040fe20000400000 */
[----:B------:R-:W-:Y:S01]  /*8890*/  FFMA R90, R133, R132, R90 ;  /* 0x00000084855a7223 */ /* 0x000fe2000000005a */
[----:B------:R-:W-:Y:S01]  /*88a0*/  SHF.L.U32 R132, R157, 0x10, RZ ;  /* 0x000000109d847819 */ /* 0x000fe200000006ff */
[C---:B------:R-:W-:Y:S01]  /*88b0*/  FMUL R92, R130.reuse, R50 ;  /* 0x00000032825c7220 */ /* 0x040fe20000400000 */
[----:B------:R-:W-:Y:S01]  /*88c0*/  FFMA R91, R133, R134, R91 ;  /* 0x00000086855b7223 */ /* 0x000fe2000000005b */
[----:B------:R-:W-:Y:S01]  /*88d0*/  LOP3.LUT R134, R157, 0xffff0000, RZ, 0xc0, !PT ;  /* 0xffff00009d867812 */ /* 0x000fe200078ec0ff */
[----:B------:R-:W-:Y:S01]  /*88e0*/  FMUL R93, R130, R51 ;  /* 0x00000033825d7220 */ /* 0x000fe20000400000 */
[----:B------:R1:W-:Y:S01]  /*88f0*/  @!P0 STS.128 [R188], R200 ;  /* 0x000000c8bc008388 */ /* 0x0003e20000000c00 */
[C---:B------:R-:W-:Y:S01]  /*8900*/  FFMA R92, R133.reuse, R132, R92 ;  /* 0x00000084855c7223 */ /* 0x040fe2000000005c */
[----:B------:R-:W-:Y:S01]  /*8910*/  SHF.L.U32 R132, R158, 0x10, RZ ;  /* 0x000000109e847819 */ /* 0x000fe200000006ff */
[----:B------:R-:W-:Y:S01]  /*8920*/  FMUL R94, R130, R52 ;  /* 0x00000034825e7220 */ /* 0x000fe20000400000 */
[C---:B------:R-:W-:Y:S01]  /*8930*/  FFMA R93, R133.reuse, R134, R93 ;  /* 0x00000086855d7223 */ /* 0x040fe2000000005d */
[----:B------:R-:W-:Y:S01]  /*8940*/  LOP3.LUT R134, R158, 0xffff0000, RZ, 0xc0, !PT ;  /* 0xffff00009e867812 */ /* 0x000fe200078ec0ff */
[----:B------:R-:W-:Y:S01]  /*8950*/  FMUL R95, R130, R53 ;  /* 0x00000035825f7220 */ /* 0x000fe20000400000 */
[C---:B------:R-:W-:Y:S01]  /*8960*/  FFMA R94, R133.reuse, R132, R94 ;  /* 0x00000084855e7223 */ /* 0x040fe2000000005e */
[----:B------:R-:W-:Y:S01]  /*8970*/  SHF.L.U32 R132, R152, 0x10, RZ ;  /* 0x0000001098847819 */ /* 0x000fe200000006ff */
[C---:B------:R-:W-:Y:S01]  /*8980*/  FMUL R96, R130.reuse, R54 ;  /* 0x0000003682607220 */ /* 0x040fe20000400000 */
[C---:B------:R-:W-:Y:S01]  /*8990*/  FMUL R97, R130.reuse, R55 ;  /* 0x0000003782617220 */ /* 0x040fe20000400000 */
[----:B------:R2:W-:Y:S01]  /*89a0*/  @!P0 STS.128 [R198+0x10], R204 ;  /* 0x000010ccc6008388 */ /* 0x0005e20000000c00 */
[----:B------:R-:W-:Y:S01]  /*89b0*/  FMUL R98, R130, R56 ;  /* 0x0000003882627220 */ /* 0x000fe20000400000 */
[C---:B------:R-:W-:Y:S01]  /*89c0*/  FFMA R95, R133.reuse, R134, R95 ;  /* 0x00000086855f7223 */ /* 0x040fe2000000005f */
[----:B------:R-:W-:Y:S01]  /*89d0*/  LOP3.LUT R134, R154, 0xffff0000, RZ, 0xc0, !PT ;  /* 0xffff00009a867812 */ /* 0x000fe200078ec0ff */
[----:B------:R-:W-:Y:S01]  /*89e0*/  FFMA R96, R133, R135, R96 ;  /* 0x0000008785607223 */ /* 0x000fe20000000060 */
[----:B------:R-:W-:Y:S01]  /*89f0*/  SHF.L.U32 R135, R153, 0x10, RZ ;  /* 0x0000001099877819 */ /* 0x000fe200000006ff */
[----:B------:R-:W-:Y:S01]  /*8a00*/  FFMA R97, R133, R136, R97 ;  /* 0x0000008885617223 */ /* 0x000fe20000000061 */
[----:B------:R-:W-:Y:S01]  /*8a10*/  LOP3.LUT R136, R145, 0xffff0000, RZ, 0xc0, !PT ;  /* 0xffff000091887812 */ /* 0x000fe200078ec0ff */
[C---:B------:R-:W-:Y:S01]  /*8a20*/  FFMA R98, R133.reuse, R132, R98 ;  /* 0x0000008485627223 */ /* 0x040fe20000000062 */
[----:B------:R-:W-:Y:S01]  /*8a30*/  LOP3.LUT R132, R152, 0xffff0000, RZ, 0xc0, !PT ;  /* 0xffff000098847812 */ /* 0x000fe200078ec0ff */
[C---:B------:R-:W-:Y:S01]  /*8a40*/  FMUL R99, R130.reuse, R57 ;  /* 0x0000003982637220 */ /* 0x040fe20000400000 */
[C---:B------:R-:W-:Y:S01]  /*8a50*/  FMUL R100, R130.reuse, R58 ;  /* 0x0000003a82647220 */ /* 0x040fe20000400000 */
[C---:B------:R-:W-:Y:S01]  /*8a60*/  FMUL R101, R130.reuse, R59 ;  /* 0x0000003b82657220 */ /* 0x040fe20000400000 */
[----:B------:R-:W-:Y:S01]  /*8a70*/  FMUL R102, R130, R60 ;  /* 0x0000003c82667220 */ /* 0x000fe20000400000 */
[----:B------:R-:W-:Y:S01]  /*8a80*/  FFMA R99, R133, R132, R99 ;  /* 0x0000008485637223 */ /* 0x000fe20000000063 */
[----:B------:R-:W-:Y:S01]  /*8a90*/  LOP3.LUT R132, R153, 0xffff0000, RZ, 0xc0, !PT ;  /* 0xffff000099847812 */ /* 0x000fe200078ec0ff */
[----:B------:R-:W-:Y:S01]  /*8aa0*/  FFMA R100, R133, R135, R100 ;  /* 0x0000008785647223 */ /* 0x000fe20000000064 */
[----:B------:R-:W-:Y:S01]  /*8ab0*/  SHF.L.U32 R135, R154, 0x10, RZ ;  /* 0x000000109a877819 */ /* 0x000fe200000006ff */
[C---:B------:R-:W-:Y:S01]  /*8ac0*/  FMUL R103, R130.reuse, R61 ;  /* 0x0000003d82677220 */ /* 0x040fe20000400000 */
[C---:B------:R-:W-:Y:S01]  /*8ad0*/  FMUL R104, R130.reuse, R62 ;  /* 0x0000003e82687220 */ /* 0x040fe20000400000 */
[----:B-1----:R-:W-:Y:S01]  /*8ae0*/  F2FP.BF16.F32.PACK_AB R200, R19, R18 ;  /* 0x0000001213c8723e */ /* 0x002fe200000010ff */
[----:B------:R-:W-:Y:S01]  /*8af0*/  FFMA R101, R133, R132, R101 ;  /* 0x0000008485657223 */ /* 0x000fe20000000065 */
[----:B------:R-:W-:Y:S01]  /*8b00*/  SHF.L.U32 R132, R155, 0x10, RZ ;  /* 0x000000109b847819 */ /* 0x000fe200000006ff */
[----:B------:R-:W-:Y:S01]  /*8b10*/  FFMA R102, R133, R135, R102 ;  /* 0x0000008785667223 */ /* 0x000fe20000000066 */
[----:B------:R-:W-:Y:S01]  /*8b20*/  F2FP.BF16.F32.PACK_AB R201, R21, R20 ;  /* 0x0000001415c9723e */ /* 0x000fe200000010ff */
[----:B------:R-:W-:Y:S01]  /*8b30*/  FFMA R103, R133, R134, R103 ;  /* 0x0000008685677223 */ /* 0x000fe20000000067 */
[----:B------:R-:W-:Y:S01]  /*8b40*/  LOP3.LUT R134, R155, 0xffff0000, RZ, 0xc0, !PT ;  /* 0xffff00009b867812 */ /* 0x000fe200078ec0ff */
[----:B------:R-:W-:Y:S01]  /*8b50*/  FMUL R105, R130, R63 ;  /* 0x0000003f82697220 */ /* 0x000fe20000400000 */
[----:B------:R-:W-:Y:S01]  /*8b60*/  F2FP.BF16.F32.PACK_AB R202, R23, R22 ;  /* 0x0000001617ca723e */ /* 0x000fe200000010ff */
[----:B------:R-:W-:Y:S01]  /*8b70*/  FFMA R104, R133, R132, R104 ;  /* 0x0000008485687223 */ /* 0x000fe20000000068 */
[----:B------:R-:W-:Y:S01]  /*8b80*/  F2FP.BF16.F32.PACK_AB R203, R89, R88 ;  /* 0x0000005859cb723e */ /* 0x000fe200000010ff */
[----:B------:R-:W-:Y:S01]  /*8b90*/  FFMA R105, R133, R134, R105 ;  /* 0x0000008685697223 */ /* 0x000fe20000000069 */
[----:B------:R-:W-:Y:S01]  /*8ba0*/  SHF.L.U32 R132, R148, 0x10, RZ ;  /* 0x0000001094847819 */ /* 0x000fe200000006ff */
[----:B------:R-:W-:Y:S01]  /*8bb0*/  FMUL R106, R130, R64 ;  /* 0x00000040826a7220 */ /* 0x000fe20000400000 */
[----:B------:R-:W-:Y:S01]  /*8bc0*/  LOP3.LUT R134, R148, 0xffff0000, RZ, 0xc0, !PT ;  /* 0xffff000094867812 */ /* 0x000fe200078ec0ff */
[----:B------:R1:W-:Y:S01]  /*8bd0*/  @!P0 STS.128 [R196+0x20], R200 ;  /* 0x000020c8c4008388 */ /* 0x0003e20000000c00 */
[----:B------:R-:W-:Y:S01]  /*8be0*/  SHF.L.U32 R135, R149, 0x10, RZ ;  /* 0x0000001095877819 */ /* 0x000fe200000006ff */
[C---:B------:R-:W-:Y:S01]  /*8bf0*/  FMUL R107, R130.reuse, R65 ;  /* 0x00000041826b7220 */ /* 0x040fe20000400000 */
[----:B--2---:R-:W-:Y:S01]  /*8c00*/  F2FP.BF16.F32.PACK_AB R204, R91, R90 ;  /* 0x0000005a5bcc723e */ /* 0x004fe200000010ff */
[C---:B------:R-:W-:Y:S01]  /*8c10*/  FMUL R108, R130.reuse, R66 ;  /* 0x00000042826c7220 */ /* 0x040fe20000400000 */
[----:B------:R-:W-:Y:S01]  /*8c20*/  F2FP.BF16.F32.PACK_AB R205, R93, R92 ;  /* 0x0000005c5dcd723e */ /* 0x000fe200000010ff */
[----:B------:R-:W-:Y:S01]  /*8c30*/  FFMA R106, R133, R132, R106 ;  /* 0x00000084856a7223 */ /* 0x000fe2000000006a */
[----:B------:R-:W-:Y:S01]  /*8c40*/  F2FP.BF16.F32.PACK_AB R206, R95, R94 ;  /* 0x0000005e5fce723e */ /* 0x000fe200000010ff */
[----:B------:R-:W-:Y:S01]  /*8c50*/  FFMA R107, R133, R134, R107 ;  /* 0x00000086856b7223 */ /* 0x000fe2000000006b */
[----:B------:R-:W-:Y:S01]  /*8c60*/  F2FP.BF16.F32.PACK_AB R207, R97, R96 ;  /* 0x0000006061cf723e */ /* 0x000fe200000010ff */
[----:B------:R-:W-:Y:S01]  /*8c70*/  FFMA R108, R133, R135, R108 ;  /* 0x00000087856c7223 */ /* 0x000fe2000000006c */
[----:B------:R-:W-:Y:S01]  /*8c80*/  LOP3.LUT R132, R149, 0xffff0000, RZ, 0xc0, !PT ;  /* 0xffff000095847812 */ /* 0x000fe200078ec0ff */
[----:B------:R-:W-:Y:S01]  /*8c90*/  FMUL R109, R130, R67 ;  /* 0x00000043826d7220 */ /* 0x000fe20000400000 */
[C---:B------:R-:W-:Y:S01]  /*8ca0*/  SHF.L.U32 R135, R150.reuse, 0x10, RZ ;  /* 0x0000001096877819 */ /* 0x040fe200000006ff */
[----:B------:R2:W-:Y:S01]  /*8cb0*/  @!P0 STS.128 [R195+0x10], R204 ;  /* 0x000010ccc3008388 */ /* 0x0005e20000000c00 */
[----:B------:R-:W-:Y:S01]  /*8cc0*/  LOP3.LUT R134, R150, 0xffff0000, RZ, 0xc0, !PT ;  /* 0xffff000096867812 */ /* 0x000fe200078ec0ff */
[C---:B------:R-:W-:Y:S01]  /*8cd0*/  FMUL R110, R130.reuse, R68 ;  /* 0x00000044826e7220 */ /* 0x040fe20000400000 */
[C---:B------:R-:W-:Y:S01]  /*8ce0*/  FMUL R111, R130.reuse, R69 ;  /* 0x00000045826f7220 */ /* 0x040fe20000400000 */
[----:B------:R-:W-:Y:S01]  /*8cf0*/  FFMA R109, R133, R132, R109 ;  /* 0x00000084856d7223 */ /* 0x000fe2000000006d */
[----:B------:R-:W-:Y:S01]  /*8d00*/  SHF.L.U32 R132, R151, 0x10, RZ ;  /* 0x0000001097847819 */ /* 0x000fe200000006ff */
[----:B------:R-:W-:Y:S01]  /*8d10*/  FFMA R110, R133, R135, R110 ;  /* 0x00000087856e7223 */ /* 0x000fe2000000006e */
[----:B------:R-:W-:Y:S01]  /*8d20*/  SHF.L.U32 R135, R141, 0x10, RZ ;  /* 0x000000108d877819 */ /* 0x000fe200000006ff */
[----:B------:R-:W-:Y:S01]  /*8d30*/  FFMA R111, R133, R134, R111 ;  /* 0x00000086856f7223 */ /* 0x000fe2000000006f */
[----:B------:R-:W-:Y:S01]  /*8d40*/  LOP3.LUT R134, R151, 0xffff0000, RZ, 0xc0, !PT ;  /* 0xffff000097867812 */ /* 0x000fe200078ec0ff */
[C---:B------:R-:W-:Y:S01]  /*8d50*/  FMUL R112, R130.reuse, R70 ;  /* 0x0000004682707220 */ /* 0x040fe20000400000 */
[C---:B------:R-:W-:Y:S01]  /*8d60*/  FMUL R113, R130.reuse, R71 ;  /* 0x0000004782717220 */ /* 0x040fe20000400000 */
[C---:B------:R-:W-:Y:S01]  /*8d70*/  FMUL R114, R130.reuse, R72 ;  /* 0x0000004882727220 */ /* 0x040fe20000400000 */
[----:B------:R-:W-:Y:S01]  /*8d80*/  FMUL R115, R130, R73 ;  /* 0x0000004982737220 */ /* 0x000fe20000400000 */
[C---:B------:R-:W-:Y:S01]  /*8d90*/  FFMA R112, R133.reuse, R132, R112 ;  /* 0x0000008485707223 */ /* 0x040fe20000000070 */
[C---:B------:R-:W-:Y:S01]  /*8da0*/  SHF.L.U32 R132, R140.reuse, 0x10, RZ ;  /* 0x000000108c847819 */ /* 0x040fe200000006ff */
[----:B------:R-:W-:Y:S01]  /*8db0*/  FFMA R113, R133, R134, R113 ;  /* 0x0000008685717223 */ /* 0x000fe20000000071 */
[----:B------:R-:W-:Y:S01]  /*8dc0*/  LOP3.LUT R134, R140, 0xffff0000, RZ, 0xc0, !PT ;  /* 0xffff00008c867812 */ /* 0x000fe200078ec0ff */
[----:B------:R-:W-:Y:S01]  /*8dd0*/  FMUL R116, R130, R74 ;  /* 0x0000004a82747220 */ /* 0x000fe20000400000 */
[----:B-1----:R-:W-:Y:S01]  /*8de0*/  F2FP.BF16.F32.PACK_AB R200, R99, R98 ;  /* 0x0000006263c8723e */ /* 0x002fe200000010ff */
[----:B------:R-:W-:Y:S01]  /*8df0*/  FFMA R114, R133, R132, R114 ;  /* 0x0000008485727223 */ /* 0x000fe20000000072 */
[----:B------:R-:W-:Y:S01]  /*8e00*/  LOP3.LUT R132, R141, 0xffff0000, RZ, 0xc0, !PT ;  /* 0xffff00008d847812 */ /* 0x000fe200078ec0ff */
[C---:B------:R-:W-:Y:S01]  /*8e10*/  FFMA R115, R133.reuse, R134, R115 ;  /* 0x0000008685737223 */ /* 0x040fe20000000073 */
[C---:B------:R-:W-:Y:S01]  /*8e20*/  LOP3.LUT R134, R142.reuse, 0xffff0000, RZ, 0xc0, !PT ;  /* 0xffff00008e867812 */ /* 0x040fe200078ec0ff */
[----:B------:R-:W-:Y:S01]  /*8e30*/  FFMA R116, R133, R135, R116 ;  /* 0x0000008785747223 */ /* 0x000fe20000000074 */
[----:B------:R-:W-:Y:S01]  /*8e40*/  SHF.L.U32 R135, R142, 0x10, RZ ;  /* 0x000000108e877819 */ /* 0x000fe200000006ff */
[C---:B------:R-:W-:Y:S01]  /*8e50*/  FMUL R117, R130.reuse, R75 ;  /* 0x0000004b82757220 */ /* 0x040fe20000400000 */
[----:B------:R-:W-:Y:S01]  /*8e60*/  F2FP.BF16.F32.PACK_AB R201, R101, R100 ;  /* 0x0000006465c9723e */ /* 0x000fe200000010ff */
[C---:B------:R-:W-:Y:S01]  /*8e70*/  FMUL R118, R130.reuse, R76 ;  /* 0x0000004c82767220 */ /* 0x040fe20000400000 */
[----:B------:R-:W-:Y:S01]  /*8e80*/  F2FP.BF16.F32.PACK_AB R202, R103, R102 ;  /* 0x0000006667ca723e */ /* 0x000fe200000010ff */
[C---:B------:R-:W-:Y:S01]  /*8e90*/  FMUL R119, R130.reuse, R77 ;  /* 0x0000004d82777220 */ /* 0x040fe20000400000 */
[C---:B------:R-:W-:Y:S01]  /*8ea0*/  FFMA R117, R133.reuse, R132, R117 ;  /* 0x0000008485757223 */ /* 0x040fe20000000075 */
[----:B------:R-:W-:Y:S01]  /*8eb0*/  FFMA R118, R133, R135, R118 ;  /* 0x0000008785767223 */ /* 0x000fe20000000076 */
[----:B------:R-:W-:Y:S01]  /*8ec0*/  SHF.L.U32 R132, R143, 0x10, RZ ;  /* 0x000000108f847819 */ /* 0x000fe200000006ff */
[----:B------:R-:W-:Y:S01]  /*8ed0*/  FFMA R119, R133, R134, R119 ;  /* 0x0000008685777223 */ /* 0x000fe20000000077 */
[----:B------:R-:W-:Y:S01]  /*8ee0*/  F2FP.BF16.F32.PACK_AB R203, R105, R104 ;  /* 0x0000006869cb723e */ /* 0x000fe200000010ff */
[C---:B------:R-:W-:Y:S01]  /*8ef0*/  FMUL R120, R130.reuse, R78 ;  /* 0x0000004e82787220 */ /* 0x040fe20000400000 */
[----:B------:R-:W-:Y:S01]  /*8f00*/  LOP3.LUT R134, R143, 0xffff0000, RZ, 0xc0, !PT ;  /* 0xffff00008f867812 */ /* 0x000fe200078ec0ff */
[----:B------:R-:W-:Y:S01]  /*8f10*/  FMUL R121, R130, R79 ;  /* 0x0000004f82797220 */ /* 0x000fe20000400000 */
[----:B--2---:R-:W-:Y:S01]  /*8f20*/  F2FP.BF16.F32.PACK_AB R204, R107, R106 ;  /* 0x0000006a6bcc723e */ /* 0x004fe200000010ff */
[----:B------:R1:W-:Y:S01]  /*8f30*/  @!P0 STS.128 [R188+0x1000], R200 ;  /* 0x001000c8bc008388 */ /* 0x0003e20000000c00 */
[C---:B------:R-:W-:Y:S01]  /*8f40*/  FFMA R120, R133.reuse, R132, R120 ;  /* 0x0000008485787223 */ /* 0x040fe20000000078 */
[----:B------:R-:W-:Y:S01]  /*8f50*/  FFMA R121, R133, R134, R121 ;  /* 0x0000008685797223 */ /* 0x000fe20000000079 */
[----:B------:R-:W-:Y:S01]  /*8f60*/  SHF.L.U32 R132, R144, 0x10, RZ ;  /* 0x0000001090847819 */ /* 0x000fe200000006ff */
[----:B------:R-:W-:Y:S01]  /*8f70*/  FMUL R122, R130, R80 ;  /* 0x00000050827a7220 */ /* 0x000fe20000400000 */
[----:B------:R-:W-:Y:S01]  /*8f80*/  LOP3.LUT R134, R144, 0xffff0000, RZ, 0xc0, !PT ;  /* 0xffff000090867812 */ /* 0x000fe200078ec0ff */
[C---:B------:R-:W-:Y:S01]  /*8f90*/  FMUL R123, R130.reuse, R81 ;  /* 0x00000051827b7220 */ /* 0x040fe20000400000 */
[----:B------:R-:W-:Y:S01]  /*8fa0*/  SHF.L.U32 R135, R145, 0x10, RZ ;  /* 0x0000001091877819 */ /* 0x000fe200000006ff */
[C---:B------:R-:W-:Y:S01]  /*8fb0*/  FMUL R124, R130.reuse, R82 ;  /* 0x00000052827c7220 */ /* 0x040fe20000400000 */
[----:B------:R-:W-:Y:S01]  /*8fc0*/  F2FP.BF16.F32.PACK_AB R205, R109, R108 ;  /* 0x0000006c6dcd723e */ /* 0x000fe200000010ff */
[----:B------:R-:W-:Y:S01]  /*8fd0*/  FMUL R125, R130, R83 ;  /* 0x00000053827d7220 */ /* 0x000fe20000400000 */
[----:B------:R-:W-:Y:S01]  /*8fe0*/  F2FP.BF16.F32.PACK_AB R206, R111, R110 ;  /* 0x0000006e6fce723e */ /* 0x000fe200000010ff */
[----:B------:R-:W-:Y:S01]  /*8ff0*/  FFMA R122, R133, R132, R122 ;  /* 0x00000084857a7223 */ /* 0x000fe2000000007a */
[----:B------:R-:W-:Y:S01]  /*9000*/  F2FP.BF16.F32.PACK_AB R207, R113, R112 ;  /* 0x0000007071cf723e */ /* 0x000fe200000010ff */
[C---:B------:R-:W-:Y:S01]  /*9010*/  FFMA R123, R133.reuse, R134, R123 ;  /* 0x00000086857b7223 */ /* 0x040fe2000000007b */
[----:B------:R-:W-:Y:S01]  /*9020*/  SHF.L.U32 R132, R146, 0x10, RZ ;  /* 0x0000001092847819 */ /* 0x000fe200000006ff */
[C---:B------:R-:W-:Y:S01]  /*9030*/  FFMA R124, R133.reuse, R135, R124 ;  /* 0x00000087857c7223 */ /* 0x040fe2000000007c */
[----:B------:R-:W-:Y:S01]  /*9040*/  FMUL R126, R130, R84 ;  /* 0x00000054827e7220 */ /* 0x000fe20000400000 */
[----:B------:R1:W-:Y:S01]  /*9050*/  @!P0 STS.128 [R198+0x1010], R204 ;  /* 0x001010ccc6008388 */ /* 0x0003e20000000c00 */
[----:B------:R-:W-:Y:S01]  /*9060*/  LOP3.LUT R134, R146, 0xffff0000, RZ, 0xc0, !PT ;  /* 0xffff000092867812 */ /* 0x000fe200078ec0ff */
[----:B------:R-:W-:Y:S01]  /*9070*/  FFMA R125, R133, R136, R125 ;  /* 0x00000088857d7223 */ /* 0x000fe2000000007d */
[C---:B------:R-:W-:Y:S01]  /*9080*/  FMUL R127, R130.reuse, R85 ;  /* 0x00000055827f7220 */ /* 0x040fe20000400000 */
[C---:B------:R-:W-:Y:S01]  /*9090*/  SHF.L.U32 R135, R147.reuse, 0x10, RZ ;  /* 0x0000001093877819 */ /* 0x040fe200000006ff */
[C---:B------:R-:W-:Y:S01]  /*90a0*/  FMUL R128, R130.reuse, R86 ;  /* 0x0000005682807220 */ /* 0x040fe20000400000 */
[----:B------:R-:W-:Y:S01]  /*90b0*/  LOP3.LUT R136, R147, 0xffff0000, RZ, 0xc0, !PT ;  /* 0xffff000093887812 */ /* 0x000fe200078ec0ff */
[----:B------:R-:W-:Y:S01]  /*90c0*/  FMUL R129, R130, R87 ;  /* 0x0000005782817220 */ /* 0x000fe20000400000 */
[----:B------:R-:W-:Y:S01]  /*90d0*/  F2FP.BF16.F32.PACK_AB R208, R115, R114 ;  /* 0x0000007273d0723e */ /* 0x000fe200000010ff */
[----:B------:R-:W-:Y:S01]  /*90e0*/  FFMA R126, R133, R132, R126 ;  /* 0x00000084857e7223 */ /* 0x000fe2000000007e */
[----:B------:R-:W-:Y:S01]  /*90f0*/  F2FP.BF16.F32.PACK_AB R209, R117, R116 ;  /* 0x0000007475d1723e */ /* 0x000fe200000010ff */
[----:B------:R-:W-:Y:S01]  /*9100*/  FFMA R127, R133, R134, R127 ;  /* 0x00000086857f7223 */ /* 0x000fe2000000007f */
[----:B------:R-:W-:Y:S01]  /*9110*/  F2FP.BF16.F32.PACK_AB R210, R119, R118 ;  /* 0x0000007677d2723e */ /* 0x000fe200000010ff */
[----:B------:R-:W-:Y:S01]  /*9120*/  FFMA R128, R133, R135, R128 ;  /* 0x0000008785807223 */ /* 0x000fe20000000080 */
[----:B------:R-:W-:Y:S01]  /*9130*/  F2FP.BF16.F32.PACK_AB R211, R121, R120 ;  /* 0x0000007879d3723e */ /* 0x000fe200000010ff */
[----:B------:R-:W-:Y:S01]  /*9140*/  FFMA R129, R133, R136, R129 ;  /* 0x0000008885817223 */ /* 0x000fe20000000081 */
[----:B------:R-:W-:Y:S02]  /*9150*/  F2FP.BF16.F32.PACK_AB R216, R123, R122 ;  /* 0x0000007a7bd8723e */ /* 0x000fe400000010ff */
[----:B------:R-:W-:Y:S01]  /*9160*/  F2FP.BF16.F32.PACK_AB R217, R125, R124 ;  /* 0x0000007c7dd9723e */ /* 0x000fe200000010ff */
[----:B------:R1:W-:Y:S01]  /*9170*/  @!P0 STS.128 [R196+0x1020], R208 ;  /* 0x001020d0c4008388 */ /* 0x0003e20000000c00 */
[----:B------:R-:W-:Y:S02]  /*9180*/  F2FP.BF16.F32.PACK_AB R218, R127, R126 ;  /* 0x0000007e7fda723e */ /* 0x000fe400000010ff */
[----:B------:R-:W-:Y:S05]  /*9190*/  F2FP.BF16.F32.PACK_AB R219, R129, R128 ;  /* 0x0000008081db723e */ /* 0x000fea00000010ff */
[----:B------:R1:W-:Y:S01]  /*91a0*/  @!P0 STS.128 [R195+0x1010], R216 ;  /* 0x001010d8c3008388 */ /* 0x0003e20000000c00 */
[----:B------:R-:W-:Y:S01]  /*91b0*/  @!PT LDS RZ, [RZ] ;  /* 0x00000000fffff984 */ /* 0x000fe20000000800 */
[----:B------:R-:W-:Y:S01]  /*91c0*/  @!PT LDS RZ, [RZ] ;  /* 0x00000000fffff984 */ /* 0x000fe20000000800 */
[----:B------:R-:W-:Y:S01]  /*91d0*/  @!PT LDS RZ, [RZ] ;  /* 0x00000000fffff984 */ /* 0x000fe20000000800 */
[----:B------:R-:W-:Y:S01]  /*91e0*/  @!PT LDS RZ, [RZ] ;  /* 0x00000000fffff984 */ /* 0x000fe20000000800 */
[----:B------:R2:W-:Y:S07]  /*91f0*/  MEMBAR.ALL.CTA ;  /* 0x0000000000007992 */ /* 0x0005ee0000008000 */
[----:B--2---:R-:W2:Y:S01]  /*9200*/  FENCE.VIEW.ASYNC.S ;  /* 0x00000000000073c6 */ /* 0x004ea20000000000 */
[----:B------:R-:W-:Y:S05]  /*9210*/  WARPSYNC.ALL ;  /* 0x0000000000007948 */ /* 0x000fea0003800000 */
[----:B------:R-:W-:Y:S01]  /*9220*/  BSSY.RECONVERGENT B0, `(.L_x_110) ;  /* 0x0000012000007945 */ /* 0x000fe20003800200 */
[----:B--2---:R-:W-:Y:S06]  /*9230*/  BAR.SYNC.DEFER_BLOCKING 0x1, 0x80 ;  /* 0x0042000000007b1d */ /* 0x004fec0000010000 */
[----:B------:R-:W-:Y:S05]  /*9240*/  @P1 BRA `(.L_x_111) ;  /* 0x00000000003c1947 */ /* 0x000fea0003800000 */
[----:B------:R-:W-:Y:S01]  /*9250*/  UIADD3 UR4, UPT, UPT, UR44, 0x200, URZ ;  /* 0x000002002c047890 */ /* 0x000fe2000fffe0ff */
[----:B------:R-:W-:Y:S01]  /*9260*/  R2UR UR49, R212 ;  /* 0x00000000d43172ca */ /* 0x000fe200000e0000 */
[----:B------:R-:W-:Y:S01]  /*9270*/  UMOV UR51, UR52 ;  /* 0x0000003400337c82 */ /* 0x000fe20008000000 */
[----:B------:R-:W-:Y:S01]  /*9280*/  UIADD3 UR8, UPT, UPT, UR44, 0x1200, URZ ;  /* 0x000012002c087890 */ /* 0x000fe2000fffe0ff */
[----:B------:R-:W-:Y:S02]  /*9290*/  UMOV UR10, UR50 ;  /* 0x00000032000a7c82 */ /* 0x000fe40008000000 */
[----:B------:R-:W-:Y:S01]  /*92a0*/  IMAD.U32 R181, RZ, RZ, UR4 ;  /* 0x00000004ffb57e24 */ /* 0x000fe2000f8e00ff */
[----:B------:R-:W-:Y:S01]  /*92b0*/  UIADD3 UR4, UP0, UPT, UR54, 0xa80, URZ ;  /* 0x00000a8036047890 */ /* 0x000fe2000ff1e0ff */
[----:B------:R-:W-:Y:S03]  /*92c0*/  UMOV UR11, UR52 ;  /* 0x00000034000b7c82 */ /* 0x000fe60008000000 */
[----:B------:R-:W-:Y:S01]  /*92d0*/  R2UR UR48, R181 ;  /* 0x00000000b53072ca */ /* 0x000fe200000e0000 */
[----:B------:R-:W-:Y:S02]  /*92e0*/  UIADD3.X UR5, UPT, UPT, URZ, UR55, URZ, UP0, !UPT ;  /* 0x00000037ff057290 */ /* 0x000fe400087fe4ff */
[----:B------:R-:W-:Y:S10]  /*92f0*/  UIADD3 UR9, UPT, UPT, UR49, 0x80, URZ ;  /* 0x0000008031097890 */ /* 0x000ff4000fffe0ff */
[----:B------:R2:W-:Y:S01]  /*9300*/  UTMASTG.3D [UR48], [UR4] ;  /* 0x00000030040073b5 */ /* 0x0005e20008010000 */
[----:B------:R2:W-:Y:S01]  /*9310*/  UTMASTG.3D [UR8], [UR4] ;  /* 0x00000008040073b5 */ /* 0x0005e20008010000 */
[----:B------:R0:W-:Y:S01]  /*9320*/  UTMACMDFLUSH ;  /* 0x00000000000079b7 */ /* 0x0001e20000000000 */
[----:B--2---:R-:W-:Y:S04]  /*9330*/  DEPBAR.LE SB0, 0x1 ;  /* 0x000080400000791a */ /* 0x004fe80000000000 */
.L_x_111:
[----:B------:R-:W-:Y:S05]  /*9340*/  BSYNC.RECONVERGENT B0 ;  /* 0x0000000000007941 */ /* 0x000fea0003800200 */
.L_x_110:
[----:B------:R-:W-:Y:S01]  /*9350*/  BAR.SYNC.DEFER_BLOCKING 0x1, 0x80 ;  /* 0x0042000000007b1d */ /* 0x000fe20000010000 */
[----:B------:R-:W-:Y:S01]  /*9360*/  ISETP.NE.AND P1, PT, R194, RZ, PT ;  /* 0x000000ffc200720c */ /* 0x000fe20003f25270 */
[----:B------:R-:W-:Y:S01]  /*9370*/  UISETP.NE.AND UP0, UPT, UR53, URZ, UPT ;  /* 0x000000ff3500728c */ /* 0x000fe2000bf05270 */
[----:B------:R-:W-:Y:S11]  /*9380*/  LEA R3, R137, UR44, 0x3 ;  /* 0x0000002c89037c11 */ /* 0x000ff6000f8e18ff */
[----:B------:R-:W-:Y:S01]  /*9390*/  @P1 SHF.L.U32 R6, RZ, 0x1f, RZ ;  /* 0x0000001fff061819 */ /* 0x000fe200000006ff */
[----:B------:R-:W-:Y:S06]  /*93a0*/  BRA.U !UP0, `(.L_x_112) ;  /* 0x0000000108247547 */ /* 0x000fec000b800000 */
[----:B------:R-:W2:Y:S01]  /*93b0*/  S2R R0, SR_CgaCtaId ;  /* 0x0000000000007919 */ /* 0x000ea20000008800 */
[----:B------:R-:W-:Y:S01]  /*93c0*/  IMAD.U32 R4, RZ, RZ, UR46 ;  /* 0x0000002eff047e24 */ /* 0x000fe2000f8e00ff */
[----:B------:R-:W-:Y:S04]  /*93d0*/  UIADD3 UR4, UPT, UPT, UR46, 0x1, URZ ;  /* 0x000000012e047890 */ /* 0x000fe8000fffe0ff */
[----:B------:R-:W-:Y:S01]  /*93e0*/  @P1 LEA R4, R4, UR44, 0x3 ;  /* 0x0000002c04041c11 */ /* 0x000fe2000f8e18ff */
[----:B------:R-:W-:Y:S04]  /*93f0*/  UISETP.NE.AND UP0, UPT, UR4, 0x4, UPT ;  /* 0x000000040400788c */ /* 0x000fe8000bf05270 */
[----:B------:R-:W-:Y:S01]  /*9400*/  @P1 VIADD R5, R4, 0x30 ;  /* 0x0000003004051836 */ /* 0x000fe20000000000 */
[----:B------:R-:W-:Y:S04]  /*9410*/  USEL UR46, UR4, URZ, UP0 ;  /* 0x000000ff042e7287 */ /* 0x000fe80008000000 */
[----:B--2---:R-:W-:Y:S04]  /*9420*/  @P1 PRMT R0, R0, 0x654, R5 ;  /* 0x0000065400001816 */ /* 0x004fe80000000005 */
[----:B------:R2:W-:Y:S04]  /*9430*/  @P1 SYNCS.ARRIVE.TRANS64.RED.A1T0 RZ, [R0+URZ], RZ ;  /* 0x000000ff00ff19a7 */ /* 0x0005e800081004ff */
.L_x_112:
[----:B------:R-:W4:Y:S01]  /*9440*/  @P1 SYNCS.PHASECHK.TRANS64.TRYWAIT P0, [R3+URZ+0x10], R6 ;  /* 0x00001006030015a7 */ /* 0x000f2200080011ff */
[----:B------:R-:W-:Y:S01]  /*9450*/  BSSY B1, `(.L_x_113) ;  /* 0x0000019000017945 */ /* 0x000fe20003800000 */
[----:B----4-:R-:W-:Y:S03]  /*9460*/  @P1 SEL R138, RZ, 0x1, !P0 ;  /* 0x00000001ff8a1807 */ /* 0x010fe60004000000 */
[----:B------:R-:W-:Y:S05]  /*9470*/  @!P1 BRA `(.L_x_114) ;  /* 0x0000000000589947 */ /* 0x000fea0003800000 */
[----:B------:R-:W-:Y:S01]  /*9480*/  ISETP.NE.AND P1, PT, R199, RZ, PT ;  /* 0x000000ffc700720c */ /* 0x000fe20003f25270 */
[----:B------:R-:W-:Y:S01]  /*9490*/  BSSY B0, `(.L_x_115) ;  /* 0x000000a000007945 */ /* 0x000fe20003800000 */
[----:B------:R-:W-:Y:S11]  /*94a0*/  ISETP.NE.AND P0, PT, R138, RZ, PT ;  /* 0x000000ff8a00720c */ /* 0x000ff60003f05270 */
[----:B------:R-:W-:Y:S04]  /*94b0*/  @P1 IMAD R8, R137, 0x2000, R188 ;  /* 0x0000200089081824 */ /* 0x000fe800078e02bc */
[----:B------:R-:W-:Y:S01]  /*94c0*/  @P1 IMAD.IADD R6, R197, 0x1, R8 ;  /* 0x00000001c5061824 */ /* 0x000fe200078e0208 */
[----:B------:R-:W-:Y:S03]  /*94d0*/  @P1 IADD3 R5, PT, PT, R139, R8, RZ ;  /* 0x000000088b051210 */ /* 0x000fe60007ffe0ff */
[----:B------:R-:W-:Y:S01]  /*94e0*/  @P1 IMAD.IADD R4, R187, 0x1, R6 ;  /* 0x00000001bb041824 */ /* 0x000fe200078e0206 */
[----:B------:R-:W-:Y:S06]  /*94f0*/  @P0 BRA `(.L_x_116) ;  /* 0x00000000000c0947 */ /* 0x000fec0003800000 */
[----:B--2---:R-:W-:Y:S04]  /*9500*/  SHF.L.U32 R0, RZ, 0x1f, RZ ;  /* 0x0000001fff007819 */ /* 0x004fe800000006ff */
[----:B------:R-:W2:Y:S02]  /*9510*/  SYNCS.PHASECHK.TRANS64.TRYWAIT P0, [R3+URZ+0x10], R0 ;  /* 0x00001000030075a7 */ /* 0x000ea400080011ff */
[----:B--2---:R-:W-:Y:S05]  /*9520*/  @!P0 BRA `(.L_x_117) ;  /* 0x000000a400f48947 */ /* 0x004fea0003800000 */
.L_x_116:
[----:B------:R-:W-:Y:S05]  /*9530*/  BSYNC B0 ;  /* 0x0000000000007941 */ /* 0x000fea0003800000 */
.L_x_115:
[----:B------:R-:W-:Y:S02]  /*9540*/  ISETP.NE.AND P0, PT, R199, RZ, PT ;  /* 0x000000ffc700720c */ /* 0x000fe40003f05270 */
[----:B------:R-:W-:Y:S11]  /*9550*/  IADD3 R137, PT, PT, R137, 0x1, RZ ;  /* 0x0000000189897810 */ /* 0x000ff60007ffe0ff */
[----:B------:R4:W1:Y:S04]  /*9560*/  @P0 LDS.128 R160, [R5+0x20] ;  /* 0x0000200005a00984 */ /* 0x0008680000000c00 */
[----:B------:R4:W1:Y:S04]  /*9570*/  @P0 LDS.128 R140, [R5+0x1020] ;  /* 0x00102000058c0984 */ /* 0x0008680000000c00 */
[----:B------:R4:W1:Y:S04]  /*9580*/  @P0 LDS.128 R168, [R8] ;  /* 0x0000000008a80984 */ /* 0x0008680000000c00 */
[----:B------:R4:W1:Y:S04]  /*9590*/  @P0 LDS.128 R152, [R8+0x1000] ;  /* 0x0010000008980984 */ /* 0x0008680000000c00 */
[----:B------:R4:W1:Y:S04]  /*95a0*/  @P0 LDS.128 R164, [R6+0x10] ;  /* 0x0000100006a40984 */ /* 0x0008680000000c00 */
[----:B------:R4:W1:Y:S04]  /*95b0*/  @P0 LDS.128 R148, [R6+0x1010] ;  /* 0x0010100006940984 */ /* 0x0008680000000c00 */
[----:B------:R4:W1:Y:S04]  /*95c0*/  @P0 LDS.128 R156, [R4+0x10] ;  /* 0x00001000049c0984 */ /* 0x0008680000000c00 */
[----:B------:R4:W1:Y:S02]  /*95d0*/  @P0 LDS.128 R144, [R4+0x1010] ;  /* 0x0010100004900984 */ /* 0x0008640000000c00 */
.L_x_114:
[----:B------:R-:W-:Y:S05]  /*95e0*/  BSYNC B1 ;  /* 0x0000000000017941 */ /* 0x000fea0003800000 */
.L_x_113:
[----:B------:R-:W-:Y:S05]  /*95f0*/  VIADD R213, R213, 0x400000 ;  /* 0x00400000d5d57836 */ /* 0x000fea0000000000 */
[----:B--2---:R-:W-:Y:S04]  /*9600*/  SHF.R.U32.HI R0, RZ, 0x15, R213 ;  /* 0x00000015ff007819 */ /* 0x004fe800000116d5 */
[----:B------:R-:W-:Y:S04]  /*9610*/  LOP3.LUT R16, R0, 0x3, RZ, 0xc0, !PT ;  /* 0x0000000300107812 */ /* 0x000fe800078ec0ff */
[----:B------:R-:W-:Y:S11]  /*9620*/  ISETP.NE.AND P0, PT, R189, R16, PT ;  /* 0x00000010bd00720c */ /* 0x000ff60003f05270 */
[----:B------:R-:W-:Y:S02]  /*9630*/  @!UPT UIADD3 URZ, UPT, UPT, URZ, URZ, URZ ;  /* 0x000000fffffff290 */ /* 0x000fe4000fffe0ff */
[----:B------:R-:W-:Y:S05]  /*9640*/  @P0 BRA `(.L_x_118) ;  /* 0x0000000000bc0947 */ /* 0x000fea0003800000 */
[----:B------:R-:W-:Y:S11]  /*9650*/  LOP3.LUT P0, RZ, R0, 0x3, R177, 0x48, !PT ;  /* 0x0000000300ff7812 */ /* 0x000ff600078048b1 */
[----:B------:R-:W-:Y:S02]  /*9660*/  @!UPT UIADD3 URZ, UPT, UPT, URZ, URZ, URZ ;  /* 0x000000fffffff290 */ /* 0x000fe4000fffe0ff */
[----:B------:R-:W-:Y:S05]  /*9670*/  @!P0 BRA `(.L_x_119) ;  /* 0x0000000000408947 */ /* 0x000fea0003800000 */
[----:B------:R-:W2:Y:S01]  /*9680*/  LDCU.64 UR8, c[0x4][0x70] ;  /* 0x01000e00ff0877ac */ /* 0x000ea20008000a00 */
[----:B------:R-:W-:Y:S01]  /*9690*/  MOV R15, 0x0 ;  /* 0x00000000000f7802 */ /* 0x000fe20000000f00 */
[----:B------:R-:W-:Y:S02]  /*96a0*/  HFMA2 R12, -RZ, RZ, 0, 5.9604644775390625e-08 ;  /* 0x00000001ff0c7431 */ /* 0x000fe400000001ff */
[----:B----4-:R-:W-:Y:S02]  /*96b0*/  IMAD.MOV.U32 R8, RZ, RZ, 0x192 ;  /* 0x00000192ff087424 */ /* 0x010fe400078e00ff */
[----:B------:R-:W-:Y:S01]  /*96c0*/  IMAD.MOV.U32 R13, RZ, RZ, RZ ;  /* 0x000000ffff0d7224 */ /* 0x000fe200078e00ff */
[----:B------:R-:W4:Y:S01]  /*96d0*/  LDCU.64 UR6, c[0x4][0x78] ;  /* 0x01000f00ff0677ac */ /* 0x000f220008000a00 */
[----:B------:R-:W1:Y:S01]  /*96e0*/  LDC.64 R14, c[0x4][R15] ;  /* 0x010000000f0e7b82 */ /* 0x000e620000000a00 */
[----:B------:R-:W5:Y:S01]  /*96f0*/  LDCU.64 UR4, c[0x4][0x10] ;  /* 0x01000200ff0477ac */ /* 0x000f620008000a00 */
[----:B--2---:R-:W-:Y:S01]  /*9700*/  MOV R5, UR9 ;  /* 0x0000000900057c02 */ /* 0x004fe20008000f00 */
[----:B------:R-:W-:Y:S01]  /*9710*/  IMAD.U32 R4, RZ, RZ, UR8 ;  /* 0x00000008ff047e24 */ /* 0x000fe2000f8e00ff */
[----:B----4-:R-:W-:Y:S01]  /*9720*/  MOV R7, UR7 ;  /* 0x0000000700077c02 */ /* 0x010fe20008000f00 */
[----:B------:R-:W-:Y:S01]  /*9730*/  IMAD.U32 R6, RZ, RZ, UR6 ;  /* 0x00000006ff067e24 */ /* 0x000fe2000f8e00ff */
[----:B-----5:R-:W-:Y:S01]  /*9740*/  MOV R11, UR5 ;  /* 0x00000005000b7c02 */ /* 0x020fe20008000f00 */
[----:B------:R-:W-:Y:S02]  /*9750*/  IMAD.U32 R10, RZ, RZ, UR4 ;  /* 0x00000004ff0a7e24 */ /* 0x000fe4000f8e00ff */
[----:B------:R-:W-:Y:S07]  /*9760*/  LEPC R20, `(.L_x_119) ;  /* 0x000000001014794e */ /* 0x000fee0000000000 */
[----:B-1-3--:R-:W-:Y:S05]  /*9770*/  CALL.ABS.NOINC R14 ;  /* 0x000000000e007343 */ /* 0x00afea0003c00000 */
.L_x_119:
[----:B------:R-:W-:Y:S05]  /*9780*/  WARPSYNC.ALL ;  /* 0x0000000000007948 */ /* 0x000fea0003800000 */
[C---:B------:R-:W-:Y:S01]  /*9790*/  R2UR UR4, R213.reuse ;  /* 0x00000000d50472ca */ /* 0x040fe200000e0000 */
[----:B------:R-:W-:Y:S05]  /*97a0*/  VIADD R0, R213, 0x80 ;  /* 0x00000080d5007836 */ /* 0x000fea0000000000 */
[----:B------:R-:W-:Y:S04]  /*97b0*/  SHF.R.U32.HI R0, RZ, 0x15, R0 ;  /* 0x00000015ff007819 */ /* 0x000fe80000011600 */
[----:B------:R-:W-:Y:S03]  /*97c0*/  LOP3.LUT P0, RZ, R0, 0x3, R177, 0x48, !PT ;  /* 0x0000000300ff7812 */ /* 0x000fe600078048b1 */
[----:B------:R-:W2:Y:S10]  /*97d0*/  LDTM.x32 R24, tmem[UR4] ;  /* 0x00000004001879ee */ /* 0x000eb400082c0000 */
[----:B--2---:R-:W-:Y:S05]  /*97e0*/  @!P0 BRA `(.L_x_120) ;  /* 0x0000000000408947 */ /* 0x004fea0003800000 */
        /* <DEDUP_REMOVED lines=16> */
.L_x_120:
[----:B------:R-:W-:Y:S05]  /*98f0*/  WARPSYNC.ALL ;  /* 0x0000000000007948 */ /* 0x000fea0003800000 */
[----:B------:R-:W-:Y:S11]  /*9900*/  R2UR UR4, R213 ;  /* 0x00000000d50472ca */ /* 0x000ff600000e0000 */
[----:B------:R-:W-:Y:S02]  /*9910*/  @!UPT UIADD3 URZ, UPT, UPT, URZ, URZ, URZ ;  /* 0x000000fffffff290 */ /* 0x000fe4000fffe0ff */
[----:B------:R-:W2:Y:S02]  /*9920*/  LDTM.x32 R56, tmem[UR4+0x80] ;  /* 0x00008004003879ee */ /* 0x000ea400082c0000 */
[----:B--2---:R-:W-:Y:S01]  /*9930*/  NOP ;  /* 0x0000000000007918 */ /* 0x004fe20000000000 */
.L_x_118:
[----:B-1----:R-:W-:Y:S01]  /*9940*/  SHF.L.U32 R18, R168, 0x10, RZ ;  /* 0x00000010a8127819 */ /* 0x002fe200000006ff */
[----:B------:R-:W-:Y:S01]  /*9950*/  FMUL R0, R130, R24 ;  /* 0x0000001882007220 */ /* 0x000fe20000400000 */
[C---:B------:R-:W-:Y:S01]  /*9960*/  SHF.L.U32 R19, R169.reuse, 0x10, RZ ;  /* 0x00000010a9137819 */ /* 0x040fe200000006ff */
[----:B------:R-:W-:Y:S05]  /*9970*/  WARPSYNC.ALL ;  /* 0x0000000000007948 */ /* 0x000fea0003800000 */
[----:B------:R-:W-:Y:S01]  /*9980*/  LOP3.LUT R20, R169, 0xffff0000, RZ, 0xc0, !PT ;  /* 0xffff0000a9147812 */ /* 0x000fe200078ec0ff */
[----:B------:R-:W1:Y:S01]  /*9990*/  S2UR UR5, SR_CgaCtaId ;  /* 0x00000000000579c3 */ /* 0x000e620000008800 */
[----:B------:R-:W-:Y:S01]  /*99a0*/  ISETP.NE.AND P1, PT, R189, R16, PT ;  /* 0x00000010bd00720c */ /* 0x000fe20003f25270 */
[----:B------:R-:W-:Y:S01]  /*99b0*/  FFMA R0, R133, R18, R0 ;  /* 0x0000001285007223 */ /* 0x000fe20000000000 */
[----:B------:R-:W-:Y:S01]  /*99c0*/  LOP3.LUT R18, R168, 0xffff0000, RZ, 0xc0, !PT ;  /* 0xffff0000a8127812 */ /* 0x000fe200078ec0ff */
[----:B------:R-:W-:Y:S01]  /*99d0*/  FMUL R3, R130, R25 ;  /* 0x0000001982037220 */ /* 0x000fe20000400000 */
[----:B------:R-:W-:Y:S01]  /*99e0*/  LOP3.LUT R16, R164, 0xffff0000, RZ, 0xc0, !PT ;  /* 0xffff0000a4107812 */ /* 0x000fe200078ec0ff */
[C---:B----4-:R-:W-:Y:S01]  /*99f0*/  FMUL R4, R130.reuse, R26 ;  /* 0x0000001a82047220 */ /* 0x050fe20000400000 */
[----:B------:R-:W-:Y:S01]  /*9a00*/  SHF.L.U32 R15, R165, 0x10, RZ ;  /* 0x00000010a50f7819 */ /* 0x000fe200000006ff */
[----:B------:R-:W-:Y:S01]  /*9a10*/  FMUL R5, R130, R27 ;  /* 0x0000001b82057220 */ /* 0x000fe20000400000 */
[----:B------:R-:W-:Y:S01]  /*9a20*/  SHF.L.U32 R17, R166, 0x10, RZ ;  /* 0x00000010a6117819 */ /* 0x000fe200000006ff */
[C---:B------:R-:W-:Y:S01]  /*9a30*/  FFMA R3, R133.reuse, R18, R3 ;  /* 0x0000001285037223 */ /* 0x040fe20000000003 */
[----:B------:R-:W-:Y:S01]  /*9a40*/  SHF.L.U32 R18, R170, 0x10, RZ ;  /* 0x00000010aa127819 */ /* 0x000fe200000006ff */
[C---:B------:R-:W-:Y:S01]  /*9a50*/  FFMA R4, R133.reuse, R19, R4 ;  /* 0x0000001385047223 */ /* 0x040fe20000000004 */
[----:B------:R-:W-:Y:S01]  /*9a60*/  SHF.L.U32 R19, R164, 0x10, RZ ;  /* 0x00000010a4137819 */ /* 0x000fe200000006ff */
[----:B------:R-:W-:Y:S01]  /*9a70*/  FFMA R5, R133, R20, R5 ;  /* 0x0000001485057223 */ /* 0x000fe20000000005 */
[----:B------:R-:W-:Y:S01]  /*9a80*/  LOP3.LUT R20, R170, 0xffff0000, RZ, 0xc0, !PT ;  /* 0xffff0000aa147812 */ /* 0x000fe200078ec0ff */
[C---:B------:R-:W-:Y:S01]  /*9a90*/  FMUL R6, R130.reuse, R28 ;  /* 0x0000001c82067220 */ /* 0x040fe20000400000 */
[----:B------:R-:W-:Y:S01]  /*9aa0*/  F2FP.BF16.F32.PACK_AB R88, R3, R0 ;  /* 0x000000000358723e */ /* 0x000fe200000010ff */
[C---:B------:R-:W-:Y:S01]  /*9ab0*/  FMUL R7, R130.reuse, R29 ;  /* 0x0000001d82077220 */ /* 0x040fe20000400000 */
[----:B------:R-:W-:Y:S01]  /*9ac0*/  F2FP.BF16.F32.PACK_AB R89, R5, R4 ;  /* 0x000000040559723e */ /* 0x000fe200000010ff */
[----:B------:R-:W-:Y:S01]  /*9ad0*/  FFMA R6, R133, R18, R6 ;  /* 0x0000001285067223 */ /* 0x000fe20000000006 */
[----:B------:R-:W-:Y:S01]  /*9ae0*/  SHF.L.U32 R18, R171, 0x10, RZ ;  /* 0x00000010ab127819 */ /* 0x000fe200000006ff */
[----:B------:R-:W-:Y:S01]  /*9af0*/  FFMA R7, R133, R20, R7 ;  /* 0x0000001485077223 */ /* 0x000fe20000000007 */
[----:B------:R-:W-:Y:S01]  /*9b00*/  LOP3.LUT R20, R171, 0xffff0000, RZ, 0xc0, !PT ;  /* 0xffff0000ab147812 */ /* 0x000fe200078ec0ff */
[----:B------:R-:W-:Y:S01]  /*9b10*/  FMUL R8, R130, R30 ;  /* 0x0000001e82087220 */ /* 0x000fe20000400000 */
[----:B------:R-:W-:Y:S01]  /*9b20*/  ISETP.NE.AND P2, PT, R194, RZ, PT ;  /* 0x000000ffc200720c */ /* 0x000fe20003f45270 */
[C---:B------:R-:W-:Y:S01]  /*9b30*/  FMUL R9, R130.reuse, R31 ;  /* 0x0000001f82097220 */ /* 0x040fe20000400000 */
[----:B------:R-:W-:Y:S01]  /*9b40*/  F2FP.BF16.F32.PACK_AB R90, R7, R6 ;  /* 0x00000006075a723e */ /* 0x000fe200000010ff */
[----:B------:R-:W-:Y:S01]  /*9b50*/  UIADD3 UR4, UPT, UPT, UR44, 0x88, URZ ;  /* 0x000000882c047890 */ /* 0x000fe2000fffe0ff */
[----:B------:R-:W-:Y:S01]  /*9b60*/  ISETP.NE.AND P0, PT, R189, RZ, PT ;  /* 0x000000ffbd00720c */ /* 0x000fe20003f05270 */
[----:B------:R-:W-:Y:S01]  /*9b70*/  FFMA R8, R133, R18, R8 ;  /* 0x0000001285087223 */ /* 0x000fe20000000008 */
[----:B------:R-:W-:Y:S01]  /*9b80*/  LOP3.LUT R18, R165, 0xffff0000, RZ, 0xc0, !PT ;  /* 0xffff0000a5127812 */ /* 0x000fe200078ec0ff */
[----:B------:R-:W-:Y:S01]  /*9b90*/  FFMA R9, R133, R20, R9 ;  /* 0x0000001485097223 */ /* 0x000fe20000000009 */
[----:B------:R-:W-:Y:S01]  /*9ba0*/  LOP3.LUT R20, R167, 0xffff0000, RZ, 0xc0, !PT ;  /* 0xffff0000a7147812 */ /* 0x000fe200078ec0ff */
[----:B-1----:R-:W-:Y:S01]  /*9bb0*/  UPRMT UR4, UR5, 0x654, UR4 ;  /* 0x0000065405047896 */ /* 0x002fe20008000004 */
[----:B------:R-:W-:Y:S01]  /*9bc0*/  NOP ;  /* 0x0000000000007918 */ /* 0x000fe20000000000 */
[C---:B------:R-:W-:Y:S01]  /*9bd0*/  FMUL R10, R130.reuse, R32 ;  /* 0x00000020820a7220 */ /* 0x040fe20000400000 */
[----:B------:R-:W-:Y:S01]  /*9be0*/  F2FP.BF16.F32.PACK_AB R91, R9, R8 ;  /* 0x00000008095b723e */ /* 0x000fe200000010ff */
[C---:B------:R-:W-:Y:S01]  /*9bf0*/  FMUL R11, R130.reuse, R33 ;  /* 0x00000021820b7220 */ /* 0x040fe20000400000 */
[C---:B------:R-:W-:Y:S01]  /*9c00*/  FMUL R12, R130.reuse, R34 ;  /* 0x00000022820c7220 */ /* 0x040fe20000400000 */
[----:B------:R-:W-:Y:S01]  /*9c10*/  FMUL R13, R130, R35 ;  /* 0x00000023820d7220 */ /* 0x000fe20000400000 */
[----:B------:R-:W-:Y:S01]  /*9c20*/  FFMA R10, R133, R19, R10 ;  /* 0x00000013850a7223 */ /* 0x000fe2000000000a */
[----:B------:R-:W-:Y:S01]  /*9c30*/  SHF.L.U32 R19, R167, 0x10, RZ ;  /* 0x00000010a7137819 */ /* 0x000fe200000006ff */
[----:B------:R-:W-:Y:S01]  /*9c40*/  SYNCS.ARRIVE.TRANS64.RED.A1T0 RZ, [UR4], RZ ;  /* 0x000000ffffff79a7 */ /* 0x000fe20008100404 */
[----:B------:R1:W-:Y:S01]  /*9c50*/  @!P1 STS.128 [R188+0x2000], R88 ;  /* 0x00200058bc009388 */ /* 0x0003e20000000c00 */
[C---:B------:R-:W-:Y:S01]  /*9c60*/  FFMA R11, R133.reuse, R16, R11 ;  /* 0x00000010850b7223 */ /* 0x040fe2000000000b */
[C---:B------:R-:W-:Y:S01]  /*9c70*/  FFMA R12, R133.reuse, R15, R12 ;  /* 0x0000000f850c7223 */ /* 0x040fe2000000000c */
[----:B------:R-:W-:Y:S01]  /*9c80*/  FFMA R13, R133, R18, R13 ;  /* 0x00000012850d7223 */ /* 0x000fe2000000000d */
[----:B------:R-:W-:Y:S01]  /*9c90*/  LOP3.LUT R18, R166, 0xffff0000, RZ, 0xc0, !PT ;  /* 0xffff0000a6127812 */ /* 0x000fe200078ec0ff */
[C---:B------:R-:W-:Y:S01]  /*9ca0*/  FMUL R14, R130.reuse, R36 ;  /* 0x00000024820e7220 */ /* 0x040fe20000400000 */
[----:B------:R-:W-:Y:S01]  /*9cb0*/  F2FP.BF16.F32.PACK_AB R92, R11, R10 ;  /* 0x0000000a0b5c723e */ /* 0x000fe200000010ff */
[----:B------:R-:W-:Y:S01]  /*9cc0*/  FMUL R15, R130, R37 ;  /* 0x00000025820f7220 */ /* 0x000fe20000400000 */
[----:B------:R-:W-:Y:S01]  /*9cd0*/  SHF.L.U32 R11, R160, 0x10, RZ ;  /* 0x00000010a00b7819 */ /* 0x000fe200000006ff */
[----:B------:R-:W-:Y:S01]  /*9ce0*/  FFMA R14, R133, R17, R14 ;  /* 0x00000011850e7223 */ /* 0x000fe2000000000e */
[----:B------:R-:W-:Y:S01]  /*9cf0*/  F2FP.BF16.F32.PACK_AB R93, R13, R12 ;  /* 0x0000000c0d5d723e */ /* 0x000fe200000010ff */
[----:B------:R-:W-:Y:S01]  /*9d00*/  FMUL R16, R130, R38 ;  /* 0x0000002682107220 */ /* 0x000fe20000400000 */
[----:B------:R-:W-:Y:S01]  /*9d10*/  LOP3.LUT R12, R160, 0xffff0000, RZ, 0xc0, !PT ;  /* 0xffff0000a00c7812 */ /* 0x000fe200078ec0ff */
[----:B------:R-:W-:Y:S01]  /*9d20*/  FMUL R17, R130, R39 ;  /* 0x0000002782117220 */ /* 0x000fe20000400000 */
[----:B------:R-:W-:Y:S01]  /*9d30*/  SHF.L.U32 R13, R161, 0x10, RZ ;  /* 0x00000010a10d7819 */ /* 0x000fe200000006ff */
[C---:B------:R-:W-:Y:S01]  /*9d40*/  FFMA R15, R133.reuse, R18, R15 ;  /* 0x00000012850f7223 */ /* 0x040fe2000000000f */
[----:B------:R-:W-:Y:S01]  /*9d50*/  LOP3.LUT R18, R158, 0xffff0000, RZ, 0xc0, !PT ;  /* 0xffff00009e127812 */ /* 0x000fe200078ec0ff */
[C---:B------:R-:W-:Y:S01]  /*9d60*/  FFMA R16, R133.reuse, R19, R16 ;  /* 0x0000001385107223 */ /* 0x040fe20000000010 */
[C---:B------:R-:W-:Y:S01]  /*9d70*/  FMUL R8, R130.reuse, R40 ;  /* 0x0000002882087220 */ /* 0x040fe20000400000 */
[----:B------:R-:W-:Y:S01]  /*9d80*/  FFMA R17, R133, R20, R17 ;  /* 0x0000001485117223 */ /* 0x000fe20000000011 */
[----:B------:R-:W-:Y:S01]  /*9d90*/  F2FP.BF16.F32.PACK_AB R94, R15, R14 ;  /* 0x0000000e0f5e723e */ /* 0x000fe200000010ff */
[C---:B------:R-:W-:Y:S01]  /*9da0*/  FMUL R9, R130.reuse, R41 ;  /* 0x0000002982097220 */ /* 0x040fe20000400000 */
[----:B------:R-:W-:Y:S01]  /*9db0*/  LOP3.LUT R14, R161, 0xffff0000, RZ, 0xc0, !PT ;  /* 0xffff0000a10e7812 */ /* 0x000fe200078ec0ff */
[----:B------:R-:W-:Y:S01]  /*9dc0*/  FFMA R8, R133, R11, R8 ;  /* 0x0000000b85087223 */ /* 0x000fe20000000008 */
[----:B------:R-:W-:Y:S01]  /*9dd0*/  F2FP.BF16.F32.PACK_AB R95, R17, R16 ;  /* 0x00000010115f723e */ /* 0x000fe200000010ff */
[----:B------:R-:W-:Y:S01]  /*9de0*/  FMUL R10, R130, R42 ;  /* 0x0000002a820a7220 */ /* 0x000fe20000400000 */
[----:B------:R-:W-:Y:S01]  /*9df0*/  SHF.L.U32 R15, R162, 0x10, RZ ;  /* 0x00000010a20f7819 */ /* 0x000fe200000006ff */
[----:B------:R-:W-:Y:S01]  /*9e00*/  FMUL R11, R130, R43 ;  /* 0x0000002b820b7220 */ /* 0x000fe20000400000 */
[----:B------:R-:W-:Y:S01]  /*9e10*/  LOP3.LUT R16, R157, 0xffff0000, RZ, 0xc0, !PT ;  /* 0xffff00009d107812 */ /* 0x000fe200078ec0ff */
[----:B------:R-:W-:Y:S01]  /*9e20*/  FFMA R9, R133, R12, R9 ;  /* 0x0000000c85097223 */ /* 0x000fe20000000009 */
[----:B------:R-:W-:Y:S01]  /*9e30*/  SHF.L.U32 R17, R159, 0x10, RZ ;  /* 0x000000109f117819 */ /* 0x000fe200000006ff */
[----:B------:R-:W-:Y:S01]  /*9e40*/  FFMA R10, R133, R13, R10 ;  /* 0x0000000d850a7223 */ /* 0x000fe2000000000a */
[----:B------:R-:W-:Y:S01]  /*9e50*/  LOP3.LUT R20, R159, 0xffff0000, RZ, 0xc0, !PT ;  /* 0xffff00009f147812 */ /* 0x000fe200078ec0ff */
[----:B------:R-:W-:Y:S01]  /*9e60*/  FFMA R11, R133, R14, R11 ;  /* 0x0000000e850b7223 */ /* 0x000fe2000000000b */
[----:B------:R-:W-:Y:S01]  /*9e70*/  LOP3.LUT R14, R162, 0xffff0000, RZ, 0xc0, !PT ;  /* 0xffff0000a20e7812 */ /* 0x000fe200078ec0ff */
[C---:B------:R-:W-:Y:S01]  /*9e80*/  FMUL R12, R130.reuse, R44 ;  /* 0x0000002c820c7220 */ /* 0x040fe20000400000 */
[----:B-1----:R-:W-:Y:S01]  /*9e90*/  F2FP.BF16.F32.PACK_AB R88, R9, R8 ;  /* 0x000000080958723e */ /* 0x002fe200000010ff */
[----:B------:R1:W-:Y:S01]  /*9ea0*/  @!P1 STS.128 [R198+0x2010], R92 ;  /* 0x0020105cc6009388 */ /* 0x0003e20000000c00 */
[----:B------:R-:W-:Y:S01]  /*9eb0*/  F2FP.BF16.F32.PACK_AB R89, R11, R10 ;  /* 0x0000000a0b59723e */ /* 0x000fe200000010ff */
[----:B------:R-:W-:Y:S01]  /*9ec0*/  FMUL R13, R130, R45 ;  /* 0x0000002d820d7220 */ /* 0x000fe20000400000 */
[----:B------:R-:W-:Y:S01]  /*9ed0*/  SHF.L.U32 R11, R163, 0x10, RZ ;  /* 0x00000010a30b7819 */ /* 0x000fe200000006ff */
[C---:B------:R-:W-:Y:S01]  /*9ee0*/  FFMA R12, R133.reuse, R15, R12 ;  /* 0x0000000f850c7223 */ /* 0x040fe2000000000c */
[----:B------:R-:W-:Y:S01]  /*9ef0*/  SHF.L.U32 R15, R156, 0x10, RZ ;  /* 0x000000109c0f7819 */ /* 0x000fe200000006ff */
[----:B------:R-:W-:Y:S01]  /*9f00*/  FFMA R13, R133, R14, R13 ;  /* 0x0000000e850d7223 */ /* 0x000fe2000000000d */
[----:B------:R-:W-:Y:S01]  /*9f10*/  LOP3.LUT R14, R163, 0xffff0000, RZ, 0xc0, !PT ;  /* 0xffff0000a30e7812 */ /* 0x000fe200078ec0ff */
[C---:B------:R-:W-:Y:S01]  /*9f20*/  FMUL R8, R130.reuse, R46 ;  /* 0x0000002e82087220 */ /* 0x040fe20000400000 */
[C---:B------:R-:W-:Y:S01]  /*9f30*/  FMUL R9, R130.reuse, R47 ;  /* 0x0000002f82097220 */ /* 0x040fe20000400000 */
[----:B------:R-:W-:Y:S01]  /*9f40*/  FMUL R10, R130, R48 ;  /* 0x00000030820a7220 */ /* 0x000fe20000400000 */
[----:B------:R-:W-:Y:S01]  /*9f50*/  F2FP.BF16.F32.PACK_AB R90, R13, R12 ;  /* 0x0000000c0d5a723e */ /* 0x000fe200000010ff */
[C---:B------:R-:W-:Y:S01]  /*9f60*/  FFMA R8, R133.reuse, R11, R8 ;  /* 0x0000000b85087223 */ /* 0x040fe20000000008 */
[C---:B------:R-:W-:Y:S01]  /*9f70*/  FFMA R9, R133.reuse, R14, R9 ;  /* 0x0000000e85097223 */ /* 0x040fe20000000009 */
[----:B------:R-:W-:Y:S01]  /*9f80*/  LOP3.LUT R14, R156, 0xffff0000, RZ, 0xc0, !PT ;  /* 0xffff00009c0e7812 */ /* 0x000fe200078ec0ff */
[----:B------:R-:W-:Y:S01]  /*9f90*/  FFMA R10, R133, R15, R10 ;  /* 0x0000000f850a7223 */ /* 0x000fe2000000000a */
[----:B------:R-:W-:Y:S01]  /*9fa0*/  SHF.L.U32 R15, R157, 0x10, RZ ;  /* 0x000000109d0f7819 */ /* 0x000fe200000006ff */
[C---:B------:R-:W-:Y:S01]  /*9fb0*/  FMUL R11, R130.reuse, R49 ;  /* 0x00000031820b7220 */ /* 0x040fe20000400000 */
[----:B------:R-:W-:Y:S01]  /*9fc0*/  F2FP.BF16.F32.PACK_AB R91, R9, R8 ;  /* 0x00000008095b723e */ /* 0x000fe200000010ff */
[C---:B------:R-:W-:Y:S01]  /*9fd0*/  FMUL R12, R130.reuse, R50 ;  /* 0x00000032820c7220 */ /* 0x040fe20000400000 */
[C---:B------:R-:W-:Y:S01]  /*9fe0*/  FMUL R13, R130.reuse, R51 ;  /* 0x00000033820d7220 */ /* 0x040fe20000400000 */
[C---:B------:R-:W-:Y:S01]  /*9ff0*/  FFMA R11, R133.reuse, R14, R11 ;  /* 0x0000000e850b7223 */ /* 0x040fe2000000000b */
[----:B------:R-:W-:Y:S01]  /*a000*/  FMUL R8, R130, R52 ;  /* 0x0000003482087220 */ /* 0x000fe20000400000 */
[C---:B------:R-:W-:Y:S01]  /*a010*/  FFMA R12, R133.reuse, R15, R12 ;  /* 0x0000000f850c7223 */ /* 0x040fe2000000000c */
[C---:B------:R-:W-:Y:S01]  /*a020*/  FFMA R13, R133.reuse, R16, R13 ;  /* 0x00000010850d7223 */ /* 0x040fe2000000000d */
[----:B------:R-:W-:Y:S01]  /*a030*/  SHF.L.U32 R16, R158, 0x10, RZ ;  /* 0x000000109e107819 */ /* 0x000fe200000006ff */
[C---:B------:R-:W-:Y:S01]  /*a040*/  FMUL R9, R130.reuse, R53 ;  /* 0x0000003582097220 */ /* 0x040fe20000400000 */
[C---:B------:R-:W-:Y:S01]  /*a050*/  FMUL R14, R130.reuse, R54 ;  /* 0x00000036820e7220 */ /* 0x040fe20000400000 */
[----:B------:R-:W-:Y:S01]  /*a060*/  FMUL R15, R130, R55 ;  /* 0x00000037820f7220 */ /* 0x000fe20000400000 */
[----:B------:R2:W-:Y:S01]  /*a070*/  @!P1 STS.128 [R196+0x2020], R88 ;  /* 0x00202058c4009388 */ /* 0x0005e20000000c00 */
[----:B------:R-:W-:Y:S01]  /*a080*/  FFMA R8, R133, R16, R8 ;  /* 0x0000001085087223 */ /* 0x000fe20000000008 */
[----:B-1----:R-:W-:Y:S01]  /*a090*/  F2FP.BF16.F32.PACK_AB R93, R13, R12 ;  /* 0x0000000c0d5d723e */ /* 0x002fe200000010ff */
[C---:B------:R-:W-:Y:S01]  /*a0a0*/  FFMA R9, R133.reuse, R18, R9 ;  /* 0x0000001285097223 */ /* 0x040fe20000000009 */
[C---:B------:R-:W-:Y:S01]  /*a0b0*/  LOP3.LUT R12, R152.reuse, 0xffff0000, RZ, 0xc0, !PT ;  /* 0xffff0000980c7812 */ /* 0x040fe200078ec0ff */
[C---:B------:R-:W-:Y:S01]  /*a0c0*/  FFMA R14, R133.reuse, R17, R14 ;  /* 0x00000011850e7223 */ /* 0x040fe2000000000e */
[----:B------:R-:W-:Y:S01]  /*a0d0*/  SHF.L.U32 R17, R152, 0x10, RZ ;  /* 0x0000001098117819 */ /* 0x000fe200000006ff */
[----:B------:R-:W-:Y:S01]  /*a0e0*/  FFMA R15, R133, R20, R15 ;  /* 0x00000014850f7223 */ /* 0x000fe2000000000f */
[----:B------:R-:W-:Y:S01]  /*a0f0*/  F2FP.BF16.F32.PACK_AB R94, R9, R8 ;  /* 0x00000008095e723e */ /* 0x000fe200000010ff */
        /* <DEDUP_REMOVED lines=9> */
[----:B------:R-:W-:Y:S01]  /*a190*/  SHF.L.U32 R18, R154, 0x10, RZ ;  /* 0x000000109a127819 */ /* 0x000fe200000006ff */
[----:B------:R-:W-:Y:S01]  /*a1a0*/  FMUL R10, R130, R59 ;  /* 0x0000003b820a7220 */ /* 0x000fe20000400000 */
[----:B------:R-:W-:Y:S01]  /*a1b0*/  LOP3.LUT R15, R154, 0xffff0000, RZ, 0xc0, !PT ;  /* 0xffff00009a0f7812 */ /* 0x000fe200078ec0ff */
[----:B------:R-:W-:Y:S01]  /*a1c0*/  FMUL R11, R130, R60 ;  /* 0x0000003c820b7220 */ /* 0x000fe20000400000 */
[----:B------:R-:W-:Y:S01]  /*a1d0*/  LOP3.LUT R17, R155, 0xffff0000, RZ, 0xc0, !PT ;  /* 0xffff00009b117812 */ /* 0x000fe200078ec0ff */
[C---:B------:R-:W-:Y:S01]  /*a1e0*/  FFMA R9, R133.reuse, R14, R9 ;  /* 0x0000000e85097223 */ /* 0x040fe20000000009 */
[----:B------:R-:W-:Y:S01]  /*a1f0*/  F2FP.BF16.F32.PACK_AB R96, R8, R16 ;  /* 0x000000100860723e */ /* 0x000fe200000010ff */
[----:B------:R-:W-:Y:S01]  /*a200*/  FFMA R10, R133, R13, R10 ;  /* 0x0000000d850a7223 */ /* 0x000fe2000000000a */
[----:B------:R-:W-:Y:S01]  /*a210*/  LOP3.LUT R16, R141, 0xffff0000, RZ, 0xc0, !PT ;  /* 0xffff00008d107812 */ /* 0x000fe200078ec0ff */
[C---:B------:R-:W-:Y:S01]  /*a220*/  FMUL R12, R130.reuse, R61 ;  /* 0x0000003d820c7220 */ /* 0x040fe20000400000 */
[----:B------:R-:W-:Y:S01]  /*a230*/  LOP3.LUT R20, R147, 0xffff0000, RZ, 0xc0, !PT ;  /* 0xffff000093147812 */ /* 0x000fe200078ec0ff */
[----:B------:R-:W-:Y:S01]  /*a240*/  FFMA R11, R133, R18, R11 ;  /* 0x00000012850b7223 */ /* 0x000fe2000000000b */
[----:B------:R-:W-:Y:S01]  /*a250*/  SHF.L.U32 R18, R155, 0x10, RZ ;  /* 0x000000109b127819 */ /* 0x000fe200000006ff */
[----:B------:R-:W-:Y:S01]  /*a260*/  FMUL R13, R130, R62 ;  /* 0x0000003e820d7220 */ /* 0x000fe20000400000 */
[----:B------:R-:W-:Y:S01]  /*a270*/  F2FP.BF16.F32.PACK_AB R97, R10, R9 ;  /* 0x000000090a61723e */ /* 0x000fe200000010ff */
[C---:B------:R-:W-:Y:S01]  /*a280*/  FFMA R12, R133.reuse, R15, R12 ;  /* 0x0000000f850c7223 */ /* 0x040fe2000000000c */
[----:B------:R-:W-:Y:S01]  /*a290*/  SHF.L.U32 R15, R150, 0x10, RZ ;  /* 0x00000010960f7819 */ /* 0x000fe200000006ff */
[----:B------:R-:W-:Y:S01]  /*a2a0*/  FMUL R14, R130, R63 ;  /* 0x0000003f820e7220 */ /* 0x000fe20000400000 */
[----:B------:R-:W-:Y:S01]  /*a2b0*/  FFMA R13, R133, R18, R13 ;  /* 0x00000012850d7223 */ /* 0x000fe2000000000d */
[----:B------:R-:W-:Y:S01]  /*a2c0*/  LOP3.LUT R18, R145, 0xffff0000, RZ, 0xc0, !PT ;  /* 0xffff000091127812 */ /* 0x000fe200078ec0ff */
[----:B------:R1:W-:Y:S01]  /*a2d0*/  @!P1 STS.128 [R195+0x2010], R92 ;  /* 0x0020105cc3009388 */ /* 0x0003e20000000c00 */
[----:B------:R-:W-:Y:S01]  /*a2e0*/  F2FP.BF16.F32.PACK_AB R98, R12, R11 ;  /* 0x0000000b0c62723e */ /* 0x000fe200000010ff */
[C---:B------:R-:W-:Y:S01]  /*a2f0*/  FFMA R14, R133.reuse, R17, R14 ;  /* 0x00000011850e7223 */ /* 0x040fe2000000000e */
[----:B------:R-:W-:Y:S01]  /*a300*/  SHF.L.U32 R11, R148, 0x10, RZ ;  /* 0x00000010940b7819 */ /* 0x000fe200000006ff */
[----:B------:R-:W-:Y:S01]  /*a310*/  FMUL R8, R130, R64 ;  /* 0x0000004082087220 */ /* 0x000fe20000400000 */
[----:B------:R-:W-:Y:S01]  /*a320*/  LOP3.LUT R12, R148, 0xffff0000, RZ, 0xc0, !PT ;  /* 0xffff0000940c7812 */ /* 0x000fe200078ec0ff */
[----:B------:R-:W-:Y:S01]  /*a330*/  FMUL R9, R130, R65 ;  /* 0x0000004182097220 */ /* 0x000fe20000400000 */
[----:B------:R-:W-:Y:S01]  /*a340*/  F2FP.BF16.F32.PACK_AB R99, R14, R13 ;  /* 0x0000000d0e63723e */ /* 0x000fe200000010ff */
[----:B------:R-:W-:Y:S01]  /*a350*/  FFMA R8, R133, R11, R8 ;  /* 0x0000000b85087223 */ /* 0x000fe20000000008 */
[----:B------:R-:W-:Y:S01]  /*a360*/  SHF.L.U32 R13, R149, 0x10, RZ ;  /* 0x00000010950d7819 */ /* 0x000fe200000006ff */
[----:B------:R-:W-:Y:S01]  /*a370*/  FFMA R9, R133, R12, R9 ;  /* 0x0000000c85097223 */ /* 0x000fe20000000009 */
[----:B------:R-:W-:Y:S01]  /*a380*/  LOP3.LUT R14, R149, 0xffff0000, RZ, 0xc0, !PT ;  /* 0xffff0000950e7812 */ /* 0x000fe200078ec0ff */
[C---:B------:R-:W-:Y:S01]  /*a390*/  FMUL R10, R130.reuse, R66 ;  /* 0x00000042820a7220 */ /* 0x040fe20000400000 */
[----:B------:R-:W-:Y:S01]  /*a3a0*/  SHF.L.U32 R17, R147, 0x10, RZ ;  /* 0x0000001093117819 */ /* 0x000fe200000006ff */
[C---:B------:R-:W-:Y:S01]  /*a3b0*/  FMUL R11, R130.reuse, R67 ;  /* 0x00000043820b7220 */ /* 0x040fe20000400000 */
[----:B--2---:R-:W-:Y:S01]  /*a3c0*/  F2FP.BF16.F32.PACK_AB R88, R9, R8 ;  /* 0x000000080958723e */ /* 0x004fe200000010ff */
[C---:B------:R-:W-:Y:S01]  /*a3d0*/  FFMA R10, R133.reuse, R13, R10 ;  /* 0x0000000d850a7223 */ /* 0x040fe2000000000a */
[----:B------:R-:W-:Y:S01]  /*a3e0*/  FMUL R12, R130, R68 ;  /* 0x00000044820c7220 */ /* 0x000fe20000400000 */
[C---:B------:R-:W-:Y:S01]  /*a3f0*/  FFMA R11, R133.reuse, R14, R11 ;  /* 0x0000000e850b7223 */ /* 0x040fe2000000000b */
[----:B------:R-:W-:Y:S01]  /*a400*/  LOP3.LUT R14, R150, 0xffff0000, RZ, 0xc0, !PT ;  /* 0xffff0000960e7812 */ /* 0x000fe200078ec0ff */
[C---:B------:R-:W-:Y:S01]  /*a410*/  FMUL R13, R130.reuse, R69 ;  /* 0x00000045820d7220 */ /* 0x040fe20000400000 */
[----:B------:R2:W-:Y:S01]  /*a420*/  @!P1 STS.128 [R188+0x3000], R96 ;  /* 0x00300060bc009388 */ /* 0x0005e20000000c00 */
[----:B------:R-:W-:Y:S01]  /*a430*/  FFMA R12, R133, R15, R12 ;  /* 0x0000000f850c7223 */ /* 0x000fe2000000000c */
[----:B------:R-:W-:Y:S01]  /*a440*/  F2FP.BF16.F32.PACK_AB R89, R11, R10 ;  /* 0x0000000a0b59723e */ /* 0x000fe200000010ff */
[----:B------:R-:W-:Y:S01]  /*a450*/  FFMA R13, R133, R14, R13 ;  /* 0x0000000e850d7223 */ /* 0x000fe2000000000d */
[C---:B------:R-:W-:Y:S01]  /*a460*/  SHF.L.U32 R11, R151.reuse, 0x10, RZ ;  /* 0x00000010970b7819 */ /* 0x040fe200000006ff */
[C---:B------:R-:W-:Y:S01]  /*a470*/  FMUL R8, R130.reuse, R70 ;  /* 0x0000004682087220 */ /* 0x040fe20000400000 */
[----:B------:R-:W-:Y:S01]  /*a480*/  LOP3.LUT R14, R151, 0xffff0000, RZ, 0xc0, !PT ;  /* 0xffff0000970e7812 */ /* 0x000fe200078ec0ff */
[----:B------:R-:W-:Y:S01]  /*a490*/  FMUL R9, R130, R71 ;  /* 0x0000004782097220 */ /* 0x000fe20000400000 */
[----:B------:R-:W-:Y:S01]  /*a4a0*/  SHF.L.U32 R15, R140, 0x10, RZ ;  /* 0x000000108c0f7819 */ /* 0x000fe200000006ff */
        /* <DEDUP_REMOVED lines=10> */
[----:B------:R-:W-:Y:S01]  /*a550*/  FMUL R13, R130, R75 ;  /* 0x0000004b820d7220 */ /* 0x000fe20000400000 */
[C---:B------:R-:W-:Y:S01]  /*a560*/  FFMA R11, R133.reuse, R14, R11 ;  /* 0x0000000e850b7223 */ /* 0x040fe2000000000b */
[----:B------:R-:W-:Y:S01]  /*a570*/  SHF.L.U32 R14, R142, 0x10, RZ ;  /* 0x000000108e0e7819 */ /* 0x000fe200000006ff */
[C---:B------:R-:W-:Y:S01]  /*a580*/  FFMA R12, R133.reuse, R15, R12 ;  /* 0x0000000f850c7223 */ /* 0x040fe2000000000c */
[----:B------:R-:W-:Y:S01]  /*a590*/  SHF.L.U32 R15, R144, 0x10, RZ ;  /* 0x00000010900f7819 */ /* 0x000fe200000006ff */
[----:B------:R-:W-:Y:S01]  /*a5a0*/  FFMA R13, R133, R16, R13 ;  /* 0x00000010850d7223 */ /* 0x000fe2000000000d */
[----:B------:R-:W-:Y:S01]  /*a5b0*/  LOP3.LUT R16, R142, 0xffff0000, RZ, 0xc0, !PT ;  /* 0xffff00008e107812 */ /* 0x000fe200078ec0ff */
[----:B------:R4:W-:Y:S01]  /*a5c0*/  @!P1 STS.128 [R198+0x3010], R88 ;  /* 0x00301058c6009388 */ /* 0x0009e20000000c00 */
[----:B-1----:R-:W-:Y:S01]  /*a5d0*/  F2FP.BF16.F32.PACK_AB R92, R11, R10 ;  /* 0x0000000a0b5c723e */ /* 0x002fe200000010ff */
[C---:B------:R-:W-:Y:S01]  /*a5e0*/  FMUL R8, R130.reuse, R76 ;  /* 0x0000004c82087220 */ /* 0x040fe20000400000 */
[----:B------:R-:W-:Y:S01]  /*a5f0*/  F2FP.BF16.F32.PACK_AB R93, R13, R12 ;  /* 0x0000000c0d5d723e */ /* 0x000fe200000010ff */
[C---:B------:R-:W-:Y:S01]  /*a600*/  FMUL R9, R130.reuse, R77 ;  /* 0x0000004d82097220 */ /* 0x040fe20000400000 */
[----:B------:R-:W-:Y:S01]  /*a610*/  SHF.L.U32 R13, R143, 0x10, RZ ;  /* 0x000000108f0d7819 */ /* 0x000fe200000006ff */
[----:B------:R-:W-:Y:S01]  /*a620*/  FFMA R8, R133, R14, R8 ;  /* 0x0000000e85087223 */ /* 0x000fe20000000008 */
[----:B------:R-:W-:Y:S01]  /*a630*/  LOP3.LUT R14, R143, 0xffff0000, RZ, 0xc0, !PT ;  /* 0xffff00008f0e7812 */ /* 0x000fe200078ec0ff */
[----:B------:R-:W1:Y:S01]  /*a640*/  S2R R200, SR_CgaCtaId ;  /* 0x0000000000c87919 */ /* 0x000e620000008800 */
[C---:B------:R-:W-:Y:S01]  /*a650*/  FMUL R10, R130.reuse, R78 ;  /* 0x0000004e820a7220 */ /* 0x040fe20000400000 */
[----:B------:R-:W-:Y:S01]  /*a660*/  FFMA R9, R133, R16, R9 ;  /* 0x0000001085097223 */ /* 0x000fe20000000009 */
[----:B------:R-:W-:Y:S01]  /*a670*/  SHF.L.U32 R16, R145, 0x10, RZ ;  /* 0x0000001091107819 */ /* 0x000fe200000006ff */
[C---:B------:R-:W-:Y:S01]  /*a680*/  FMUL R11, R130.reuse, R79 ;  /* 0x0000004f820b7220 */ /* 0x040fe20000400000 */
[----:B------:R-:W-:Y:S01]  /*a690*/  FFMA R10, R133, R13, R10 ;  /* 0x0000000d850a7223 */ /* 0x000fe2000000000a */
[----:B------:R-:W-:Y:S01]  /*a6a0*/  FMUL R12, R130, R80 ;  /* 0x00000050820c7220 */ /* 0x000fe20000400000 */
[----:B------:R-:W-:Y:S01]  /*a6b0*/  F2FP.BF16.F32.PACK_AB R94, R9, R8 ;  /* 0x00000008095e723e */ /* 0x000fe200000010ff */
[C---:B------:R-:W-:Y:S01]  /*a6c0*/  FFMA R11, R133.reuse, R14, R11 ;  /* 0x0000000e850b7223 */ /* 0x040fe2000000000b */
[----:B------:R-:W-:Y:S01]  /*a6d0*/  LOP3.LUT R14, R144, 0xffff0000, RZ, 0xc0, !PT ;  /* 0xffff0000900e7812 */ /* 0x000fe200078ec0ff */
[C---:B------:R-:W-:Y:S01]  /*a6e0*/  FMUL R8, R130.reuse, R81 ;  /* 0x0000005182087220 */ /* 0x040fe20000400000 */
[C---:B------:R-:W-:Y:S01]  /*a6f0*/  FMUL R9, R130.reuse, R82 ;  /* 0x0000005282097220 */ /* 0x040fe20000400000 */
[----:B------:R-:W-:Y:S01]  /*a700*/  FMUL R13, R130, R83 ;  /* 0x00000053820d7220 */ /* 0x000fe20000400000 */
[C---:B------:R-:W-:Y:S01]  /*a710*/  FFMA R12, R133.reuse, R15, R12 ;  /* 0x0000000f850c7223 */ /* 0x040fe2000000000c */
[C---:B------:R-:W-:Y:S01]  /*a720*/  FFMA R8, R133.reuse, R14, R8 ;  /* 0x0000000e85087223 */ /* 0x040fe20000000008 */
[----:B------:R-:W-:Y:S01]  /*a730*/  FFMA R9, R133, R16, R9 ;  /* 0x0000001085097223 */ /* 0x000fe20000000009 */
[----:B------:R-:W-:Y:S01]  /*a740*/  F2FP.BF16.F32.PACK_AB R95, R11, R10 ;  /* 0x0000000a0b5f723e */ /* 0x000fe200000010ff */
[C---:B------:R-:W-:Y:S01]  /*a750*/  FFMA R13, R133.reuse, R18, R13 ;  /* 0x00000012850d7223 */ /* 0x040fe2000000000d */
[----:B------:R-:W-:Y:S01]  /*a760*/  SHF.L.U32 R16, R146, 0x10, RZ ;  /* 0x0000001092107819 */ /* 0x000fe200000006ff */
[----:B------:R-:W-:Y:S01]  /*a770*/  FMUL R10, R130, R84 ;  /* 0x00000054820a7220 */ /* 0x000fe20000400000 */
[----:B------:R-:W-:Y:S01]  /*a780*/  LOP3.LUT R18, R146, 0xffff0000, RZ, 0xc0, !PT ;  /* 0xffff000092127812 */ /* 0x000fe200078ec0ff */
[----:B------:R4:W-:Y:S01]  /*a790*/  @!P1 STS.128 [R196+0x3020], R92 ;  /* 0x0030205cc4009388 */ /* 0x0009e20000000c00 */
[C---:B------:R-:W-:Y:S01]  /*a7a0*/  FMUL R11, R130.reuse, R85 ;  /* 0x00000055820b7220 */ /* 0x040fe20000400000 */
[C---:B------:R-:W-:Y:S01]  /*a7b0*/  FMUL R14, R130.reuse, R86 ;  /* 0x00000056820e7220 */ /* 0x040fe20000400000 */
[----:B------:R-:W-:Y:S01]  /*a7c0*/  FMUL R15, R130, R87 ;  /* 0x00000057820f7220 */ /* 0x000fe20000400000 */
[C---:B------:R-:W-:Y:S01]  /*a7d0*/  FFMA R10, R133.reuse, R16, R10 ;  /* 0x00000010850a7223 */ /* 0x040fe2000000000a */
[C---:B------:R-:W-:Y:S01]  /*a7e0*/  FFMA R11, R133.reuse, R18, R11 ;  /* 0x00000012850b7223 */ /* 0x040fe2000000000b */
[C---:B------:R-:W-:Y:S01]  /*a7f0*/  FFMA R14, R133.reuse, R17, R14 ;  /* 0x00000011850e7223 */ /* 0x040fe2000000000e */
[----:B------:R-:W-:Y:S01]  /*a800*/  FFMA R15, R133, R20, R15 ;  /* 0x00000014850f7223 */ /* 0x000fe2000000000f */
[----:B--2---:R-:W-:Y:S01]  /*a810*/  F2FP.BF16.F32.PACK_AB R96, R8, R12 ;  /* 0x0000000c0860723e */ /* 0x004fe200000010ff */
[----:B------:R-:W-:Y:S01]  /*a820*/  BSSY.RECONVERGENT B0, `(.L_x_121) ;  /* 0x0000021000007945 */ /* 0x000fe20003800200 */
[----:B------:R-:W-:Y:S02]  /*a830*/  F2FP.BF16.F32.PACK_AB R97, R13, R9 ;  /* 0x000000090d61723e */ /* 0x000fe400000010ff */
[----:B------:R-:W-:Y:S02]  /*a840*/  F2FP.BF16.F32.PACK_AB R98, R11, R10 ;  /* 0x0000000a0b62723e */ /* 0x000fe400000010ff */
[----:B------:R-:W-:Y:S02]  /*a850*/  F2FP.BF16.F32.PACK_AB R99, R15, R14 ;  /* 0x0000000e0f63723e */ /* 0x000fe400000010ff */
[----:B------:R-:W-:Y:S02]  /*a860*/  MOV R12, UR46 ;  /* 0x0000002e000c7c02 */ /* 0x000fe40008000f00 */
[----:B------:R-:W-:Y:S01]  /*a870*/  LEA R11, R137, UR44, 0x3 ;  /* 0x0000002c890b7c11 */ /* 0x000fe2000f8e18ff */
[----:B------:R4:W-:Y:S01]  /*a880*/  @!P1 STS.128 [R195+0x3010], R96 ;  /* 0x00301060c3009388 */ /* 0x0009e20000000c00 */
[----:B------:R-:W-:Y:S04]  /*a890*/  @P2 LEA R12, R12, UR44, 0x3 ;  /* 0x0000002c0c0c2c11 */ /* 0x000fe8000f8e18ff */
[----:B------:R-:W-:Y:S02]  /*a8a0*/  @P2 IADD3 R13, PT, PT, R12, 0x30, RZ ;  /* 0x000000300c0d2810 */ /* 0x000fe40007ffe0ff */
[----:B------:R-:W-:Y:S01]  /*a8b0*/  @P2 SHF.L.U32 R12, RZ, 0x1f, RZ ;  /* 0x0000001fff0c2819 */ /* 0x000fe200000006ff */
[----:B------:R-:W-:Y:S01]  /*a8c0*/  @!PT LDS RZ, [RZ] ;  /* 0x00000000fffff984 */ /* 0x000fe20000000800 */
[----:B------:R-:W-:Y:S01]  /*a8d0*/  @!PT LDS RZ, [RZ] ;  /* 0x00000000fffff984 */ /* 0x000fe20000000800 */
[----:B------:R-:W-:Y:S01]  /*a8e0*/  @!PT LDS RZ, [RZ] ;  /* 0x00000000fffff984 */ /* 0x000fe20000000800 */
[----:B------:R-:W-:Y:S01]  /*a8f0*/  @!PT LDS RZ, [RZ] ;  /* 0x00000000fffff984 */ /* 0x000fe20000000800 */
[----:B------:R2:W-:Y:S06]  /*a900*/  MEMBAR.ALL.CTA ;  /* 0x0000000000007992 */ /* 0x0005ec0000008000 */
[----:B--2---:R-:W2:Y:S01]  /*a910*/  FENCE.VIEW.ASYNC.S ;  /* 0x00000000000073c6 */ /* 0x004ea20000000000 */
[----:B-1----:R-:W-:Y:S01]  /*a920*/  @P2 PRMT R13, R200, 0x654, R13 ;  /* 0x00000654c80d2816 */ /* 0x002fe2000000000d */
[----:B--2---:R-:W-:Y:S06]  /*a930*/  BAR.SYNC.DEFER_BLOCKING 0x1, 0x80 ;  /* 0x0042000000007b1d */ /* 0x004fec0000010000 */
[----:B------:R-:W-:Y:S05]  /*a940*/  @P0 BRA `(.L_x_122) ;  /* 0x0000000000380947 */ /* 0x000fea0003800000 */
[----:B------:R-:W-:Y:S01]  /*a950*/  R2UR UR9, R212 ;  /* 0x00000000d40972ca */ /* 0x000fe200000e0000 */
[----:B------:R-:W-:Y:S02]  /*a960*/  UIADD3 UR4, UP0, UPT, UR54, 0xa80, URZ ;  /* 0x00000a8036047890 */ /* 0x000fe4000ff1e0ff */
[----:B------:R-:W-:Y:S02]  /*a970*/  UIADD3 UR10, UPT, UPT, UR50, 0x40, URZ ;  /* 0x00000040320a7890 */ /* 0x000fe4000fffe0ff */
[----:B------:R-:W-:Y:S02]  /*a980*/  UIADD3 UR8, UPT, UPT, UR44, 0x2200, URZ ;  /* 0x000022002c087890 */ /* 0x000fe4000fffe0ff */
[----:B------:R-:W-:Y:S01]  /*a990*/  UIADD3.X UR5, UPT, UPT, URZ, UR55, URZ, UP0, !UPT ;  /* 0x00000037ff057290 */ /* 0x000fe200087fe4ff */
[----:B------:R-:W-:Y:S01]  /*a9a0*/  UMOV UR11, UR52 ;  /* 0x00000034000b7c82 */ /* 0x000fe20008000000 */
[----:B------:R-:W-:Y:S01]  /*a9b0*/  UIADD3 UR12, UPT, UPT, UR44, 0x3200, URZ ;  /* 0x000032002c0c7890 */ /* 0x000fe2000fffe0ff */
[----:B------:R-:W-:Y:S03]  /*a9c0*/  UMOV UR15, UR52 ;  /* 0x00000034000f7c82 */ /* 0x000fe60008000000 */
[----:B------:R-:W-:Y:S01]  /*a9d0*/  UIADD3 UR13, UPT, UPT, UR9, 0x80, URZ ;  /* 0x00000080090d7890 */ /* 0x000fe2000fffe0ff */
[----:B------:R-:W-:Y:S02]  /*a9e0*/  UMOV UR14, UR10 ;  /* 0x0000000a000e7c82 */ /* 0x000fe40008000000 */
[----:B------:R1:W-:Y:S06]  /*a9f0*/  UTMASTG.3D [UR8], [UR4] ;  /* 0x00000008040073b5 */ /* 0x0003ec0008010000 */
[----:B------:R1:W-:Y:S01]  /*aa00*/  UTMASTG.3D [UR12], [UR4] ;  /* 0x0000000c040073b5 */ /* 0x0003e20008010000 */
[----:B------:R0:W-:Y:S01]  /*aa10*/  UTMACMDFLUSH ;  /* 0x00000000000079b7 */ /* 0x0001e20000000000 */
[----:B-1----:R-:W-:Y:S04]  /*aa20*/  DEPBAR.LE SB0, 0x1 ;  /* 0x000080400000791a */ /* 0x002fe80000000000 */
.L_x_122:
[----:B------:R-:W-:Y:S05]  /*aa30*/  BSYNC.RECONVERGENT B0 ;  /* 0x0000000000007941 */ /* 0x000fea0003800200 */
.L_x_121:
[----:B------:R-:W-:Y:S01]  /*aa40*/  BAR.SYNC.DEFER_BLOCKING 0x1, 0x80 ;  /* 0x0042000000007b1d */ /* 0x000fe20000010000 */
[----:B------:R-:W-:Y:S02]  /*aa50*/  UISETP.NE.AND UP0, UPT, UR43, URZ, UPT ;  /* 0x000000ff2b00728c */ /* 0x000fe4000bf05270 */
[----:B------:R-:W-:Y:S03]  /*aa60*/  UIADD3 UR5, UPT, UPT, UR46, 0x1, URZ ;  /* 0x000000012e057890 */ /* 0x000fe6000fffe0ff */
[----:B------:R1:W-:Y:S01]  /*aa70*/  @P2 SYNCS.ARRIVE.TRANS64.RED.A1T0 RZ, [R13+URZ], RZ ;  /* 0x000000ff0dff29a7 */ /* 0x0003e200081004ff */
[----:B------:R-:W-:Y:S01]  /*aa80*/  UMOV UR4, 0x40 ;  /* 0x0000004000047882 */ /* 0x000fe20000000000 */
[----:B------:R-:W-:Y:S01]  /*aa90*/  BSSY B1, `(.L_x_123) ;  /* 0x0000021000017945 */ /* 0x000fe20003800000 */
[----:B------:R-:W-:Y:S02]  /*aaa0*/  USEL UR4, UR4, 0x20, !UP0 ;  /* 0x0000002004047887 */ /* 0x000fe4000c000000 */
[----:B------:R-:W-:Y:S02]  /*aab0*/  UISETP.NE.AND UP0, UPT, UR5, 0x4, UPT ;  /* 0x000000040500788c */ /* 0x000fe4000bf05270 */
[----:B------:R-:W-:Y:S01]  /*aac0*/  UIADD3 UR49, UPT, UPT, UR47, UR4, URZ ;  /* 0x000000042f317290 */ /* 0x000fe2000fffe0ff */
[----:B------:R-:W2:Y:S01]  /*aad0*/  @P2 SYNCS.PHASECHK.TRANS64.TRYWAIT P0, [R11+URZ+0x10], R12 ;  /* 0x0000100c0b0025a7 */ /* 0x000ea200080011ff */
[----:B----4-:R-:W-:Y:S01]  /*aae0*/  VIADD R92, R131, UR4 ;  /* 0x00000004835c7c36 */ /* 0x010fe20008000000 */
[----:B------:R-:W-:Y:S04]  /*aaf0*/  USEL UR45, UR5, URZ, UP0 ;  /* 0x000000ff052d7287 */ /* 0x000fe80008000000 */
[----:B------:R-:W-:Y:S04]  /*ab00*/  SHF.R.U32.HI R10, RZ, 0x15, R92 ;  /* 0x00000015ff0a7819 */ /* 0x000fe8000001165c */
[----:B------:R-:W-:Y:S02]  /*ab10*/  LOP3.LUT R16, R10, 0x3, RZ, 0xc0, !PT ;  /* 0x000000030a107812 */ /* 0x000fe400078ec0ff */
[----:B--2---:R-:W-:Y:S01]  /*ab20*/  @P2 SEL R138, RZ, 0x1, !P0 ;  /* 0x00000001ff8a2807 */ /* 0x004fe20004000000 */
[----:B-1----:R-:W-:Y:S06]  /*ab30*/  @!P2 BRA `(.L_x_124) ;  /* 0x000000000058a947 */ /* 0x002fec0003800000 */
        /* <DEDUP_REMOVED lines=8> */
[----:B------:R-:W-:Y:S04]  /*abc0*/  SHF.L.U32 R8, RZ, 0x1f, RZ ;  /* 0x0000001fff087819 */ /* 0x000fe800000006ff */
[----:B------:R-:W1:Y:S02]  /*abd0*/  SYNCS.PHASECHK.TRANS64.TRYWAIT P0, [R11+URZ+0x10], R8 ;  /* 0x000010080b0075a7 */ /* 0x000e6400080011ff */
[----:B-1----:R-:W-:Y:S05]  /*abe0*/  @!P0 BRA `(.L_x_127) ;  /* 0x0000009000588947 */ /* 0x002fea0003800000 */
.L_x_126:
[----:B------:R-:W-:Y:S05]  /*abf0*/  BSYNC B0 ;  /* 0x0000000000007941 */ /* 0x000fea0003800000 */
.L_x_125:
[----:B------:R-:W-:Y:S02]  /*ac00*/  ISETP.NE.AND P0, PT, R199, RZ, PT ;  /* 0x000000ffc700720c */ /* 0x000fe40003f05270 */
[----:B------:R-:W-:Y:S11]  /*ac10*/  IADD3 R137, PT, PT, R137, 0x1, RZ ;  /* 0x0000000189897810 */ /* 0x000ff60007ffe0ff */
[----:B------:R2:W4:Y:S04]  /*ac20*/  @P0 LDS.128 R160, [R3+0x20] ;  /* 0x0000200003a00984 */ /* 0x0005280000000c00 */
[----:B------:R2:W1:Y:S04]  /*ac30*/  @P0 LDS.128 R140, [R3+0x1020] ;  /* 0x00102000038c0984 */ /* 0x0004680000000c00 */
[----:B------:R2:W1:Y:S04]  /*ac40*/  @P0 LDS.128 R168, [R6] ;  /* 0x0000000006a80984 */ /* 0x0004680000000c00 */
[----:B------:R2:W1:Y:S04]  /*ac50*/  @P0 LDS.128 R152, [R6+0x1000] ;  /* 0x0010000006980984 */ /* 0x0004680000000c00 */
[----:B------:R2:W1:Y:S04]  /*ac60*/  @P0 LDS.128 R164, [R4+0x10] ;  /* 0x0000100004a40984 */ /* 0x0004680000000c00 */
[----:B------:R2:W1:Y:S04]  /*ac70*/  @P0 LDS.128 R148, [R4+0x1010] ;  /* 0x0010100004940984 */ /* 0x0004680000000c00 */
[----:B------:R2:W1:Y:S04]  /*ac80*/  @P0 LDS.128 R156, [R0+0x10] ;  /* 0x00001000009c0984 */ /* 0x0004680000000c00 */
[----:B------:R2:W1:Y:S02]  /*ac90*/  @P0 LDS.128 R144, [R0+0x1010] ;  /* 0x0010100000900984 */ /* 0x0004640000000c00 */
.L_x_124:
[----:B------:R-:W-:Y:S05]  /*aca0*/  BSYNC B1 ;  /* 0x0000000000017941 */ /* 0x000fea0003800000 */
.L_x_123:
[----:B------:R-:W-:Y:S11]  /*acb0*/  ISETP.NE.AND P0, PT, R189, R16, PT ;  /* 0x00000010bd00720c */ /* 0x000ff60003f05270 */
[----:B------:R-:W-:Y:S02]  /*acc0*/  @!UPT UIADD3 URZ, UPT, UPT, URZ, URZ, URZ ;  /* 0x000000fffffff290 */ /* 0x000fe4000fffe0ff */
[----:B------:R-:W-:Y:S05]  /*acd0*/  @P0 BRA `(.L_x_128) ;  /* 0x0000000000bc0947 */ /* 0x000fea0003800000 */
[----:B------:R-:W-:Y:S11]  /*ace0*/  LOP3.LUT P0, RZ, R10, 0x3, R177, 0x48, !PT ;  /* 0x000000030aff7812 */ /* 0x000ff600078048b1 */
[----:B------:R-:W-:Y:S02]  /*acf0*/  @!UPT UIADD3 URZ, UPT, UPT, URZ, URZ, URZ ;  /* 0x000000fffffff290 */ /* 0x000fe4000fffe0ff */
[----:B------:R-:W-:Y:S05]  /*ad00*/  @!P0 BRA `(.L_x_129) ;  /* 0x0000000000408947 */ /* 0x000fea0003800000 */
[----:B------:R-:W5:Y:S01]  /*ad10*/  LDCU.64 UR8, c[0x4][0x70] ;  /* 0x01000e00ff0877ac */ /* 0x000f620008000a00 */
[----:B------:R-:W-:Y:S01]  /*ad20*/  MOV R15, 0x0 ;  /* 0x00000000000f7802 */ /* 0x000fe20000000f00 */
[----:B------:R-:W-:Y:S02]  /*ad30*/  HFMA2 R12, -RZ, RZ, 0, 5.9604644775390625e-08 ;  /* 0x00000001ff0c7431 */ /* 0x000fe400000001ff */
[----:B-1----:R-:W-:Y:S02]  /*ad40*/  IMAD.MOV.U32 R8, RZ, RZ, 0x192 ;  /* 0x00000192ff087424 */ /* 0x002fe400078e00ff */
[----:B------:R-:W-:Y:S01]  /*ad50*/  IMAD.MOV.U32 R13, RZ, RZ, RZ ;  /* 0x000000ffff0d7224 */ /* 0x000fe200078e00ff */
[----:B------:R-:W1:Y:S01]  /*ad60*/  LDCU.64 UR6, c[0x4][0x78] ;  /* 0x01000f00ff0677ac */ /* 0x000e620008000a00 */
[----:B------:R-:W3:Y:S01]  /*ad70*/  LDC.64 R14, c[0x4][R15] ;  /* 0x010000000f0e7b82 */ /* 0x000ee20000000a00 */
[----:B------:R-:W4:Y:S01]  /*ad80*/  LDCU.64 UR4, c[0x4][0x10] ;  /* 0x01000200ff0477ac */ /* 0x000f220008000a00 */
[----:B-----5:R-:W-:Y:S01]  /*ad90*/  MOV R5, UR9 ;  /* 0x0000000900057c02 */ /* 0x020fe20008000f00 */
[----:B--2---:R-:W-:Y:S01]  /*ada0*/  IMAD.U32 R4, RZ, RZ, UR8 ;  /* 0x00000008ff047e24 */ /* 0x004fe2000f8e00ff */
[----:B-1----:R-:W-:Y:S01]  /*adb0*/  MOV R7, UR7 ;  /* 0x0000000700077c02 */ /* 0x002fe20008000f00 */
[----:B------:R-:W-:Y:S01]  /*adc0*/  IMAD.U32 R6, RZ, RZ, UR6 ;  /* 0x00000006ff067e24 */ /* 0x000fe2000f8e00ff */
[----:B----4-:R-:W-:Y:S01]  /*add0*/  MOV R11, UR5 ;  /* 0x00000005000b7c02 */ /* 0x010fe20008000f00 */
[----:B------:R-:W-:Y:S02]  /*ade0*/  IMAD.U32 R10, RZ, RZ, UR4 ;  /* 0x00000004ff0a7e24 */ /* 0x000fe4000f8e00ff */
[----:B------:R-:W-:Y:S07]  /*adf0*/  LEPC R20, `(.L_x_129) ;  /* 0x000000001014794e */ /* 0x000fee0000000000 */
[----:B---3--:R-:W-:Y:S05]  /*ae00*/  CALL.ABS.NOINC R14 ;  /* 0x000000000e007343 */ /* 0x008fea0003c00000 */
.L_x_129:
[----:B------:R-:W-:Y:S05]  /*ae10*/  WARPSYNC.ALL ;  /* 0x0000000000007948 */ /* 0x000fea0003800000 */
[C---:B------:R-:W-:Y:S01]  /*ae20*/  R2UR UR4, R92.reuse ;  /* 0x000000005c0472ca */ /* 0x040fe200000e0000 */
[----:B--2---:R-:W-:Y:S05]  /*ae30*/  VIADD R0, R92, 0x80 ;  /* 0x000000805c007836 */ /* 0x004fea0000000000 */
[----:B------:R-:W-:Y:S04]  /*ae40*/  SHF.R.U32.HI R0, RZ, 0x15, R0 ;  /* 0x00000015ff007819 */ /* 0x000fe80000011600 */
[----:B------:R-:W-:Y:S03]  /*ae50*/  LOP3.LUT P0, RZ, R0, 0x3, R177, 0x48, !PT ;  /* 0x0000000300ff7812 */ /* 0x000fe600078048b1 */
[----:B------:R-:W2:Y:S10]  /*ae60*/  LDTM.x32 R24, tmem[UR4] ;  /* 0x00000004001879ee */ /* 0x000eb400082c0000 */
[----:B--2---:R-:W-:Y:S05]  /*ae70*/  @!P0 BRA `(.L_x_130) ;  /* 0x0000000000408947 */ /* 0x004fea0003800000 */
[----:B------:R-:W2:Y:S01]  /*ae80*/  LDCU.64 UR8, c[0x4][0x70] ;  /* 0x01000e00ff0877ac */ /* 0x000ea20008000a00 */
[----:B------:R-:W-:Y:S01]  /*ae90*/  MOV R15, 0x0 ;  /* 0x00000000000f7802 */ /* 0x000fe20000000f00 */
[----:B------:R-:W-:Y:S02]  /*aea0*/  HFMA2 R12, -RZ, RZ, 0, 5.9604644775390625e-08 ;  /* 0x00000001ff0c7431 */ /* 0x000fe400000001ff */
[----:B-1----:R-:W-:Y:S02]  /*aeb0*/  IMAD.MOV.U32 R8, RZ, RZ, 0x192 ;  /* 0x00000192ff087424 */ /* 0x002fe400078e00ff */
[----:B------:R-:W-:Y:S01]  /*aec0*/  IMAD.MOV.U32 R13, RZ, RZ, RZ ;  /* 0x000000ffff0d7224 */ /* 0x000fe200078e00ff */
[----:B------:R-:W1:Y:S01]  /*aed0*/  LDCU.64 UR6, c[0x4][0x78] ;  /* 0x01000f00ff0677ac */ /* 0x000e620008000a00 */
[----:B------:R-:W3:Y:S01]  /*aee0*/  LDC.64 R14, c[0x4][R15] ;  /* 0x010000000f0e7b82 */ /* 0x000ee20000000a00 */
[----:B------:R-:W5:Y:S01]  /*aef0*/  LDCU.64 UR4, c[0x4][0x10] ;  /* 0x01000200ff0477ac */ /* 0x000f620008000a00 */
[----:B--2---:R-:W-:Y:S01]  /*af00*/  MOV R5, UR9 ;  /* 0x0000000900057c02 */ /* 0x004fe20008000f00 */
[----:B------:R-:W-:Y:S01]  /*af10*/  IMAD.U32 R4, RZ, RZ, UR8 ;  /* 0x00000008ff047e24 */ /* 0x000fe2000f8e00ff */
[----:B-1----:R-:W-:Y:S01]  /*af20*/  MOV R7, UR7 ;  /* 0x0000000700077c02 */ /* 0x002fe20008000f00 */
[----:B------:R-:W-:Y:S01]  /*af30*/  IMAD.U32 R6, RZ, RZ, UR6 ;  /* 0x00000006ff067e24 */ /* 0x000fe2000f8e00ff */
[----:B-----5:R-:W-:Y:S01]  /*af40*/  MOV R11, UR5 ;  /* 0x00000005000b7c02 */ /* 0x020fe20008000f00 */
[----:B------:R-:W-:Y:S02]  /*af50*/  IMAD.U32 R10, RZ, RZ, UR4 ;  /* 0x00000004ff0a7e24 */ /* 0x000fe4000f8e00ff */
[----:B------:R-:W-:Y:S07]  /*af60*/  LEPC R20, `(.L_x_130) ;  /* 0x000000001014794e */ /* 0x000fee0000000000 */
[----:B---34-:R-:W-:Y:S05]  /*af70*/  CALL.ABS.NOINC R14 ;  /* 0x000000000e007343 */ /* 0x018fea0003c00000 */
.L_x_130:
[----:B------:R-:W-:Y:S05]  /*af80*/  WARPSYNC.ALL ;  /* 0x0000000000007948 */ /* 0x000fea0003800000 */
[----:B------:R-:W-:Y:S11]  /*af90*/  R2UR UR4, R92 ;  /* 0x000000005c0472ca */ /* 0x000ff600000e0000 */
[----:B------:R-:W-:Y:S02]  /*afa0*/  @!UPT UIADD3 URZ, UPT, UPT, URZ, URZ, URZ ;  /* 0x000000fffffff290 */ /* 0x000fe4000fffe0ff */
[----:B------:R-:W2:Y:S02]  /*afb0*/  LDTM.x32 R56, tmem[UR4+0x80] ;  /* 0x00008004003879ee */ /* 0x000ea400082c0000 */
[----:B--2---:R-:W-:Y:S01]  /*afc0*/  NOP ;  /* 0x0000000000007918 */ /* 0x004fe20000000000 */
.L_x_128:
[----:B-12---:R-:W-:Y:S01]  /*afd0*/  SHF.L.U32 R4, R168, 0x10, RZ ;  /* 0x00000010a8047819 */ /* 0x006fe200000006ff */
[----:B------:R-:W-:Y:S01]  /*afe0*/  FMUL R0, R130, R24 ;  /* 0x0000001882007220 */ /* 0x000fe20000400000 */
[----:B------:R-:W-:Y:S01]  /*aff0*/  LOP3.LUT R6, R168, 0xffff0000, RZ, 0xc0, !PT ;  /* 0xffff0000a8067812 */ /* 0x000fe200078ec0ff */
[C---:B------:R-:W-:Y:S01]  /*b000*/  FMUL R3, R130.reuse, R25 ;  /* 0x0000001982037220 */ /* 0x040fe20000400000 */
[----:B------:R-:W-:Y:S01]  /*b010*/  SHF.L.U32 R7, R169, 0x10, RZ ;  /* 0x00000010a9077819 */ /* 0x000fe200000006ff */
[----:B------:R-:W-:Y:S01]  /*b020*/  FFMA R0, R133, R4, R0 ;  /* 0x0000000485007223 */ /* 0x000fe20000000000 */
[----:B------:R-:W-:Y:S01]  /*b030*/  LOP3.LUT R8, R169, 0xffff0000, RZ, 0xc0, !PT ;  /* 0xffff0000a9087812 */ /* 0x000fe200078ec0ff */
[----:B------:R-:W-:Y:S01]  /*b040*/  FMUL R4, R130, R26 ;  /* 0x0000001a82047220 */ /* 0x000fe20000400000 */
[C---:B------:R-:W-:Y:S01]  /*b050*/  SHF.L.U32 R9, R170.reuse, 0x10, RZ ;  /* 0x00000010aa097819 */ /* 0x040fe200000006ff */
[----:B------:R-:W-:Y:S01]  /*b060*/  FFMA R3, R133, R6, R3 ;  /* 0x0000000685037223 */ /* 0x000fe20000000003 */
[----:B------:R-:W-:Y:S01]  /*b070*/  LOP3.LUT R10, R170, 0xffff0000, RZ, 0xc0, !PT ;  /* 0xffff0000aa0a7812 */ /* 0x000fe200078ec0ff */
[C---:B------:R-:W-:Y:S01]  /*b080*/  FMUL R5, R130.reuse, R27 ;  /* 0x0000001b82057220 */ /* 0x040fe20000400000 */
[C---:B------:R-:W-:Y:S01]  /*b090*/  SHF.L.U32 R11, R171.reuse, 0x10, RZ ;  /* 0x00000010ab0b7819 */ /* 0x040fe200000006ff */
[C---:B------:R-:W-:Y:S01]  /*b0a0*/  FMUL R6, R130.reuse, R28 ;  /* 0x0000001c82067220 */ /* 0x040fe20000400000 */
[----:B------:R-:W-:Y:S01]  /*b0b0*/  LOP3.LUT R12, R171, 0xffff0000, RZ, 0xc0, !PT ;  /* 0xffff0000ab0c7812 */ /* 0x000fe200078ec0ff */
[----:B------:R-:W-:Y:S01]  /*b0c0*/  FFMA R4, R133, R7, R4 ;  /* 0x0000000785047223 */ /* 0x000fe20000000004 */
[----:B------:R-:W-:Y:S01]  /*b0d0*/  ISETP.NE.AND P1, PT, R189, R16, PT ;  /* 0x00000010bd00720c */ /* 0x000fe20003f25270 */
[----:B------:R-:W-:Y:S01]  /*b0e0*/  FFMA R5, R133, R8, R5 ;  /* 0x0000000885057223 */ /* 0x000fe20000000005 */
[----:B------:R-:W-:Y:S01]  /*b0f0*/  F2FP.BF16.F32.PACK_AB R16, R3, R0 ;  /* 0x000000000310723e */ /* 0x000fe200000010ff */
[C---:B------:R-:W-:Y:S01]  /*b100*/  FMUL R7, R130.reuse, R29 ;  /* 0x0000001d82077220 */ /* 0x040fe20000400000 */
[----:B------:R-:W-:Y:S01]  /*b110*/  LOP3.LUT R14, R159, 0xffff0000, RZ, 0xc0, !PT ;  /* 0xffff00009f0e7812 */ /* 0x000fe200078ec0ff */
[----:B------:R-:W-:Y:S01]  /*b120*/  FFMA R6, R133, R9, R6 ;  /* 0x0000000985067223 */ /* 0x000fe20000000006 */
[----:B------:R-:W-:Y:S01]  /*b130*/  F2FP.BF16.F32.PACK_AB R17, R5, R4 ;  /* 0x000000040511723e */ /* 0x000fe200000010ff */
[----:B------:R-:W-:Y:S01]  /*b140*/  FMUL R8, R130, R30 ;  /* 0x0000001e82087220 */ /* 0x000fe20000400000 */
[----:B------:R-:W-:Y:S01]  /*b150*/  ISETP.NE.AND P2, PT, R194, RZ, PT ;  /* 0x000000ffc200720c */ /* 0x000fe20003f45270 */
[----:B------:R-:W-:Y:S01]  /*b160*/  FMUL R9, R130, R31 ;  /* 0x0000001f82097220 */ /* 0x000fe20000400000 */
[----:B------:R-:W-:Y:S01]  /*b170*/  ISETP.NE.AND P0, PT, R189, RZ, PT ;  /* 0x000000ffbd00720c */ /* 0x000fe20003f05270 */
[C---:B------:R-:W-:Y:S01]  /*b180*/  FFMA R7, R133.reuse, R10, R7 ;  /* 0x0000000a85077223 */ /* 0x040fe20000000007 */
[C---:B------:R-:W-:Y:S01]  /*b190*/  FFMA R8, R133.reuse, R11, R8 ;  /* 0x0000000b85087223 */ /* 0x040fe20000000008 */
[----:B------:R-:W-:Y:S01]  /*b1a0*/  SHF.L.U32 R11, R164, 0x10, RZ ;  /* 0x00000010a40b7819 */ /* 0x000fe200000006ff */
[----:B------:R-:W-:Y:S01]  /*b1b0*/  FFMA R9, R133, R12, R9 ;  /* 0x0000000c85097223 */ /* 0x000fe20000000009 */
[----:B------:R-:W-:Y:S01]  /*b1c0*/  SHF.L.U32 R12, R166, 0x10, RZ ;  /* 0x00000010a60c7819 */ /* 0x000fe200000006ff */
[C---:B------:R-:W-:Y:S01]  /*b1d0*/  FMUL R10, R130.reuse, R32 ;  /* 0x00000020820a7220 */ /* 0x040fe20000400000 */
[----:B------:R-:W-:Y:S01]  /*b1e0*/  F2FP.BF16.F32.PACK_AB R18, R7, R6 ;  /* 0x000000060712723e */ /* 0x000fe200000010ff */
[----:B------:R-:W-:Y:S01]  /*b1f0*/  FMUL R0, R130, R33 ;  /* 0x0000002182007220 */ /* 0x000fe20000400000 */
[----:B------:R-:W-:Y:S01]  /*b200*/  F2FP.BF16.F32.PACK_AB R19, R9, R8 ;  /* 0x000000080913723e */ /* 0x000fe200000010ff */
[----:B------:R-:W-:Y:S01]  /*b210*/  FFMA R10, R133, R11, R10 ;  /* 0x0000000b850a7223 */ /* 0x000fe2000000000a */
[----:B------:R-:W-:Y:S01]  /*b220*/  LOP3.LUT R6, R164, 0xffff0000, RZ, 0xc0, !PT ;  /* 0xffff0000a4067812 */ /* 0x000fe200078ec0ff */
[C---:B------:R-:W-:Y:S01]  /*b230*/  FMUL R3, R130.reuse, R34 ;  /* 0x0000002282037220 */ /* 0x040fe20000400000 */
[C---:B------:R-:W-:Y:S01]  /*b240*/  SHF.L.U32 R8, R165.reuse, 0x10, RZ ;  /* 0x00000010a5087819 */ /* 0x040fe200000006ff */
[----:B------:R1:W-:Y:S01]  /*b250*/  @!P1 STS.128 [R188+0x4000], R16 ;  /* 0x00400010bc009388 */ /* 0x0003e20000000c00 */
[----:B------:R-:W-:Y:S01]  /*b260*/  LOP3.LUT R7, R165, 0xffff0000, RZ, 0xc0, !PT ;  /* 0xffff0000a5077812 */ /* 0x000fe200078ec0ff */
[----:B------:R-:W-:Y:S01]  /*b270*/  FMUL R4, R130, R35 ;  /* 0x0000002382047220 */ /* 0x000fe20000400000 */
[----:B------:R-:W-:Y:S01]  /*b280*/  LOP3.LUT R9, R166, 0xffff0000, RZ, 0xc0, !PT ;  /* 0xffff0000a6097812 */ /* 0x000fe200078ec0ff */
[C---:B------:R-:W-:Y:S01]  /*b290*/  FMUL R5, R130.reuse, R36 ;  /* 0x0000002482057220 */ /* 0x040fe20000400000 */
[----:B------:R-:W-:Y:S01]  /*b2a0*/  LOP3.LUT R11, R167, 0xffff0000, RZ, 0xc0, !PT ;  /* 0xffff0000a70b7812 */ /* 0x000fe200078ec0ff */
[C---:B------:R-:W-:Y:S01]  /*b2b0*/  FFMA R0, R133.reuse, R6, R0 ;  /* 0x0000000685007223 */ /* 0x040fe20000000000 */
[C---:B------:R-:W-:Y:S01]  /*b2c0*/  FFMA R3, R133.reuse, R8, R3 ;  /* 0x0000000885037223 */ /* 0x040fe20000000003 */
[C---:B------:R-:W-:Y:S01]  /*b2d0*/  FFMA R4, R133.reuse, R7, R4 ;  /* 0x0000000785047223 */ /* 0x040fe20000000004 */
[----:B------:R-:W-:Y:S01]  /*b2e0*/  FFMA R5, R133, R12, R5 ;  /* 0x0000000c85057223 */ /* 0x000fe20000000005 */
[----:B------:R-:W-:Y:S01]  /*b2f0*/  SHF.L.U32 R12, R167, 0x10, RZ ;  /* 0x00000010a70c7819 */ /* 0x000fe200000006ff */
[----:B------:R-:W-:Y:S01]  /*b300*/  FMUL R6, R130, R37 ;  /* 0x0000002582067220 */ /* 0x000fe20000400000 */
[----:B------:R-:W-:Y:S01]  /*b310*/  F2FP.BF16.F32.PACK_AB R20, R0, R10 ;  /* 0x0000000a0014723e */ /* 0x000fe200000010ff */
[----:B------:R-:W-:Y:S01]  /*b320*/  FMUL R7, R130, R38 ;  /* 0x0000002682077220 */ /* 0x000fe20000400000 */
[----:B------:R-:W-:Y:S01]  /*b330*/  F2FP.BF16.F32.PACK_AB R21, R4, R3 ;  /* 0x000000030415723e */ /* 0x000fe200000010ff */
[----:B------:R-:W-:Y:S01]  /*b340*/  FMUL R8, R130, R39 ;  /* 0x0000002782087220 */ /* 0x000fe20000400000 */
[----:B----4-:R-:W-:Y:S01]  /*b350*/  SHF.L.U32 R3, R160, 0x10, RZ ;  /* 0x00000010a0037819 */ /* 0x010fe200000006ff */
[C---:B------:R-:W-:Y:S01]  /*b360*/  FFMA R6, R133.reuse, R9, R6 ;  /* 0x0000000985067223 */ /* 0x040fe20000000006 */
[----:B------:R-:W-:Y:S01]  /*b370*/  SHF.L.U32 R9, R162, 0x10, RZ ;  /* 0x00000010a2097819 */ /* 0x000fe200000006ff */
[----:B------:R-:W-:Y:S01]  /*b380*/  FFMA R7, R133, R12, R7 ;  /* 0x0000000c85077223 */ /* 0x000fe20000000007 */
[----:B------:R-:W-:Y:S01]  /*b390*/  LOP3.LUT R10, R157, 0xffff0000, RZ, 0xc0, !PT ;  /* 0xffff00009d0a7812 */ /* 0x000fe200078ec0ff */
[C---:B------:R-:W-:Y:S01]  /*b3a0*/  FFMA R8, R133.reuse, R11, R8 ;  /* 0x0000000b85087223 */ /* 0x040fe20000000008 */
[----:B------:R-:W-:Y:S01]  /*b3b0*/  F2FP.BF16.F32.PACK_AB R22, R6, R5 ;  /* 0x000000050616723e */ /* 0x000fe200000010ff */
[----:B------:R-:W-:Y:S01]  /*b3c0*/  FMUL R0, R130, R40 ;  /* 0x0000002882007220 */ /* 0x000fe20000400000 */
[----:B------:R-:W-:Y:S01]  /*b3d0*/  LOP3.LUT R6, R160, 0xffff0000, RZ, 0xc0, !PT ;  /* 0xffff0000a0067812 */ /* 0x000fe200078ec0ff */
[----:B------:R-:W-:Y:S01]  /*b3e0*/  FMUL R4, R130, R42 ;  /* 0x0000002a82047220 */ /* 0x000fe20000400000 */
[----:B------:R-:W-:Y:S01]  /*b3f0*/  F2FP.BF16.F32.PACK_AB R23, R8, R7 ;  /* 0x000000070817723e */ /* 0x000fe200000010ff */
[----:B------:R-:W-:Y:S01]  /*b400*/  FFMA R0, R133, R3, R0 ;  /* 0x0000000385007223 */ /* 0x000fe20000000000 */
[C---:B------:R-:W-:Y:S01]  /*b410*/  SHF.L.U32 R7, R161.reuse, 0x10, RZ ;  /* 0x00000010a1077819 */ /* 0x040fe200000006ff */
[C---:B------:R-:W-:Y:S01]  /*b420*/  FMUL R3, R130.reuse, R41 ;  /* 0x0000002982037220 */ /* 0x040fe20000400000 */
[----:B------:R-:W-:Y:S01]  /*b430*/  LOP3.LUT R8, R161, 0xffff0000, RZ, 0xc0, !PT ;  /* 0xffff0000a1087812 */ /* 0x000fe200078ec0ff */
[----:B------:R-:W-:Y:S01]  /*b440*/  FMUL R5, R130, R43 ;  /* 0x0000002b82057220 */ /* 0x000fe20000400000 */
[----:B------:R-:W-:Y:S01]  /*b450*/  LOP3.LUT R12, R158, 0xffff0000, RZ, 0xc0, !PT ;  /* 0xffff00009e0c7812 */ /* 0x000fe200078ec0ff */
[----:B------:R-:W-:Y:S01]  /*b460*/  FFMA R3, R133, R6, R3 ;  /* 0x0000000685037223 */ /* 0x000fe20000000003 */
[----:B------:R-:W-:Y:S01]  /*b470*/  SHF.L.U32 R11, R159, 0x10, RZ ;  /* 0x000000109f0b7819 */ /* 0x000fe200000006ff */
[C---:B------:R-:W-:Y:S01]  /*b480*/  FFMA R4, R133.reuse, R7, R4 ;  /* 0x0000000785047223 */ /* 0x040fe20000000004 */
        /* <DEDUP_REMOVED lines=60> */
[----:B------:R-:W-:Y:S01]  /*b850*/  FFMA R5, R133, R12, R5 ;  /* 0x0000000c85057223 */ /* 0x000fe20000000005 */
[----:B------:R-:W-:Y:S01]  /*b860*/  SHF.L.U32 R12, R155, 0x10, RZ ;  /* 0x000000109b0c7819 */ /* 0x000fe200000006ff */
[----:B------:R-:W-:Y:S01]  /*b870*/  FMUL R6, R130, R61 ;  /* 0x0000003d82067220 */ /* 0x000fe20000400000 */
[----:B------:R-:W-:Y:S01]  /*b880*/  F2FP.BF16.F32.PACK_AB R89, R4, R3 ;  /* 0x000000030459723e */ /* 0x000fe200000010ff */
[----:B------:R-:W-:Y:S01]  /*b890*/  FMUL R7, R130, R62 ;  /* 0x0000003e82077220 */ /* 0x000fe20000400000 */
[----:B------:R-:W-:Y:S01]  /*b8a0*/  SHF.L.U32 R3, R148, 0x10, RZ ;  /* 0x0000001094037819 */ /* 0x000fe200000006ff */
[----:B------:R-:W-:Y:S01]  /*b8b0*/  FMUL R8, R130, R63 ;  /* 0x0000003f82087220 */ /* 0x000fe20000400000 */
[----:B------:R-:W-:Y:S01]  /*b8c0*/  LOP3.LUT R14, R147, 0xffff0000, RZ, 0xc0, !PT ;  /* 0xffff0000930e7812 */ /* 0x000fe200078ec0ff */
        /* <DEDUP_REMOVED lines=8> */
[----:B------:R1:W-:Y:S01]  /*b950*/  @!P1 STS.128 [R195+0x4010], R20 ;  /* 0x00401014c3009388 */ /* 0x0003e20000000c00 */
[----:B------:R-:W-:Y:S01]  /*b960*/  F2FP.BF16.F32.PACK_AB R91, R8, R7 ;  /* 0x00000007085b723e */ /* 0x000fe200000010ff */
[----:B------:R-:W-:Y:S01]  /*b970*/  FFMA R0, R133, R3, R0 ;  /* 0x0000000385007223 */ /* 0x000fe20000000000 */
[C---:B------:R-:W-:Y:S01]  /*b980*/  SHF.L.U32 R7, R149.reuse, 0x10, RZ ;  /* 0x0000001095077819 */ /* 0x040fe200000006ff */
[C---:B------:R-:W-:Y:S01]  /*b990*/  FMUL R3, R130.reuse, R65 ;  /* 0x0000004182037220 */ /* 0x040fe20000400000 */
[----:B------:R-:W-:Y:S01]  /*b9a0*/  LOP3.LUT R8, R149, 0xffff0000, RZ, 0xc0, !PT ;  /* 0xffff000095087812 */ /* 0x000fe200078ec0ff */
[C---:B------:R-:W-:Y:S01]  /*b9b0*/  FMUL R4, R130.reuse, R66 ;  /* 0x0000004282047220 */ /* 0x040fe20000400000 */
[----:B------:R-:W-:Y:S01]  /*b9c0*/  SHF.L.U32 R11, R147, 0x10, RZ ;  /* 0x00000010930b7819 */ /* 0x000fe200000006ff */
[C---:B------:R-:W-:Y:S01]  /*b9d0*/  FMUL R5, R130.reuse, R67 ;  /* 0x0000004382057220 */ /* 0x040fe20000400000 */
[C---:B------:R-:W-:Y:S01]  /*b9e0*/  FFMA R3, R133.reuse, R6, R3 ;  /* 0x0000000685037223 */ /* 0x040fe20000000003 */
[C---:B------:R-:W-:Y:S01]  /*b9f0*/  FFMA R4, R133.reuse, R7, R4 ;  /* 0x0000000785047223 */ /* 0x040fe20000000004 */
[----:B------:R-:W-:Y:S01]  /*ba00*/  FMUL R6, R130, R68 ;  /* 0x0000004482067220 */ /* 0x000fe20000400000 */
[----:B------:R-:W-:Y:S01]  /*ba10*/  FFMA R5, R133, R8, R5 ;  /* 0x0000000885057223 */ /* 0x000fe20000000005 */
[----:B------:R-:W-:Y:S01]  /*ba20*/  LOP3.LUT R8, R150, 0xffff0000, RZ, 0xc0, !PT ;  /* 0xffff000096087812 */ /* 0x000fe200078ec0ff */
[C---:B------:R-:W-:Y:S01]  /*ba30*/  FMUL R7, R130.reuse, R69 ;  /* 0x0000004582077220 */ /* 0x040fe20000400000 */
[----:B--2---:R-:W-:Y:S01]  /*ba40*/  F2FP.BF16.F32.PACK_AB R16, R3, R0 ;  /* 0x000000000310723e */ /* 0x004fe200000010ff */
[----:B------:R2:W-:Y:S01]  /*ba50*/  @!P1 STS.128 [R188+0x5000], R88 ;  /* 0x00500058bc009388 */ /* 0x0005e20000000c00 */
[----:B------:R-:W-:Y:S01]  /*ba60*/  F2FP.BF16.F32.PACK_AB R17, R5, R4 ;  /* 0x000000040511723e */ /* 0x000fe200000010ff */
[----:B------:R-:W-:Y:S01]  /*ba70*/  FFMA R6, R133, R9, R6 ;  /* 0x0000000985067223 */ /* 0x000fe20000000006 */
[----:B------:R-:W-:Y:S01]  /*ba80*/  SHF.L.U32 R5, R151, 0x10, RZ ;  /* 0x0000001097057819 */ /* 0x000fe200000006ff */
[----:B------:R-:W-:Y:S01]  /*ba90*/  FFMA R7, R133, R8, R7 ;  /* 0x0000000885077223 */ /* 0x000fe20000000007 */
[----:B------:R-:W-:Y:S01]  /*baa0*/  LOP3.LUT R8, R151, 0xffff0000, RZ, 0xc0, !PT ;  /* 0xffff000097087812 */ /* 0x000fe200078ec0ff */
[----:B------:R-:W-:Y:S01]  /*bab0*/  FMUL R0, R130, R70 ;  /* 0x0000004682007220 */ /* 0x000fe20000400000 */
[----:B------:R-:W-:Y:S01]  /*bac0*/  SHF.L.U32 R9, R140, 0x10, RZ ;  /* 0x000000108c097819 */ /* 0x000fe200000006ff */
[C---:B------:R-:W-:Y:S01]  /*bad0*/  FMUL R3, R130.reuse, R71 ;  /* 0x0000004782037220 */ /* 0x040fe20000400000 */
[----:B------:R-:W-:Y:S01]  /*bae0*/  F2FP.BF16.F32.PACK_AB R18, R7, R6 ;  /* 0x000000060712723e */ /* 0x000fe200000010ff */
[----:B------:R-:W-:Y:S01]  /*baf0*/  FMUL R4, R130, R72 ;  /* 0x0000004882047220 */ /* 0x000fe20000400000 */
        /* <DEDUP_REMOVED lines=15> */
[C---:B------:R-:W-:Y:S01]  /*bbf0*/  FMUL R0, R130.reuse, R76 ;  /* 0x0000004c82007220 */ /* 0x040fe20000400000 */
[----:B-1----:R-:W-:Y:S01]  /*bc00*/  F2FP.BF16.F32.PACK_AB R20, R5, R4 ;  /* 0x000000040514723e */ /* 0x002fe200000010ff */
[C---:B------:R-:W-:Y:S01]  /*bc10*/  FMUL R3, R130.reuse, R77 ;  /* 0x0000004d82037220 */ /* 0x040fe20000400000 */
[----:B------:R-:W-:Y:S01]  /*bc20*/  F2FP.BF16.F32.PACK_AB R21, R7, R6 ;  /* 0x000000060715723e */ /* 0x000fe200000010ff */
[----:B------:R2:W-:Y:S01]  /*bc30*/  @!P1 STS.128 [R198+0x5010], R16 ;  /* 0x00501010c6009388 */ /* 0x0005e20000000c00 */
[----:B------:R-:W-:Y:S01]  /*bc40*/  SHF.L.U32 R7, R143, 0x10, RZ ;  /* 0x000000108f077819 */ /* 0x000fe200000006ff */
[----:B------:R-:W-:Y:S01]  /*bc50*/  FFMA R0, R133, R8, R0 ;  /* 0x0000000885007223 */ /* 0x000fe20000000000 */
[----:B------:R-:W-:Y:S01]  /*bc60*/  LOP3.LUT R8, R143, 0xffff0000, RZ, 0xc0, !PT ;  /* 0xffff00008f087812 */ /* 0x000fe200078ec0ff */
        /* <DEDUP_REMOVED lines=28> */
[----:B------:R-:W-:Y:S02]  /*be30*/  F2FP.BF16.F32.PACK_AB R12, R0, R6 ;  /* 0x00000006000c723e */ /* 0x000fe400000010ff */
[----:B------:R-:W-:Y:S02]  /*be40*/  F2FP.BF16.F32.PACK_AB R13, R7, R3 ;  /* 0x00000003070d723e */ /* 0x000fe400000010ff */
[----:B------:R-:W-:Y:S02]  /*be50*/  F2FP.BF16.F32.PACK_AB R14, R5, R4 ;  /* 0x00000004050e723e */ /* 0x000fe400000010ff */
[----:B------:R-:W-:Y:S02]  /*be60*/  F2FP.BF16.F32.PACK_AB R15, R9, R8 ;  /* 0x00000008090f723e */ /* 0x000fe400000010ff */
[----:B------:R-:W-:Y:S02]  /*be70*/  MOV R0, UR45 ;  /* 0x0000002d00007c02 */ /* 0x000fe40008000f00 */
[----:B------:R-:W-:Y:S01]  /*be80*/  @P2 SHF.L.U32 R5, RZ, 0x1f, RZ ;  /* 0x0000001fff052819 */ /* 0x000fe200000006ff */
[----:B------:R2:W-:Y:S01]  /*be90*/  @!P1 STS.128 [R195+0x5010], R12 ;  /* 0x0050100cc3009388 */ /* 0x0005e20000000c00 */
[----:B------:R-:W-:Y:S04]  /*bea0*/  @P2 LEA R0, R0, UR44, 0x3 ;  /* 0x0000002c00002c11 */ /* 0x000fe8000f8e18ff */
[----:B------:R-:W-:Y:S02]  /*beb0*/  @P2 IADD3 R3, PT, PT, R0, 0x30, RZ ;  /* 0x0000003000032810 */ /* 0x000fe40007ffe0ff */
[----:B------:R-:W-:Y:S01]  /*bec0*/  LEA R0, R137, UR44, 0x3 ;  /* 0x0000002c89007c11 */ /* 0x000fe2000f8e18ff */
[----:B------:R-:W-:Y:S01]  /*bed0*/  @!PT LDS RZ, [RZ] ;  /* 0x00000000fffff984 */ /* 0x000fe20000000800 */
[----:B------:R-:W-:Y:S01]  /*bee0*/  @!PT LDS RZ, [RZ] ;  /* 0x00000000fffff984 */ /* 0x000fe20000000800 */
[----:B------:R-:W-:Y:S01]  /*bef0*/  @!PT LDS RZ, [RZ] ;  /* 0x00000000fffff984 */ /* 0x000fe20000000800 */
[----:B------:R-:W-:Y:S01]  /*bf00*/  @!PT LDS RZ, [RZ] ;  /* 0x00000000fffff984 */ /* 0x000fe20000000800 */
[----:B------:R1:W-:Y:S06]  /*bf10*/  MEMBAR.ALL.CTA ;  /* 0x0000000000007992 */ /* 0x0003ec0000008000 */
[----:B-1----:R-:W1:Y:S02]  /*bf20*/  FENCE.VIEW.ASYNC.S ;  /* 0x00000000000073c6 */ /* 0x002e640000000000 */
[----:B------:R-:W-:Y:S05]  /*bf30*/  WARPSYNC.ALL ;  /* 0x0000000000007948 */ /* 0x000fea0003800000 */
[----:B------:R-:W-:Y:S01]  /*bf40*/  BSSY.RECONVERGENT B0, `(.L_x_131) ;  /* 0x0000010000007945 */ /* 0x000fe20003800200 */
[----:B------:R-:W-:Y:S01]  /*bf50*/  @P2 PRMT R3, R200, 0x654, R3 ;  /* 0x00000654c8032816 */ /* 0x000fe20000000003 */
[----:B-1----:R-:W-:Y:S06]  /*bf60*/  BAR.SYNC.DEFER_BLOCKING 0x1, 0x80 ;  /* 0x0042000000007b1d */ /* 0x002fec0000010000 */
[----:B------:R-:W-:Y:S05]  /*bf70*/  @P0 BRA `(.L_x_132) ;  /* 0x0000000000300947 */ /* 0x000fea0003800000 */
[----:B------:R-:W-:Y:S02]  /*bf80*/  UIADD3 UR4, UP0, UPT, UR54, 0xa80, URZ ;  /* 0x00000a8036047890 */ /* 0x000fe4000ff1e0ff */
[----:B------:R-:W-:Y:S02]  /*bf90*/  UIADD3 UR48, UPT, UPT, UR44, 0x4200, URZ ;  /* 0x000042002c307890 */ /* 0x000fe4000fffe0ff */
[----:B------:R-:W-:Y:S01]  /*bfa0*/  UIADD3.X UR5, UPT, UPT, URZ, UR55, URZ, UP0, !UPT ;  /* 0x00000037ff057290 */ /* 0x000fe200087fe4ff */
[----:B------:R-:W-:Y:S01]  /*bfb0*/  UMOV UR51, UR52 ;  /* 0x0000003400337c82 */ /* 0x000fe20008000000 */
[----:B------:R-:W-:Y:S02]  /*bfc0*/  UIADD3 UR9, UPT, UPT, UR49, 0x80, URZ ;  /* 0x0000008031097890 */ /* 0x000fe4000fffe0ff */
[----:B------:R-:W-:Y:S01]  /*bfd0*/  UIADD3 UR8, UPT, UPT, UR44, 0x5200, URZ ;  /* 0x000052002c087890 */ /* 0x000fe2000fffe0ff */
[----:B------:R-:W-:Y:S01]  /*bfe0*/  UMOV UR10, UR50 ;  /* 0x00000032000a7c82 */ /* 0x000fe20008000000 */
[----:B------:R-:W-:Y:S03]  /*bff0*/  UMOV UR11, UR52 ;  /* 0x00000034000b7c82 */ /* 0x000fe60008000000 */
[----:B------:R1:W-:Y:S04]  /*c000*/  UTMASTG.3D [UR48], [UR4] ;  /* 0x00000030040073b5 */ /* 0x0003e80008010000 */
[----:B------:R1:W-:Y:S01]  /*c010*/  UTMASTG.3D [UR8], [UR4] ;  /* 0x00000008040073b5 */ /* 0x0003e20008010000 */
[----:B------:R0:W-:Y:S01]  /*c020*/  UTMACMDFLUSH ;  /* 0x00000000000079b7 */ /* 0x0001e20000000000 */
[----:B-1----:R-:W-:Y:S04]  /*c030*/  DEPBAR.LE SB0, 0x1 ;  /* 0x000080400000791a */ /* 0x002fe80000000000 */
.L_x_132:
[----:B------:R-:W-:Y:S05]  /*c040*/  BSYNC.RECONVERGENT B0 ;  /* 0x0000000000007941 */ /* 0x000fea0003800200 */
.L_x_131:
[----:B------:R-:W-:Y:S01]  /*c050*/  BAR.SYNC.DEFER_BLOCKING 0x1, 0x80 ;  /* 0x0042000000007b1d */ /* 0x000fe20000010000 */
[----:B------:R-:W-:Y:S01]  /*c060*/  UIADD3 UR4, UPT, UPT, UR45, 0x1, URZ ;  /* 0x000000012d047890 */ /* 0x000fe2000fffe0ff */
[----:B--2---:R-:W-:Y:S03]  /*c070*/  HFMA2 R16, -RZ, RZ, 0, 0 ;  /* 0x00000000ff107431 */ /* 0x004fe600000001ff */
[----:B------:R-:W-:Y:S04]  /*c080*/  UISETP.NE.AND UP0, UPT, UR4, 0x4, UPT ;  /* 0x000000040400788c */ /* 0x000fe8000bf05270 */
[----:B------:R-:W-:Y:S01]  /*c090*/  USEL UR46, UR4, URZ, UP0 ;  /* 0x000000ff042e7287 */ /* 0x000fe20008000000 */
[----:B------:R1:W-:Y:S01]  /*c0a0*/  @P2 SYNCS.ARRIVE.TRANS64.RED.A1T0 RZ, [R3+URZ], RZ ;  /* 0x000000ff03ff29a7 */ /* 0x0003e200081004ff */
[----:B------:R-:W-:Y:S01]  /*c0b0*/  BSSY B1, `(.L_x_133) ;  /* 0x000001e000017945 */ /* 0x000fe20003800000 */
[----:B------:R-:W2:Y:S02]  /*c0c0*/  @P2 SYNCS.PHASECHK.TRANS64.TRYWAIT P0, [R0+URZ+0x10], R5 ;  /* 0x00001005000025a7 */ /* 0x000ea400080011ff */
        /* <DEDUP_REMOVED lines=13> */
.L_x_136:
[----:B------:R-:W-:Y:S05]  /*c1a0*/  BSYNC B0 ;  /* 0x0000000000007941 */ /* 0x000fea0003800000 */
.L_x_135:
[----:B------:R-:W-:Y:S01]  /*c1b0*/  ISETP.NE.AND P0, PT, R199, RZ, PT ;  /* 0x000000ffc700720c */ /* 0x000fe20003f05270 */
[----:B------:R-:W-:Y:S11]  /*c1c0*/  VIADD R137, R137, 0x1 ;  /* 0x0000000189897836 */ /* 0x000ff60000000000 */
[----:B------:R-:W-:Y:S01]  /*c1d0*/  @!UPT UIADD3 URZ, UPT, UPT, URZ, URZ, URZ ;  /* 0x000000fffffff290 */ /* 0x000fe2000fffe0ff */
[----:B------:R2:W4:Y:S04]  /*c1e0*/  @P0 LDS.128 R160, [R4+0x20] ;  /* 0x0000200004a00984 */ /* 0x0005280000000c00 */
[----:B------:R2:W1:Y:S04]  /*c1f0*/  @P0 LDS.128 R140, [R4+0x1020] ;  /* 0x00102000048c0984 */ /* 0x0004680000000c00 */
[----:B------:R2:W1:Y:S04]  /*c200*/  @P0 LDS.128 R168, [R8] ;  /* 0x0000000008a80984 */ /* 0x0004680000000c00 */
[----:B------:R2:W1:Y:S04]  /*c210*/  @P0 LDS.128 R152, [R8+0x1000] ;  /* 0x0010000008980984 */ /* 0x0004680000000c00 */
[----:B------:R2:W1:Y:S04]  /*c220*/  @P0 LDS.128 R164, [R6+0x10] ;  /* 0x0000100006a40984 */ /* 0x0004680000000c00 */
[----:B------:R2:W1:Y:S04]  /*c230*/  @P0 LDS.128 R148, [R6+0x1010] ;  /* 0x0010100006940984 */ /* 0x0004680000000c00 */
[----:B------:R2:W1:Y:S04]  /*c240*/  @P0 LDS.128 R156, [R3+0x10] ;  /* 0x00001000039c0984 */ /* 0x0004680000000c00 */
[----:B------:R2:W1:Y:S01]  /*c250*/  @P0 LDS.128 R144, [R3+0x1010] ;  /* 0x0010100003900984 */ /* 0x0004620000000c00 */
[C---:B------:R-:W-:Y:S04]  /*c260*/  ISETP.NE.AND P0, PT, R137.reuse, 0x4, PT ;  /* 0x000000048900780c */ /* 0x040fe80003f05270 */
[----:B------:R-:W-:Y:S02]  /*c270*/  SEL R137, R137, RZ, P0 ;  /* 0x000000ff89897207 */ /* 0x000fe40000000000 */
[----:B------:R-:W-:Y:S02]  /*c280*/  SEL R16, RZ, 0x1, P0 ;  /* 0x00000001ff107807 */ /* 0x000fe40000000000 */
.L_x_134:
[----:B------:R-:W-:Y:S05]  /*c290*/  BSYNC B1 ;  /* 0x0000000000017941 */ /* 0x000fea0003800000 */
.L_x_133:
[----:B------:R-:W-:Y:S05]  /*c2a0*/  VIADD R92, R92, 0x400000 ;  /* 0x004000005c5c7836 */ /* 0x000fea0000000000 */
[----:B-1----:R-:W-:Y:S04]  /*c2b0*/  SHF.R.U32.HI R0, RZ, 0x15, R92 ;  /* 0x00000015ff007819 */ /* 0x002fe8000001165c */
[----:B------:R-:W-:Y:S04]  /*c2c0*/  LOP3.LUT R18, R0, 0x3, RZ, 0xc0, !PT ;  /* 0x0000000300127812 */ /* 0x000fe800078ec0ff */
[----:B------:R-:W-:Y:S11]  /*c2d0*/  ISETP.NE.AND P0, PT, R189, R18, PT ;  /* 0x00000012bd00720c */ /* 0x000ff60003f05270 */
[----:B------:R-:W-:Y:S02]  /*c2e0*/  @!UPT UIADD3 URZ, UPT, UPT, URZ, URZ, URZ ;  /* 0x000000fffffff290 */ /* 0x000fe4000fffe0ff */
[----:B------:R-:W-:Y:S05]  /*c2f0*/  @P0 BRA `(.L_x_138) ;  /* 0x0000000000bc0947 */ /* 0x000fea0003800000 */
[----:B------:R-:W-:Y:S11]  /*c300*/  LOP3.LUT P0, RZ, R0, 0x3, R177, 0x48, !PT ;  /* 0x0000000300ff7812 */ /* 0x000ff600078048b1 */
[----:B------:R-:W-:Y:S02]  /*c310*/  @!UPT UIADD3 URZ, UPT, UPT, URZ, URZ, URZ ;  /* 0x000000fffffff290 */ /* 0x000fe4000fffe0ff */
[----:B------:R-:W-:Y:S05]  /*c320*/  @!P0 BRA `(.L_x_139) ;  /* 0x0000000000408947 */ /* 0x000fea0003800000 */
[----:B------:R-:W1:Y:S01]  /*c330*/  LDCU.64 UR8, c[0x4][0x70] ;  /* 0x01000e00ff0877ac */ /* 0x000e620008000a00 */
[----:B------:R-:W-:Y:S01]  /*c340*/  MOV R15, 0x0 ;  /* 0x00000000000f7802 */ /* 0x000fe20000000f00 */
[----:B------:R-:W-:Y:S02]  /*c350*/  HFMA2 R12, -RZ, RZ, 0, 5.9604644775390625e-08 ;  /* 0x00000001ff0c7431 */ /* 0x000fe400000001ff */
[----:B--2---:R-:W-:Y:S02]  /*c360*/  IMAD.MOV.U32 R8, RZ, RZ, 0x192 ;  /* 0x00000192ff087424 */ /* 0x004fe400078e00ff */
[----:B------:R-:W-:Y:S01]  /*c370*/  IMAD.MOV.U32 R13, RZ, RZ, RZ ;  /* 0x000000ffff0d7224 */ /* 0x000fe200078e00ff */
[----:B------:R-:W2:Y:S01]  /*c380*/  LDCU.64 UR6, c[0x4][0x78] ;  /* 0x01000f00ff0677ac */ /* 0x000ea20008000a00 */
[----:B------:R-:W3:Y:S01]  /*c390*/  LDC.64 R14, c[0x4][R15] ;  /* 0x010000000f0e7b82 */ /* 0x000ee20000000a00 */
[----:B------:R-:W5:Y:S01]  /*c3a0*/  LDCU.64 UR4, c[0x4][0x10] ;  /* 0x01000200ff0477ac */ /* 0x000f620008000a00 */
[----:B-1----:R-:W-:Y:S01]  /*c3b0*/  MOV R5, UR9 ;  /* 0x0000000900057c02 */ /* 0x002fe20008000f00 */
[----:B------:R-:W-:Y:S01]  /*c3c0*/  IMAD.U32 R4, RZ, RZ, UR8 ;  /* 0x00000008ff047e24 */ /* 0x000fe2000f8e00ff */
[----:B--2---:R-:W-:Y:S01]  /*c3d0*/  MOV R7, UR7 ;  /* 0x0000000700077c02 */ /* 0x004fe20008000f00 */
[----:B------:R-:W-:Y:S01]  /*c3e0*/  IMAD.U32 R6, RZ, RZ, UR6 ;  /* 0x00000006ff067e24 */ /* 0x000fe2000f8e00ff */
[----:B-----5:R-:W-:Y:S01]  /*c3f0*/  MOV R11, UR5 ;  /* 0x00000005000b7c02 */ /* 0x020fe20008000f00 */
[----:B------:R-:W-:Y:S02]  /*c400*/  IMAD.U32 R10, RZ, RZ, UR4 ;  /* 0x00000004ff0a7e24 */ /* 0x000fe4000f8e00ff */
[----:B------:R-:W-:Y:S07]  /*c410*/  LEPC R20, `(.L_x_139) ;  /* 0x000000001014794e */ /* 0x000fee0000000000 */
[----:B---34-:R-:W-:Y:S05]  /*c420*/  CALL.ABS.NOINC R14 ;  /* 0x000000000e007343 */ /* 0x018fea0003c00000 */
.L_x_139:
[----:B------:R-:W-:Y:S05]  /*c430*/  WARPSYNC.ALL ;  /* 0x0000000000007948 */ /* 0x000fea0003800000 */
[C---:B------:R-:W-:Y:S01]  /*c440*/  R2UR UR4, R92.reuse ;  /* 0x000000005c0472ca */ /* 0x040fe200000e0000 */
[----:B------:R-:W-:Y:S05]  /*c450*/  VIADD R0, R92, 0x80 ;  /* 0x000000805c007836 */ /* 0x000fea0000000000 */
[----:B------:R-:W-:Y:S04]  /*c460*/  SHF.R.U32.HI R0, RZ, 0x15, R0 ;  /* 0x00000015ff007819 */ /* 0x000fe80000011600 */
[----:B------:R-:W-:Y:S03]  /*c470*/  LOP3.LUT P0, RZ, R0, 0x3, R177, 0x48, !PT ;  /* 0x0000000300ff7812 */ /* 0x000fe600078048b1 */
[----:B------:R-:W1:Y:S10]  /*c480*/  LDTM.x32 R24, tmem[UR4] ;  /* 0x00000004001879ee */ /* 0x000e7400082c0000 */
[----:B-1----:R-:W-:Y:S05]  /*c490*/  @!P0 BRA `(.L_x_140) ;  /* 0x0000000000408947 */ /* 0x002fea0003800000 */
        /* <DEDUP_REMOVED lines=16> */
.L_x_140:
[----:B------:R-:W-:Y:S05]  /*c5a0*/  WARPSYNC.ALL ;  /* 0x0000000000007948 */ /* 0x000fea0003800000 */
[----:B------:R-:W-:Y:S11]  /*c5b0*/  R2UR UR4, R92 ;  /* 0x000000005c0472ca */ /* 0x000ff600000e0000 */
[----:B------:R-:W-:Y:S02]  /*c5c0*/  @!UPT UIADD3 URZ, UPT, UPT, URZ, URZ, URZ ;  /* 0x000000fffffff290 */ /* 0x000fe4000fffe0ff */
[----:B------:R-:W1:Y:S02]  /*c5d0*/  LDTM.x32 R56, tmem[UR4+0x80] ;  /* 0x00008004003879ee */ /* 0x000e6400082c0000 */
[----:B-1----:R-:W-:Y:S01]  /*c5e0*/  NOP ;  /* 0x0000000000007918 */ /* 0x002fe20000000000 */
.L_x_138:
[----:B--2---:R-:W-:Y:S01]  /*c5f0*/  SHF.L.U32 R4, R168, 0x10, RZ ;  /* 0x00000010a8047819 */ /* 0x004fe200000006ff */
        /* <DEDUP_REMOVED lines=234> */
[----:B------:R-:W-:Y:S01]  /*d4a0*/  LEA R8, R137, UR44, 0x3 ;  /* 0x0000002c89087c11 */ /* 0x000fe2000f8e18ff */
[----:B------:R2:W-:Y:S01]  /*d4b0*/  @!P1 STS.128 [R195+0x7010], R12 ;  /* 0x0070100cc3009388 */ /* 0x0005e20000000c00 */
[----:B------:R-:W-:Y:S02]  /*d4c0*/  @P2 LEA R0, R0, UR44, 0x3 ;  /* 0x0000002c00002c11 */ /* 0x000fe4000f8e18ff */
[----:B------:R-:W-:Y:S02]  /*d4d0*/  @P2 SHF.L.U32 R5, R16, 0x1f, RZ ;  /* 0x0000001f10052819 */ /* 0x000fe400000006ff */
[----:B------:R-:W-:Y:S01]  /*d4e0*/  @P2 IADD3 R3, PT, PT, R0, 0x30, RZ ;  /* 0x0000003000032810 */ /* 0x000fe20007ffe0ff */
        /* <DEDUP_REMOVED lines=13> */
[----:B------:R-:W-:Y:S02]  /*d5c0*/  UIADD3 UR8, UPT, UPT, UR44, 0x6200, URZ ;  /* 0x000062002c087890 */ /* 0x000fe4000fffe0ff */
[----:B------:R-:W-:Y:S01]  /*d5d0*/  UIADD3.X UR5, UPT, UPT, URZ, UR55, URZ, UP0, !UPT ;  /* 0x00000037ff057290 */ /* 0x000fe200087fe4ff */
[----:B------:R-:W-:Y:S01]  /*d5e0*/  UMOV UR9, UR49 ;  /* 0x0000003100097c82 */ /* 0x000fe20008000000 */
[----:B------:R-:W-:Y:S01]  /*d5f0*/  UMOV UR11, UR52 ;  /* 0x00000034000b7c82 */ /* 0x000fe20008000000 */
[----:B------:R-:W-:Y:S02]  /*d600*/  UIADD3 UR13, UPT, UPT, UR49, 0x80, URZ ;  /* 0x00000080310d7890 */ /* 0x000fe4000fffe0ff */
[----:B------:R-:W-:Y:S01]  /*d610*/  UIADD3 UR12, UPT, UPT, UR44, 0x7200, URZ ;  /* 0x000072002c0c7890 */ /* 0x000fe2000fffe0ff */
[----:B------:R-:W-:Y:S03]  /*d620*/  UMOV UR15, UR52 ;  /* 0x00000034000f7c82 */ /* 0x000fe60008000000 */
[----:B------:R1:W-:Y:S01]  /*d630*/  UTMASTG.3D [UR8], [UR4] ;  /* 0x00000008040073b5 */ /* 0x0003e20008010000 */
[----:B------:R-:W-:Y:S04]  /*d640*/  UMOV UR14, UR10 ;  /* 0x0000000a000e7c82 */ /* 0x000fe80008000000 */
[----:B------:R1:W-:Y:S01]  /*d650*/  UTMASTG.3D [UR12], [UR4] ;  /* 0x0000000c040073b5 */ /* 0x0003e20008010000 */
[----:B------:R0:W-:Y:S01]  /*d660*/  UTMACMDFLUSH ;  /* 0x00000000000079b7 */ /* 0x0001e20000000000 */
[----:B-1----:R-:W-:Y:S04]  /*d670*/  DEPBAR.LE SB0, 0x1 ;  /* 0x000080400000791a */ /* 0x002fe80000000000 */
.L_x_142:
[----:B------:R-:W-:Y:S05]  /*d680*/  BSYNC.RECONVERGENT B0 ;  /* 0x0000000000007941 */ /* 0x000fea0003800200 */
.L_x_141:
        /* <DEDUP_REMOVED lines=9> */
[----:B------:R-:W4:Y:S01]  /*d720*/  @P2 SYNCS.PHASECHK.TRANS64.TRYWAIT P0, [R8+URZ+0x10], R5 ;  /* 0x00001005080025a7 */ /* 0x000f2200080011ff */
[----:B------:R-:W-:Y:S01]  /*d730*/  VIADD R17, R131, UR4 ;  /* 0x0000000483117c36 */ /* 0x000fe20008000000 */
[----:B------:R-:W-:Y:S04]  /*d740*/  USEL UR45, UR5, URZ, UP0 ;  /* 0x000000ff052d7287 */ /* 0x000fe80008000000 */
[----:B------:R-:W-:Y:S04]  /*d750*/  SHF.R.U32.HI R10, RZ, 0x15, R17 ;  /* 0x00000015ff0a7819 */ /* 0x000fe80000011611 */
[----:B------:R-:W-:Y:S02]  /*d760*/  LOP3.LUT R18, R10, 0x3, RZ, 0xc0, !PT ;  /* 0x000000030a127812 */ /* 0x000fe400078ec0ff */
[----:B----4-:R-:W-:Y:S01]  /*d770*/  @P2 SEL R138, RZ, 0x1, !P0 ;  /* 0x00000001ff8a2807 */ /* 0x010fe20004000000 */
        /* <DEDUP_REMOVED lines=9> */
[----:B------:R-:W-:Y:S04]  /*d810*/  SHF.L.U32 R5, R16, 0x1f, RZ ;  /* 0x0000001f10057819 */ /* 0x000fe800000006ff */
[----:B------:R-:W1:Y:S02]  /*d820*/  SYNCS.PHASECHK.TRANS64.TRYWAIT P0, [R8+URZ+0x10], R5 ;  /* 0x00001005080075a7 */ /* 0x000e6400080011ff */
[----:B-1----:R-:W-:Y:S05]  /*d830*/  @!P0 BRA `(.L_x_147) ;  /* 0x00000064006c8947 */ /* 0x002fea0003800000 */
.L_x_146:
[----:B------:R-:W-:Y:S05]  /*d840*/  BSYNC B0 ;  /* 0x0000000000007941 */ /* 0x000fea0003800000 */
.L_x_145:
[----:B------:R-:W-:Y:S01]  /*d850*/  ISETP.NE.AND P0, PT, R199, RZ, PT ;  /* 0x000000ffc700720c */ /* 0x000fe20003f05270 */
[----:B------:R-:W-:Y:S11]  /*d860*/  VIADD R137, R137, 0x1 ;  /* 0x0000000189897836 */ /* 0x000ff60000000000 */
[----:B------:R-:W-:Y:S01]  /*d870*/  @!UPT UIADD3 URZ, UPT, UPT, URZ, URZ, URZ ;  /* 0x000000fffffff290 */ /* 0x000fe2000fffe0ff */
[----:B------:R4:W2:Y:S04]  /*d880*/  @P0 LDS.128 R160, [R3+0x20] ;  /* 0x0000200003a00984 */ /* 0x0008a80000000c00 */
[----:B------:R4:W2:Y:S04]  /*d890*/  @P0 LDS.128 R140, [R3+0x1020] ;  /* 0x00102000038c0984 */ /* 0x0008a80000000c00 */
[----:B------:R4:W2:Y:S04]  /*d8a0*/  @P0 LDS.128 R168, [R6] ;  /* 0x0000000006a80984 */ /* 0x0008a80000000c00 */
[----:B------:R4:W2:Y:S04]  /*d8b0*/  @P0 LDS.128 R152, [R6+0x1000] ;  /* 0x0010000006980984 */ /* 0x0008a80000000c00 */
[----:B------:R4:W2:Y:S04]  /*d8c0*/  @P0 LDS.128 R164, [R4+0x10] ;  /* 0x0000100004a40984 */ /* 0x0008a80000000c00 */
[----:B------:R4:W2:Y:S04]  /*d8d0*/  @P0 LDS.128 R148, [R4+0x1010] ;  /* 0x0010100004940984 */ /* 0x0008a80000000c00 */
[----:B------:R4:W2:Y:S04]  /*d8e0*/  @P0 LDS.128 R156, [R0+0x10] ;  /* 0x00001000009c0984 */ /* 0x0008a80000000c00 */
[----:B------:R4:W2:Y:S01]  /*d8f0*/  @P0 LDS.128 R144, [R0+0x1010] ;  /* 0x0010100000900984 */ /* 0x0008a20000000c00 */
[C---:B------:R-:W-:Y:S04]  /*d900*/  ISETP.NE.AND P0, PT, R137.reuse, 0x4, PT ;  /* 0x000000048900780c */ /* 0x040fe80003f05270 */
[----:B-1----:R-:W-:Y:S02]  /*d910*/  SEL R5, RZ, 0x1, P0 ;  /* 0x00000001ff057807 */ /* 0x002fe40000000000 */
[----:B------:R-:W-:Y:S02]  /*d920*/  SEL R137, R137, RZ, P0 ;  /* 0x000000ff89897207 */ /* 0x000fe40000000000 */
[----:B------:R-:W-:Y:S02]  /*d930*/  LOP3.LUT R16, R16, R5, RZ, 0x3c, !PT ;  /* 0x0000000510107212 */ /* 0x000fe400078e3cff */
.L_x_144:
[----:B------:R-:W-:Y:S05]  /*d940*/  BSYNC B1 ;  /* 0x0000000000017941 */ /* 0x000fea0003800000 */
.L_x_143:
[----:B------:R-:W-:Y:S11]  /*d950*/  ISETP.NE.AND P0, PT, R189, R18, PT ;  /* 0x00000012bd00720c */ /* 0x000ff60003f05270 */
[----:B------:R-:W-:Y:S02]  /*d960*/  @!UPT UIADD3 URZ, UPT, UPT, URZ, URZ, URZ ;  /* 0x000000fffffff290 */ /* 0x000fe4000fffe0ff */
[----:B------:R-:W-:Y:S05]  /*d970*/  @P0 BRA `(.L_x_148) ;  /* 0x0000000000bc0947 */ /* 0x000fea0003800000 */
[----:B------:R-:W-:Y:S11]  /*d980*/  LOP3.LUT P0, RZ, R10, 0x3, R177, 0x48, !PT ;  /* 0x000000030aff7812 */ /* 0x000ff600078048b1 */
[----:B------:R-:W-:Y:S02]  /*d990*/  @!UPT UIADD3 URZ, UPT, UPT, URZ, URZ, URZ ;  /* 0x000000fffffff290 */ /* 0x000fe4000fffe0ff */
[----:B------:R-:W-:Y:S05]  /*d9a0*/  @!P0 BRA `(.L_x_149) ;  /* 0x0000000000408947 */ /* 0x000fea0003800000 */
[----:B------:R-:W1:Y:S01]  /*d9b0*/  LDCU.64 UR8, c[0x4][0x70] ;  /* 0x01000e00ff0877ac */ /* 0x000e620008000a00 */
[----:B--2---:R-:W-:Y:S01]  /*d9c0*/  MOV R15, 0x0 ;  /* 0x00000000000f7802 */ /* 0x004fe20000000f00 */
[----:B------:R-:W-:Y:S02]  /*d9d0*/  HFMA2 R12, -RZ, RZ, 0, 5.9604644775390625e-08 ;  /* 0x00000001ff0c7431 */ /* 0x000fe400000001ff */
[----:B------:R-:W-:Y:S02]  /*d9e0*/  IMAD.MOV.U32 R8, RZ, RZ, 0x192 ;  /* 0x00000192ff087424 */ /* 0x000fe400078e00ff */
[----:B------:R-:W-:Y:S01]  /*d9f0*/  IMAD.MOV.U32 R13, RZ, RZ, RZ ;  /* 0x000000ffff0d7224 */ /* 0x000fe200078e00ff */
[----:B------:R-:W2:Y:S01]  /*da00*/  LDCU.64 UR6, c[0x4][0x78] ;  /* 0x01000f00ff0677ac */ /* 0x000ea20008000a00 */
[----:B------:R-:W3:Y:S01]  /*da10*/  LDC.64 R14, c[0x4][R15] ;  /* 0x010000000f0e7b82 */ /* 0x000ee20000000a00 */
[----:B------:R-:W5:Y:S01]  /*da20*/  LDCU.64 UR4, c[0x4][0x10] ;  /* 0x01000200ff0477ac */ /* 0x000f620008000a00 */
[----:B-1----:R-:W-:Y:S01]  /*da30*/  MOV R5, UR9 ;  /* 0x0000000900057c02 */ /* 0x002fe20008000f00 */
[----:B----4-:R-:W-:Y:S01]  /*da40*/  IMAD.U32 R4, RZ, RZ, UR8 ;  /* 0x00000008ff047e24 */ /* 0x010fe2000f8e00ff */
[----:B--2---:R-:W-:Y:S01]  /*da50*/  MOV R7, UR7 ;  /* 0x0000000700077c02 */ /* 0x004fe20008000f00 */
[----:B------:R-:W-:Y:S01]  /*da60*/  IMAD.U32 R6, RZ, RZ, UR6 ;  /* 0x00000006ff067e24 */ /* 0x000fe2000f8e00ff */
[----:B-----5:R-:W-:Y:S01]  /*da70*/  MOV R11, UR5 ;  /* 0x00000005000b7c02 */ /* 0x020fe20008000f00 */
[----:B------:R-:W-:Y:S02]  /*da80*/  IMAD.U32 R10, RZ, RZ, UR4 ;  /* 0x00000004ff0a7e24 */ /* 0x000fe4000f8e00ff */
[----:B------:R-:W-:Y:S07]  /*da90*/  LEPC R20, `(.L_x_149) ;  /* 0x000000001014794e */ /* 0x000fee0000000000 */
[----:B---3--:R-:W-:Y:S05]  /*daa0*/  CALL.ABS.NOINC R14 ;  /* 0x000000000e007343 */ /* 0x008fea0003c00000 */
.L_x_149:
[----:B------:R-:W-:Y:S05]  /*dab0*/  WARPSYNC.ALL ;  /* 0x0000000000007948 */ /* 0x000fea0003800000 */
[C---:B------:R-:W-:Y:S01]  /*dac0*/  R2UR UR4, R17.reuse ;  /* 0x00000000110472ca */ /* 0x040fe200000e0000 */
[----:B----4-:R-:W-:Y:S05]  /*dad0*/  VIADD R0, R17, 0x80 ;  /* 0x0000008011007836 */ /* 0x010fea0000000000 */
[----:B------:R-:W-:Y:S04]  /*dae0*/  SHF.R.U32.HI R0, RZ, 0x15, R0 ;  /* 0x00000015ff007819 */ /* 0x000fe80000011600 */
[----:B------:R-:W-:Y:S03]  /*daf0*/  LOP3.LUT P0, RZ, R0, 0x3, R177, 0x48, !PT ;  /* 0x0000000300ff7812 */ /* 0x000fe600078048b1 */
[----:B------:R-:W1:Y:S10]  /*db00*/  LDTM.x32 R24, tmem[UR4] ;  /* 0x00000004001879ee */ /* 0x000e7400082c0000 */
[----:B-1----:R-:W-:Y:S05]  /*db10*/  @!P0 BRA `(.L_x_150) ;  /* 0x0000000000408947 */ /* 0x002fea0003800000 */
[----:B------:R-:W1:Y:S01]  /*db20*/  LDCU.64 UR8, c[0x4][0x70] ;  /* 0x01000e00ff0877ac */ /* 0x000e620008000a00 */
[----:B--2---:R-:W-:Y:S01]  /*db30*/  MOV R15, 0x0 ;  /* 0x00000000000f7802 */ /* 0x004fe20000000f00 */
[----:B------:R-:W-:Y:S02]  /*db40*/  HFMA2 R12, -RZ, RZ, 0, 5.9604644775390625e-08 ;  /* 0x00000001ff0c7431 */ /* 0x000fe400000001ff */
[----:B------:R-:W-:Y:S02]  /*db50*/  IMAD.MOV.U32 R8, RZ, RZ, 0x192 ;  /* 0x00000192ff087424 */ /* 0x000fe400078e00ff */
[----:B------:R-:W-:Y:S01]  /*db60*/  IMAD.MOV.U32 R13, RZ, RZ, RZ ;  /* 0x000000ffff0d7224 */ /* 0x000fe200078e00ff */
[----:B------:R-:W2:Y:S01]  /*db70*/  LDCU.64 UR6, c[0x4][0x78] ;  /* 0x01000f00ff0677ac */ /* 0x000ea20008000a00 */
[----:B------:R-:W4:Y:S01]  /*db80*/  LDC.64 R14, c[0x4][R15] ;  /* 0x010000000f0e7b82 */ /* 0x000f220000000a00 */
        /* <DEDUP_REMOVED lines=9> */
.L_x_150:
[----:B------:R-:W-:Y:S05]  /*dc20*/  WARPSYNC.ALL ;  /* 0x0000000000007948 */ /* 0x000fea0003800000 */
[----:B------:R-:W-:Y:S11]  /*dc30*/  R2UR UR4, R17 ;  /* 0x00000000110472ca */ /* 0x000ff600000e0000 */
[----:B------:R-:W-:Y:S02]  /*dc40*/  @!UPT UIADD3 URZ, UPT, UPT, URZ, URZ, URZ ;  /* 0x000000fffffff290 */ /* 0x000fe4000fffe0ff */
[----:B------:R-:W1:Y:S02]  /*dc50*/  LDTM.x32 R56, tmem[UR4+0x80] ;  /* 0x00008004003879ee */ /* 0x000e6400082c0000 */
[----:B-1----:R-:W-:Y:S01]  /*dc60*/  NOP ;  /* 0x0000000000007918 */ /* 0x002fe20000000000 */
.L_x_148:
[----:B--2-4-:R-:W-:Y:S01]  /*dc70*/  SHF.L.U32 R4, R168, 0x10, RZ ;  /* 0x00000010a8047819 */ /* 0x014fe200000006ff */
        /* <DEDUP_REMOVED lines=39> */
[----:B------:R1:W-:Y:S01]  /*def0*/  @!P1 STS.128 [R188], R20 ;  /* 0x00000014bc009388 */ /* 0x0003e20000000c00 */
        /* <DEDUP_REMOVED lines=15> */
[----:B------:R-:W-:Y:S01]  /*dff0*/  SHF.L.U32 R3, R160, 0x10, RZ ;  /* 0x00000010a0037819 */ /* 0x000fe200000006ff */
        /* <DEDUP_REMOVED lines=194> */
[----:B------:R-:W-:Y:S01]  /*ec20*/  UIADD3 UR4, UPT, UPT, UR44, 0x200, URZ ;  /* 0x000002002c047890 */ /* 0x000fe2000fffe0ff */
[----:B------:R-:W-:Y:S01]  /*ec30*/  UMOV UR51, UR52 ;  /* 0x0000003400337c82 */ /* 0x000fe20008000000 */
[----:B------:R-:W-:Y:S02]  /*ec40*/  UIADD3 UR9, UPT, UPT, UR49, 0x80, URZ ;  /* 0x0000008031097890 */ /* 0x000fe4000fffe0ff */
[----:B------:R-:W-:Y:S02]  /*ec50*/  UIADD3 UR8, UPT, UPT, UR44, 0x1200, URZ ;  /* 0x000012002c087890 */ /* 0x000fe4000fffe0ff */
[----:B------:R-:W-:Y:S01]  /*ec60*/  MOV R181, UR4 ;  /* 0x0000000400b57c02 */ /* 0x000fe20008000f00 */
[----:B------:R-:W-:Y:S01]  /*ec70*/  UIADD3 UR4, UP0, UPT, UR54, 0xa80, URZ ;  /* 0x00000a8036047890 */ /* 0x000fe2000ff1e0ff */
[----:B------:R-:W-:Y:S02]  /*ec80*/  UMOV UR10, UR50 ;  /* 0x00000032000a7c82 */ /* 0x000fe40008000000 */
[----:B------:R-:W-:Y:S01]  /*ec90*/  R2UR UR48, R181 ;  /* 0x00000000b53072ca */ /* 0x000fe200000e0000 */
[----:B------:R-:W-:Y:S01]  /*eca0*/  UIADD3.X UR5, UPT, UPT, URZ, UR55, URZ, UP0, !UPT ;  /* 0x00000037ff057290 */ /* 0x000fe200087fe4ff */
[----:B------:R-:W-:Y:S11]  /*ecb0*/  UMOV UR11, UR52 ;  /* 0x00000034000b7c82 */ /* 0x000ff60008000000 */
[----:B------:R1:W-:Y:S01]  /*ecc0*/  UTMASTG.3D [UR48], [UR4] ;  /* 0x00000030040073b5 */ /* 0x0003e20008010000 */
[----:B------:R1:W-:Y:S01]  /*ecd0*/  UTMASTG.3D [UR8], [UR4] ;  /* 0x00000008040073b5 */ /* 0x0003e20008010000 */
[----:B------:R0:W-:Y:S01]  /*ece0*/  UTMACMDFLUSH ;  /* 0x00000000000079b7 */ /* 0x0001e20000000000 */
[----:B-1----:R-:W-:Y:S04]  /*ecf0*/  DEPBAR.LE SB0, 0x1 ;  /* 0x000080400000791a */ /* 0x002fe80000000000 */
.L_x_152:
[----:B------:R-:W-:Y:S05]  /*ed00*/  BSYNC.RECONVERGENT B0 ;  /* 0x0000000000007941 */ /* 0x000fea0003800200 */
.L_x_151:
[----:B------:R-:W-:Y:S01]  /*ed10*/  BAR.SYNC.DEFER_BLOCKING 0x1, 0x80 ;  /* 0x0042000000007b1d */ /* 0x000fe20000010000 */
[----:B------:R-:W-:Y:S04]  /*ed20*/  UIADD3 UR4, UPT, UPT, UR45, 0x1, URZ ;  /* 0x000000012d047890 */ /* 0x000fe8000fffe0ff */
[----:B------:R-:W-:Y:S04]  /*ed30*/  UISETP.NE.AND UP0, UPT, UR4, 0x4, UPT ;  /* 0x000000040400788c */ /* 0x000fe8000bf05270 */
[----:B------:R-:W-:Y:S01]  /*ed40*/  USEL UR46, UR4, URZ, UP0 ;  /* 0x000000ff042e7287 */ /* 0x000fe20008000000 */
[----:B------:R1:W-:Y:S01]  /*ed50*/  @P2 SYNCS.ARRIVE.TRANS64.RED.A1T0 RZ, [R3+URZ], RZ ;  /* 0x000000ff03ff29a7 */ /* 0x0003e200081004ff */
[----:B------:R-:W-:Y:S01]  /*ed60*/  BSSY B1, `(.L_x_153) ;  /* 0x000001f000017945 */ /* 0x000fe20003800000 */
[----:B------:R-:W4:Y:S02]  /*ed70*/  @P2 SYNCS.PHASECHK.TRANS64.TRYWAIT P0, [R8+URZ+0x10], R5 ;  /* 0x00001005080025a7 */ /* 0x000f2400080011ff */
        /* <DEDUP_REMOVED lines=13> */
.L_x_156:
[----:B------:R-:W-:Y:S05]  /*ee50*/  BSYNC B0 ;  /* 0x0000000000007941 */ /* 0x000fea0003800000 */
.L_x_155:
        /* <DEDUP_REMOVED lines=15> */
.L_x_154:
[----:B------:R-:W-:Y:S05]  /*ef50*/  BSYNC B1 ;  /* 0x0000000000017941 */ /* 0x000fea0003800000 */
.L_x_153:
[----:B------:R-:W-:Y:S05]  /*ef60*/  VIADD R17, R17, 0x400000 ;  /* 0x0040000011117836 */ /* 0x000fea0000000000 */
[----:B----4-:R-:W-:Y:S04]  /*ef70*/  SHF.R.U32.HI R0, RZ, 0x15, R17 ;  /* 0x00000015ff007819 */ /* 0x010fe80000011611 */
        /* <DEDUP_REMOVED lines=23> */
.L_x_159:
        /* <DEDUP_REMOVED lines=23> */
.L_x_160:
[----:B------:R-:W-:Y:S05]  /*f260*/  WARPSYNC.ALL ;  /* 0x0000000000007948 */ /* 0x000fea0003800000 */
[----:B------:R-:W-:Y:S11]  /*f270*/  R2UR UR4, R17 ;  /* 0x00000000110472ca */ /* 0x000ff600000e0000 */
[----:B------:R-:W-:Y:S02]  /*f280*/  @!UPT UIADD3 URZ, UPT, UPT, URZ, URZ, URZ ;  /* 0x000000fffffff290 */ /* 0x000fe4000fffe0ff */
[----:B------:R-:W1:Y:S02]  /*f290*/  LDTM.x32 R56, tmem[UR4+0x80] ;  /* 0x00008004003879ee */ /* 0x000e6400082c0000 */
[----:B-1----:R-:W-:Y:S01]  /*f2a0*/  NOP ;  /* 0x0000000000007918 */ /* 0x002fe20000000000 */
.L_x_158:
        /* <DEDUP_REMOVED lines=235> */
[----:B------:R-:W-:Y:S01]  /*10160*/  @P2 SHF.L.U32 R5, R16, 0x1f, RZ ;  /* 0x0000001f10052819 */ /* 0x000fe200000006ff */
        /* <DEDUP_REMOVED lines=29> */
.L_x_162:
[----:B------:R-:W-:Y:S05]  /*10340*/  BSYNC.RECONVERGENT B0 ;  /* 0x0000000000007941 */ /* 0x000fea0003800200 */
.L_x_161:
[----:B------:R-:W-:Y:S01]  /*10350*/  BAR.SYNC.DEFER_BLOCKING 0x1, 0x80 ;  /* 0x0042000000007b1d */ /* 0x000fe20000010000 */
[----:B------:R-:W-:Y:S02]  /*10360*/  UISETP.NE.AND UP0, UPT, UR43, URZ, UPT ;  /* 0x000000ff2b00728c */ /* 0x000fe4000bf05270 */
[----:B------:R-:W-:Y:S02]  /*10370*/  UIADD3 UR5, UPT, UPT, UR46, 0x1, URZ ;  /* 0x000000012e057890 */ /* 0x000fe4000fffe0ff */
[----:B------:R-:W-:Y:S02]  /*10380*/  USEL UR4, URZ, 0x60, !UP0 ;  /* 0x00000060ff047887 */ /* 0x000fe4000c000000 */
[----:B------:R-:W-:Y:S02]  /*10390*/  UISETP.NE.AND UP0, UPT, UR5, 0x4, UPT ;  /* 0x000000040500788c */ /* 0x000fe4000bf05270 */
[----:B------:R-:W-:Y:S02]  /*103a0*/  UIADD3 UR49, UPT, UPT, UR47, UR4, URZ ;  /* 0x000000042f317290 */ /* 0x000fe4000fffe0ff */
[----:B------:R-:W-:Y:S01]  /*103b0*/  VIADD R131, R131, UR4 ;  /* 0x0000000483837c36 */ /* 0x000fe20008000000 */
[----:B------:R-:W-:Y:S04]  /*103c0*/  USEL UR45, UR5, URZ, UP0 ;  /* 0x000000ff052d7287 */ /* 0x000fe80008000000 */
[----:B------:R-:W-:Y:S04]  /*103d0*/  SHF.R.U32.HI R10, RZ, 0x15, R131 ;  /* 0x00000015ff0a7819 */ /* 0x000fe80000011683 */
[----:B------:R-:W-:Y:S01]  /*103e0*/  LOP3.LUT R18, R10, 0x3, RZ, 0xc0, !PT ;  /* 0x000000030a127812 */ /* 0x000fe200078ec0ff */
        /* <DEDUP_REMOVED lines=16> */
.L_x_166:
[----:B------:R-:W-:Y:S05]  /*104f0*/  BSYNC B0 ;  /* 0x0000000000007941 */ /* 0x000fea0003800000 */
.L_x_165:
        /* <DEDUP_REMOVED lines=15> */
.L_x_164:
[----:B------:R-:W-:Y:S05]  /*105f0*/  BSYNC B1 ;  /* 0x0000000000017941 */ /* 0x000fea0003800000 */
.L_x_163:
        /* <DEDUP_REMOVED lines=9> */
[----:B----4-:R-:W-:Y:S02]  /*10690*/  IMAD.MOV.U32 R8, RZ, RZ, 0x192 ;  /* 0x00000192ff087424 */ /* 0x010fe400078e00ff */
        /* <DEDUP_REMOVED lines=12> */
.L_x_169:
        /* <DEDUP_REMOVED lines=23> */
.L_x_170:
[----:B------:R-:W-:Y:S05]  /*108d0*/  WARPSYNC.ALL ;  /* 0x0000000000007948 */ /* 0x000fea0003800000 */
[----:B------:R-:W-:Y:S11]  /*108e0*/  R2UR UR4, R131 ;  /* 0x00000000830472ca */ /* 0x000ff600000e0000 */
[----:B------:R-:W-:Y:S02]  /*108f0*/  @!UPT UIADD3 URZ, UPT, UPT, URZ, URZ, URZ ;  /* 0x000000fffffff290 */ /* 0x000fe4000fffe0ff */
[----:B------:R-:W1:Y:S02]  /*10900*/  LDTM.x32 R56, tmem[UR4+0x80] ;  /* 0x00008004003879ee */ /* 0x000e6400082c0000 */
[----:B-1----:R-:W-:Y:S01]  /*10910*/  NOP ;  /* 0x0000000000007918 */ /* 0x002fe20000000000 */
.L_x_168:
        /* <DEDUP_REMOVED lines=263> */
.L_x_172:
[----:B------:R-:W-:Y:S05]  /*11990*/  BSYNC.RECONVERGENT B0 ;  /* 0x0000000000007941 */ /* 0x000fea0003800200 */
.L_x_171:
        /* <DEDUP_REMOVED lines=14> */
[----:B------:R-:W-:Y:S01]  /*11a80*/  @P1 IADD3 R6, PT, PT, R197, R4, RZ ;  /* 0x00000004c5061210 */ /* 0x000fe20007ffe0ff */
[----:B------:R-:W-:Y:S06]  /*11a90*/  @P0 BRA `(.L_x_176) ;  /* 0x00000000000c0947 */ /* 0x000fec0003800000 */
[----:B------:R-:W-:Y:S04]  /*11aa0*/  SHF.L.U32 R3, R16, 0x1f, RZ ;  /* 0x0000001f10037819 */ /* 0x000fe800000006ff */
[----:B------:R-:W1:Y:S02]  /*11ab0*/  SYNCS.PHASECHK.TRANS64.TRYWAIT P0, [R0+URZ+0x10], R3 ;  /* 0x00001003000075a7 */ /* 0x000e6400080011ff */
[----:B-1----:R-:W-:Y:S05]  /*11ac0*/  @!P0 BRA `(.L_x_177) ;  /* 0x0000002400048947 */ /* 0x002fea0003800000 */
.L_x_176:
[----:B------:R-:W-:Y:S05]  /*11ad0*/  BSYNC B0 ;  /* 0x0000000000007941 */ /* 0x000fea0003800000 */
.L_x_175:
[----:B------:R-:W-:Y:S11]  /*11ae0*/  ISETP.NE.AND P0, PT, R199, RZ, PT ;  /* 0x000000ffc700720c */ /* 0x000ff60003f05270 */
[----:B------:R-:W-:Y:S02]  /*11af0*/  @!UPT UIADD3 URZ, UPT, UPT, URZ, URZ, URZ ;  /* 0x000000fffffff290 */ /* 0x000fe4000fffe0ff */
[----:B------:R4:W2:Y:S01]  /*11b00*/  @P0 LDS.128 R168, [R4] ;  /* 0x0000000004a80984 */ /* 0x0008a20000000c00 */
[----:B-1----:R-:W-:Y:S03]  /*11b10*/  @P0 IADD3 R0, PT, PT, R187, R6, RZ ;  /* 0x00000006bb000210 */ /* 0x002fe60007ffe0ff */
[----:B------:R4:W1:Y:S04]  /*11b20*/  @P0 LDS.128 R152, [R4+0x1000] ;  /* 0x0010000004980984 */ /* 0x0008680000000c00 */
[----:B------:R4:W1:Y:S04]  /*11b30*/  @P0 LDS.128 R160, [R139+0x20] ;  /* 0x000020008ba00984 */ /* 0x0008680000000c00 */
[----:B------:R4:W1:Y:S04]  /*11b40*/  @P0 LDS.128 R140, [R139+0x1020] ;  /* 0x001020008b8c0984 */ /* 0x0008680000000c00 */
[----:B------:R4:W1:Y:S04]  /*11b50*/  @P0 LDS.128 R164, [R6+0x10] ;  /* 0x0000100006a40984 */ /* 0x0008680000000c00 */
[----:B------:R4:W1:Y:S04]  /*11b60*/  @P0 LDS.128 R148, [R6+0x1010] ;  /* 0x0010100006940984 */ /* 0x0008680000000c00 */
[----:B------:R4:W1:Y:S04]  /*11b70*/  @P0 LDS.128 R156, [R0+0x10] ;  /* 0x00001000009c0984 */ /* 0x0008680000000c00 */
[----:B------:R4:W1:Y:S02]  /*11b80*/  @P0 LDS.128 R144, [R0+0x1010] ;  /* 0x0010100000900984 */ /* 0x0008640000000c00 */
.L_x_174:
[----:B------:R-:W-:Y:S05]  /*11b90*/  BSYNC B1 ;  /* 0x0000000000017941 */ /* 0x000fea0003800000 */
.L_x_173:
        /* <DEDUP_REMOVED lines=9> */
[----:B------:R-:W4:Y:S01]  /*11c30*/  LDCU.64 UR8, c[0x4][0x70] ;  /* 0x01000e00ff0877ac */ /* 0x000f220008000a00 */
[----:B--2---:R-:W-:Y:S01]  /*11c40*/  MOV R15, 0x0 ;  /* 0x00000000000f7802 */ /* 0x004fe20000000f00 */
[----:B------:R-:W-:Y:S02]  /*11c50*/  HFMA2 R12, -RZ, RZ, 0, 5.9604644775390625e-08 ;  /* 0x00000001ff0c7431 */ /* 0x000fe400000001ff */
[----:B------:R-:W-:Y:S02]  /*11c60*/  IMAD.MOV.U32 R8, RZ, RZ, 0x192 ;  /* 0x00000192ff087424 */ /* 0x000fe400078e00ff */
[----:B------:R-:W-:Y:S01]  /*11c70*/  IMAD.MOV.U32 R13, RZ, RZ, RZ ;  /* 0x000000ffff0d7224 */ /* 0x000fe200078e00ff */
[----:B------:R-:W2:Y:S01]  /*11c80*/  LDCU.64 UR6, c[0x4][0x78] ;  /* 0x01000f00ff0677ac */ /* 0x000ea20008000a00 */
[----:B------:R-:W1:Y:S01]  /*11c90*/  LDC.64 R14, c[0x4][R15] ;  /* 0x010000000f0e7b82 */ /* 0x000e620000000a00 */
[----:B------:R-:W5:Y:S01]  /*11ca0*/  LDCU.64 UR4, c[0x4][0x10] ;  /* 0x01000200ff0477ac */ /* 0x000f620008000a00 */
[----:B----4-:R-:W-:Y:S01]  /*11cb0*/  MOV R5, UR9 ;  /* 0x0000000900057c02 */ /* 0x010fe20008000f00 */
[----:B------:R-:W-:Y:S01]  /*11cc0*/  IMAD.U32 R4, RZ, RZ, UR8 ;  /* 0x00000008ff047e24 */ /* 0x000fe2000f8e00ff */
[----:B--2---:R-:W-:Y:S01]  /*11cd0*/  MOV R7, UR7 ;  /* 0x0000000700077c02 */ /* 0x004fe20008000f00 */
[----:B------:R-:W-:Y:S01]  /*11ce0*/  IMAD.U32 R6, RZ, RZ, UR6 ;  /* 0x00000006ff067e24 */ /* 0x000fe2000f8e00ff */
[----:B-----5:R-:W-:Y:S01]  /*11cf0*/  MOV R11, UR5 ;  /* 0x00000005000b7c02 */ /* 0x020fe20008000f00 */
[----:B------:R-:W-:Y:S02]  /*11d00*/  IMAD.U32 R10, RZ, RZ, UR4 ;  /* 0x00000004ff0a7e24 */ /* 0x000fe4000f8e00ff */
[----:B------:R-:W-:Y:S07]  /*11d10*/  LEPC R20, `(.L_x_179) ;  /* 0x000000001014794e */ /* 0x000fee0000000000 */
[----:B-1-3--:R-:W-:Y:S05]  /*11d20*/  CALL.ABS.NOINC R14 ;  /* 0x000000000e007343 */ /* 0x00afea0003c00000 */
.L_x_179:
        /* <DEDUP_REMOVED lines=23> */
.L_x_180:
[----:B------:R-:W-:Y:S05]  /*11ea0*/  WARPSYNC.ALL ;  /* 0x0000000000007948 */ /* 0x000fea0003800000 */
[----:B------:R-:W-:Y:S11]  /*11eb0*/  R2UR UR4, R131 ;  /* 0x00000000830472ca */ /* 0x000ff600000e0000 */
[----:B------:R-:W-:Y:S02]  /*11ec0*/  @!UPT UIADD3 URZ, UPT, UPT, URZ, URZ, URZ ;  /* 0x000000fffffff290 */ /* 0x000fe4000fffe0ff */
[----:B------:R-:W4:Y:S02]  /*11ed0*/  LDTM.x32 R56, tmem[UR4+0x80] ;  /* 0x00008004003879ee */ /* 0x000f2400082c0000 */
[----:B----4-:R-:W-:Y:S01]  /*11ee0*/  NOP ;  /* 0x0000000000007918 */ /* 0x010fe20000000000 */
.L_x_178:
[----:B--2---:R-:W-:Y:S01]  /*11ef0*/  SHF.L.U32 R6, R168, 0x10, RZ ;  /* 0x00000010a8067819 */ /* 0x004fe200000006ff */
[----:B------:R-:W-:Y:S01]  /*11f00*/  FMUL R0, R130, R24 ;  /* 0x0000001882007220 */ /* 0x000fe20000400000 */
[----:B------:R-:W-:Y:S01]  /*11f10*/  LOP3.LUT R8, R168, 0xffff0000, RZ, 0xc0, !PT ;  /* 0xffff0000a8087812 */ /* 0x000fe200078ec0ff */
[----:B------:R-:W-:Y:S01]  /*11f20*/  FMUL R3, R130, R25 ;  /* 0x0000001982037220 */ /* 0x000fe20000400000 */
[----:B------:R-:W-:Y:S01]  /*11f30*/  SHF.L.U32 R7, R169, 0x10, RZ ;  /* 0x00000010a9077819 */ /* 0x000fe200000006ff */
[----:B------:R-:W-:Y:S01]  /*11f40*/  FFMA R0, R133, R6, R0 ;  /* 0x0000000685007223 */ /* 0x000fe20000000000 */
[----:B------:R-:W-:Y:S01]  /*11f50*/  LOP3.LUT R88, R169, 0xffff0000, RZ, 0xc0, !PT ;  /* 0xffff0000a9587812 */ /* 0x000fe200078ec0ff */
[----:B------:R-:W-:Y:S01]  /*11f60*/  FFMA R3, R133, R8, R3 ;  /* 0x0000000885037223 */ /* 0x000fe20000000003 */
[----:B------:R-:W-:Y:S01]  /*11f70*/  SHF.L.U32 R89, R170, 0x10, RZ ;  /* 0x00000010aa597819 */ /* 0x000fe200000006ff */
[----:B------:R-:W-:Y:S01]  /*11f80*/  FMUL R4, R130, R26 ;  /* 0x0000001a82047220 */ /* 0x000fe20000400000 */
[----:B------:R-:W-:Y:S01]  /*11f90*/  LOP3.LUT R90, R170, 0xffff0000, RZ, 0xc0, !PT ;  /* 0xffff0000aa5a7812 */ /* 0x000fe200078ec0ff */
[C---:B------:R-:W-:Y:S01]  /*11fa0*/  FMUL R5, R130.reuse, R27 ;  /* 0x0000001b82057220 */ /* 0x040fe20000400000 */
[----:B------:R-:W-:Y:S01]  /*11fb0*/  SHF.L.U32 R91, R171, 0x10, RZ ;  /* 0x00000010ab5b7819 */ /* 0x000fe200000006ff */
[----:B------:R-:W-:Y:S01]  /*11fc0*/  FFMA R4, R133, R7, R4 ;  /* 0x0000000785047223 */ /* 0x000fe20000000004 */
[----:B------:R-:W-:Y:S01]  /*11fd0*/  LOP3.LUT R92, R171, 0xffff0000, RZ, 0xc0, !PT ;  /* 0xffff0000ab5c7812 */ /* 0x000fe200078ec0ff */
[----:B------:R-:W-:Y:S01]  /*11fe0*/  FFMA R5, R133, R88, R5 ;  /* 0x0000005885057223 */ /* 0x000fe20000000005 */
[----:B------:R-:W-:Y:S01]  /*11ff0*/  ISETP.NE.AND P1, PT, R189, R16, PT ;  /* 0x00000010bd00720c */ /* 0x000fe20003f25270 */
[----:B------:R-:W-:Y:S01]  /*12000*/  FMUL R6, R130, R28 ;  /* 0x0000001c82067220 */ /* 0x000fe20000400000 */
[----:B-1----:R-:W-:Y:S01]  /*12010*/  SHF.L.U32 R93, R164, 0x10, RZ ;  /* 0x00000010a45d7819 */ /* 0x002fe200000006ff */
[----:B------:R-:W-:Y:S01]  /*12020*/  FMUL R7, R130, R29 ;  /* 0x0000001d82077220 */ /* 0x000fe20000400000 */
[----:B------:R-:W-:Y:S01]  /*12030*/  LOP3.LUT R94, R164, 0xffff0000, RZ, 0xc0, !PT ;  /* 0xffff0000a45e7812 */ /* 0x000fe200078ec0ff */
        /* <DEDUP_REMOVED lines=27> */
[----:B------:R-:W-:Y:S01]  /*121f0*/  F2FP.BF16.F32.PACK_AB R77, R5, R4 ;  /* 0x00000004054d723e */ /* 0x000fe200000010ff */
[C---:B------:R-:W-:Y:S01]  /*12200*/  FMUL R4, R130.reuse, R34 ;  /* 0x0000002282047220 */ /* 0x040fe20000400000 */
[----:B------:R-:W-:Y:S01]  /*12210*/  F2FP.BF16.F32.PACK_AB R32, R3, R0 ;  /* 0x000000000320723e */ /* 0x000fe200000010ff */
[C---:B------:R-:W-:Y:S01]  /*12220*/  FMUL R5, R130.reuse, R35 ;  /* 0x0000002382057220 */ /* 0x040fe20000400000 */
[C---:B------:R-:W-:Y:S01]  /*12230*/  SHF.L.U32 R107, R163.reuse, 0x10, RZ ;  /* 0x00000010a36b7819 */ /* 0x040fe200000006ff */
[C---:B------:R-:W-:Y:S01]  /*12240*/  FMUL R18, R130.reuse, R64 ;  /* 0x0000004082127220 */ /* 0x040fe20000400000 */
[----:B------:R-:W-:Y:S01]  /*12250*/  LOP3.LUT R108, R163, 0xffff0000, RZ, 0xc0, !PT ;  /* 0xffff0000a36c7812 */ /* 0x000fe200078ec0ff */
[C---:B------:R-:W-:Y:S01]  /*12260*/  FMUL R64, R130.reuse, R78 ;  /* 0x0000004e82407220 */ /* 0x040fe20000400000 */
[----:B------:R-:W-:Y:S01]  /*12270*/  F2FP.BF16.F32.PACK_AB R78, R7, R6 ;  /* 0x00000006074e723e */ /* 0x000fe200000010ff */
[----:B------:R-:W-:Y:S01]  /*12280*/  FMUL R19, R130, R65 ;  /* 0x0000004182137220 */ /* 0x000fe20000400000 */
[----:B------:R-:W-:Y:S01]  /*12290*/  SHF.L.U32 R109, R156, 0x10, RZ ;  /* 0x000000109c6d7819 */ /* 0x000fe200000006ff */
[C---:B------:R-:W-:Y:S01]  /*122a0*/  FMUL R65, R130.reuse, R79 ;  /* 0x0000004f82417220 */ /* 0x040fe20000400000 */
[----:B------:R-:W-:Y:S01]  /*122b0*/  F2FP.BF16.F32.PACK_AB R79, R9, R8 ;  /* 0x00000008094f723e */ /* 0x000fe200000010ff */
        /* <DEDUP_REMOVED lines=10> */
[----:B------:R-:W-:Y:S01]  /*12360*/  FMUL R9, R130, R39 ;  /* 0x0000002782097220 */ /* 0x000fe20000400000 */
[----:B------:R-:W-:Y:S01]  /*12370*/  SHF.L.U32 R115, R159, 0x10, RZ ;  /* 0x000000109f737819 */ /* 0x000fe200000006ff */
[----:B------:R-:W-:Y:S01]  /*12380*/  FFMA R6, R133, R97, R6 ;  /* 0x0000006185067223 */ /* 0x000fe20000000006 */
[----:B------:R-:W-:Y:S01]  /*12390*/  F2FP.BF16.F32.PACK_AB R33, R5, R4 ;  /* 0x000000040521723e */ /* 0x000fe200000010ff */
[----:B------:R-:W-:Y:S01]  /*123a0*/  FFMA R7, R133, R98, R7 ;  /* 0x0000006285077223 */ /* 0x000fe20000000007 */
[----:B------:R-:W-:Y:S01]  /*123b0*/  LOP3.LUT R116, R159, 0xffff0000, RZ, 0xc0, !PT ;  /* 0xffff00009f747812 */ /* 0x000fe200078ec0ff */
[C---:B------:R-:W-:Y:S01]  /*123c0*/  FFMA R8, R133.reuse, R99, R8 ;  /* 0x0000006385087223 */ /* 0x040fe20000000008 */
[C---:B------:R-:W-:Y:S01]  /*123d0*/  SHF.L.U32 R117, R152.reuse, 0x10, RZ ;  /* 0x0000001098757819 */ /* 0x040fe200000006ff */
[----:B------:R-:W-:Y:S01]  /*123e0*/  FFMA R9, R133, R100, R9 ;  /* 0x0000006485097223 */ /* 0x000fe20000000009 */
[----:B------:R-:W-:Y:S01]  /*123f0*/  F2FP.BF16.F32.PACK_AB R34, R7, R6 ;  /* 0x000000060722723e */ /* 0x000fe200000010ff */
[----:B------:R-:W-:Y:S01]  /*12400*/  @!P1 STS.128 [R188+0x6000], R76 ;  /* 0x0060004cbc009388 */ /* 0x000fe20000000c00 */
[----:B------:R-:W-:Y:S01]  /*12410*/  LOP3.LUT R118, R152, 0xffff0000, RZ, 0xc0, !PT ;  /* 0xffff000098767812 */ /* 0x000fe200078ec0ff */
[C---:B------:R-:W-:Y:S01]  /*12420*/  FMUL R0, R130.reuse, R40 ;  /* 0x0000002882007220 */ /* 0x040fe20000400000 */
[----:B------:R-:W-:Y:S01]  /*12430*/  F2FP.BF16.F32.PACK_AB R35, R9, R8 ;  /* 0x000000080923723e */ /* 0x000fe200000010ff */
[C---:B------:R-:W-:Y:S01]  /*12440*/  FMUL R3, R130.reuse, R41 ;  /* 0x0000002982037220 */ /* 0x040fe20000400000 */
[C---:B------:R-:W-:Y:S01]  /*12450*/  SHF.L.U32 R119, R153.reuse, 0x10, RZ ;  /* 0x0000001099777819 */ /* 0x040fe200000006ff */
[----:B------:R-:W-:Y:S01]  /*12460*/  FMUL R4, R130, R42 ;  /* 0x0000002a82047220 */ /* 0x000fe20000400000 */
[----:B------:R-:W-:Y:S01]  /*12470*/  LOP3.LUT R120, R153, 0xffff0000, RZ, 0xc0, !PT ;  /* 0xffff000099787812 */ /* 0x000fe200078ec0ff */
[----:B------:R1:W-:Y:S01]  /*12480*/  @!P1 STS.128 [R198+0x6010], R32 ;  /* 0x00601020c6009388 */ /* 0x0003e20000000c00 */
[----:B------:R-:W-:Y:S01]  /*12490*/  SHF.L.U32 R121, R154, 0x10, RZ ;  /* 0x000000109a797819 */ /* 0x000fe200000006ff */
[----:B------:R-:W-:Y:S01]  /*124a0*/  FMUL R5, R130, R43 ;  /* 0x0000002b82057220 */ /* 0x000fe20000400000 */
[----:B------:R-:W-:Y:S01]  /*124b0*/  LOP3.LUT R122, R154, 0xffff0000, RZ, 0xc0, !PT ;  /* 0xffff00009a7a7812 */ /* 0x000fe200078ec0ff */
[----:B------:R-:W-:Y:S01]  /*124c0*/  FFMA R0, R133, R101, R0 ;  /* 0x0000006585007223 */ /* 0x000fe20000000000 */
[C---:B------:R-:W-:Y:S01]  /*124d0*/  SHF.L.U32 R123, R155.reuse, 0x10, RZ ;  /* 0x000000109b7b7819 */ /* 0x040fe200000006ff */
[----:B------:R-:W-:Y:S01]  /*124e0*/  FMUL R6, R130, R44 ;  /* 0x0000002c82067220 */ /* 0x000fe20000400000 */
[----:B------:R-:W-:Y:S01]  /*124f0*/  LOP3.LUT R124, R155, 0xffff0000, RZ, 0xc0, !PT ;  /* 0xffff00009b7c7812 */ /* 0x000fe200078ec0ff */
[C---:B------:R-:W-:Y:S01]  /*12500*/  FFMA R3, R133.reuse, R102, R3 ;  /* 0x0000006685037223 */ /* 0x040fe20000000003 */
[----:B------:R-:W-:Y:S01]  /*12510*/  SHF.L.U32 R125, R148, 0x10, RZ ;  /* 0x00000010947d7819 */ /* 0x000fe200000006ff */
[----:B------:R-:W-:Y:S01]  /*12520*/  FMUL R7, R130, R45 ;  /* 0x0000002d82077220 */ /* 0x000fe20000400000 */
[----:B------:R-:W-:Y:S01]  /*12530*/  LOP3.LUT R126, R148, 0xffff0000, RZ, 0xc0, !PT ;  /* 0xffff0000947e7812 */ /* 0x000fe200078ec0ff */
[----:B------:R-:W-:Y:S01]  /*12540*/  FFMA R4, R133, R103, R4 ;  /* 0x0000006785047223 */ /* 0x000fe20000000004 */
[----:B------:R-:W-:Y:S01]  /*12550*/  F2FP.BF16.F32.PACK_AB R36, R3, R0 ;  /* 0x000000000324723e */ /* 0x000fe200000010ff */
[C---:B------:R-:W-:Y:S01]  /*12560*/  FMUL R8, R130.reuse, R46 ;  /* 0x0000002e82087220 */ /* 0x040fe20000400000 */
[----:B------:R-:W-:Y:S01]  /*12570*/  SHF.L.U32 R127, R149, 0x10, RZ ;  /* 0x00000010957f7819 */ /* 0x000fe200000006ff */
[----:B------:R-:W-:Y:S01]  /*12580*/  FFMA R5, R133, R104, R5 ;  /* 0x0000006885057223 */ /* 0x000fe20000000005 */
[----:B------:R-:W-:Y:S01]  /*12590*/  LOP3.LUT R128, R149, 0xffff0000, RZ, 0xc0, !PT ;  /* 0xffff000095807812 */ /* 0x000fe200078ec0ff */
[----:B------:R-:W-:Y:S01]  /*125a0*/  FMUL R9, R130, R47 ;  /* 0x0000002f82097220 */ /* 0x000fe20000400000 */
[C---:B------:R-:W-:Y:S01]  /*125b0*/  SHF.L.U32 R129, R150.reuse, 0x10, RZ ;  /* 0x0000001096817819 */ /* 0x040fe200000006ff */
[----:B------:R-:W-:Y:S01]  /*125c0*/  FFMA R6, R133, R105, R6 ;  /* 0x0000006985067223 */ /* 0x000fe20000000006 */
[----:B------:R-:W-:Y:S01]  /*125d0*/  F2FP.BF16.F32.PACK_AB R37, R5, R4 ;  /* 0x000000040525723e */ /* 0x000fe200000010ff */
[C---:B------:R-:W-:Y:S01]  /*125e0*/  FFMA R7, R133.reuse, R106, R7 ;  /* 0x0000006a85077223 */ /* 0x040fe20000000007 */
[----:B------:R-:W-:Y:S01]  /*125f0*/  LOP3.LUT R132, R150, 0xffff0000, RZ, 0xc0, !PT ;  /* 0xffff000096847812 */ /* 0x000fe200078ec0ff */
[----:B------:R-:W-:Y:S01]  /*12600*/  FFMA R8, R133, R107, R8 ;  /* 0x0000006b85087223 */ /* 0x000fe20000000008 */
[----:B------:R-:W-:Y:S01]  /*12610*/  SHF.L.U32 R131, R151, 0x10, RZ ;  /* 0x0000001097837819 */ /* 0x000fe200000006ff */
[----:B------:R-:W-:Y:S01]  /*12620*/  FFMA R9, R133, R108, R9 ;  /* 0x0000006c85097223 */ /* 0x000fe20000000009 */
[----:B------:R-:W-:Y:S01]  /*12630*/  F2FP.BF16.F32.PACK_AB R38, R7, R6 ;  /* 0x000000060726723e */ /* 0x000fe200000010ff */
[C---:B------:R-:W-:Y:S01]  /*12640*/  FMUL R0, R130.reuse, R48 ;  /* 0x0000003082007220 */ /* 0x040fe20000400000 */
[----:B------:R-:W-:Y:S01]  /*12650*/  LOP3.LUT R134, R151, 0xffff0000, RZ, 0xc0, !PT ;  /* 0xffff000097867812 */ /* 0x000fe200078ec0ff */
[C---:B------:R-:W-:Y:S01]  /*12660*/  FMUL R3, R130.reuse, R49 ;  /* 0x0000003182037220 */ /* 0x040fe20000400000 */
[----:B------:R-:W-:Y:S01]  /*12670*/  F2FP.BF16.F32.PACK_AB R39, R9, R8 ;  /* 0x000000080927723e */ /* 0x000fe200000010ff */
[----:B------:R-:W-:Y:S01]  /*12680*/  FMUL R4, R130, R50 ;  /* 0x0000003282047220 */ /* 0x000fe20000400000 */
[----:B------:R-:W-:Y:S01]  /*12690*/  SHF.L.U32 R135, R140, 0x10, RZ ;  /* 0x000000108c877819 */ /* 0x000fe200000006ff */
[----:B------:R-:W-:Y:S01]  /*126a0*/  FMUL R5, R130, R51 ;  /* 0x0000003382057220 */ /* 0x000fe20000400000 */
[----:B------:R-:W-:Y:S01]  /*126b0*/  LOP3.LUT R136, R140, 0xffff0000, RZ, 0xc0, !PT ;  /* 0xffff00008c887812 */ /* 0x000fe200078ec0ff */
[----:B------:R-:W-:Y:S01]  /*126c0*/  FFMA R0, R133, R109, R0 ;  /* 0x0000006d85007223 */ /* 0x000fe20000000000 */
[C---:B------:R-:W-:Y:S01]  /*126d0*/  SHF.L.U32 R137, R141.reuse, 0x10, RZ ;  /* 0x000000108d897819 */ /* 0x040fe200000006ff */
[----:B------:R-:W-:Y:S01]  /*126e0*/  FMUL R6, R130, R52 ;  /* 0x0000003482067220 */ /* 0x000fe20000400000 */
[----:B------:R-:W-:Y:S01]  /*126f0*/  LOP3.LUT R138, R141, 0xffff0000, RZ, 0xc0, !PT ;  /* 0xffff00008d8a7812 */ /* 0x000fe200078ec0ff */
[----:B------:R2:W-:Y:S01]  /*12700*/  @!P1 STS.128 [R196+0x6020], R36 ;  /* 0x00602024c4009388 */ /* 0x0005e20000000c00 */
[C---:B------:R-:W-:Y:S01]  /*12710*/  FFMA R3, R133.reuse, R110, R3 ;  /* 0x0000006e85037223 */ /* 0x040fe20000000003 */
[C---:B------:R-:W-:Y:S01]  /*12720*/  SHF.L.U32 R139, R142.reuse, 0x10, RZ ;  /* 0x000000108e8b7819 */ /* 0x040fe200000006ff */
[C---:B------:R-:W-:Y:S01]  /*12730*/  FFMA R4, R133.reuse, R111, R4 ;  /* 0x0000006f85047223 */ /* 0x040fe20000000004 */
[C---:B------:R-:W-:Y:S01]  /*12740*/  FFMA R5, R133.reuse, R112, R5 ;  /* 0x0000007085057223 */ /* 0x040fe20000000005 */
[----:B------:R-:W-:Y:S01]  /*12750*/  LOP3.LUT R140, R142, 0xffff0000, RZ, 0xc0, !PT ;  /* 0xffff00008e8c7812 */ /* 0x000fe200078ec0ff */
[----:B------:R-:W-:Y:S01]  /*12760*/  FFMA R6, R133, R113, R6 ;  /* 0x0000007185067223 */ /* 0x000fe20000000006 */
[----:B-1----:R-:W-:Y:S01]  /*12770*/  F2FP.BF16.F32.PACK_AB R32, R3, R0 ;  /* 0x000000000320723e */ /* 0x002fe200000010ff */
[C---:B------:R-:W-:Y:S01]  /*12780*/  FMUL R7, R130.reuse, R53 ;  /* 0x0000003582077220 */ /* 0x040fe20000400000 */
[----:B------:R-:W-:Y:S01]  /*12790*/  F2FP.BF16.F32.PACK_AB R33, R5, R4 ;  /* 0x000000040521723e */ /* 0x000fe200000010ff */
[C---:B------:R-:W-:Y:S01]  /*127a0*/  FMUL R8, R130.reuse, R54 ;  /* 0x0000003682087220 */ /* 0x040fe20000400000 */
[C---:B------:R-:W-:Y:S01]  /*127b0*/  FMUL R9, R130.reuse, R55 ;  /* 0x0000003782097220 */ /* 0x040fe20000400000 */
[----:B------:R-:W-:Y:S01]  /*127c0*/  FFMA R7, R133, R114, R7 ;  /* 0x0000007285077223 */ /* 0x000fe20000000007 */
[C---:B------:R-:W-:Y:S01]  /*127d0*/  FMUL R10, R130.reuse, R56 ;  /* 0x00000038820a7220 */ /* 0x040fe20000400000 */
[----:B------:R-:W-:Y:S01]  /*127e0*/  SHF.L.U32 R141, R143, 0x10, RZ ;  /* 0x000000108f8d7819 */ /* 0x000fe200000006ff */
[C---:B------:R-:W-:Y:S01]  /*127f0*/  FFMA R8, R133.reuse, R115, R8 ;  /* 0x0000007385087223 */ /* 0x040fe20000000008 */
[----:B------:R-:W-:Y:S01]  /*12800*/  FFMA R9, R133, R116, R9 ;  /* 0x0000007485097223 */ /* 0x000fe20000000009 */
[----:B------:R-:W-:Y:S01]  /*12810*/  F2FP.BF16.F32.PACK_AB R34, R7, R6 ;  /* 0x000000060722723e */ /* 0x000fe200000010ff */
[----:B------:R-:W-:Y:S01]  /*12820*/  FFMA R10, R133, R117, R10 ;  /* 0x00000075850a7223 */ /* 0x000fe2000000000a */
[C---:B------:R-:W-:Y:S01]  /*12830*/  FMUL R11, R130.reuse, R57 ;  /* 0x00000039820b7220 */ /* 0x040fe20000400000 */
[----:B------:R-:W-:Y:S01]  /*12840*/  LOP3.LUT R142, R143, 0xffff0000, RZ, 0xc0, !PT ;  /* 0xffff00008f8e7812 */ /* 0x000fe200078ec0ff */
[C---:B------:R-:W-:Y:S01]  /*12850*/  FMUL R12, R130.reuse, R58 ;  /* 0x0000003a820c7220 */ /* 0x040fe20000400000 */
[----:B------:R-:W-:Y:S01]  /*12860*/  F2FP.BF16.F32.PACK_AB R35, R9, R8 ;  /* 0x000000080923723e */ /* 0x000fe200000010ff */
[----:B------:R-:W-:Y:S01]  /*12870*/  FFMA R11, R133, R118, R11 ;  /* 0x00000076850b7223 */ /* 0x000fe2000000000b */
[C---:B------:R-:W-:Y:S01]  /*12880*/  FMUL R13, R130.reuse, R59 ;  /* 0x0000003b820d7220 */ /* 0x040fe20000400000 */
[C---:B------:R-:W-:Y:S01]  /*12890*/  FMUL R14, R130.reuse, R60 ;  /* 0x0000003c820e7220 */ /* 0x040fe20000400000 */
[----:B------:R-:W-:Y:S01]  /*128a0*/  FMUL R15, R130, R61 ;  /* 0x0000003d820f7220 */ /* 0x000fe20000400000 */
[----:B------:R2:W-:Y:S01]  /*128b0*/  @!P1 STS.128 [R195+0x6010], R32 ;  /* 0x00601020c3009388 */ /* 0x0005e20000000c00 */
[----:B------:R-:W-:Y:S01]  /*128c0*/  F2FP.BF16.F32.PACK_AB R4, R11, R10 ;  /* 0x0000000a0b04723e */ /* 0x000fe200000010ff */
[C---:B------:R-:W-:Y:S01]  /*128d0*/  FFMA R12, R133.reuse, R119, R12 ;  /* 0x00000077850c7223 */ /* 0x040fe2000000000c */
[C---:B------:R-:W-:Y:S01]  /*128e0*/  SHF.L.U32 R25, R144.reuse, 0x10, RZ ;  /* 0x0000001090197819 */ /* 0x040fe200000006ff */
[C---:B------:R-:W-:Y:S01]  /*128f0*/  FFMA R13, R133.reuse, R120, R13 ;  /* 0x00000078850d7223 */ /* 0x040fe2000000000d */
[C---:B------:R-:W-:Y:S01]  /*12900*/  FFMA R14, R133.reuse, R121, R14 ;  /* 0x00000079850e7223 */ /* 0x040fe2000000000e */
[----:B------:R-:W-:Y:S01]  /*12910*/  LOP3.LUT R24, R144, 0xffff0000, RZ, 0xc0, !PT ;  /* 0xffff000090187812 */ /* 0x000fe200078ec0ff */
[C---:B------:R-:W-:Y:S01]  /*12920*/  FFMA R15, R133.reuse, R122, R15 ;  /* 0x0000007a850f7223 */ /* 0x040fe2000000000f */
[C---:B------:R-:W-:Y:S01]  /*12930*/  FFMA R16, R133.reuse, R123, R16 ;  /* 0x0000007b85107223 */ /* 0x040fe20000000010 */
[C---:B------:R-:W-:Y:S01]  /*12940*/  FMUL R20, R130.reuse, R66 ;  /* 0x0000004282147220 */ /* 0x040fe20000400000 */
        /* <DEDUP_REMOVED lines=8> */
[----:B------:R-:W-:Y:S01]  /*129d0*/  FFMA R21, R133, R128, R21 ;  /* 0x0000008085157223 */ /* 0x000fe20000000015 */
[C---:B------:R-:W-:Y:S01]  /*129e0*/  FMUL R57, R130.reuse, R71 ;  /* 0x0000004782397220 */ /* 0x040fe20000400000 */
[----:B------:R-:W-:Y:S01]  /*129f0*/  F2FP.BF16.F32.PACK_AB R5, R13, R12 ;  /* 0x0000000c0d05723e */ /* 0x000fe200000010ff */
[----:B------:R-:W-:Y:S01]  /*12a00*/  FFMA R22, R133, R129, R22 ;  /* 0x0000008185167223 */ /* 0x000fe20000000016 */
[----:B------:R-:W-:Y:S01]  /*12a10*/  F2FP.BF16.F32.PACK_AB R6, R15, R14 ;  /* 0x0000000e0f06723e */ /* 0x000fe200000010ff */
[C---:B------:R-:W-:Y:S01]  /*12a20*/  FMUL R58, R130.reuse, R72 ;  /* 0x00000048823a7220 */ /* 0x040fe20000400000 */
[----:B------:R-:W-:Y:S01]  /*12a30*/  F2FP.BF16.F32.PACK_AB R7, R17, R16 ;  /* 0x000000101107723e */ /* 0x000fe200000010ff */
[C---:B------:R-:W-:Y:S01]  /*12a40*/  FFMA R23, R133.reuse, R132, R23 ;  /* 0x0000008485177223 */ /* 0x040fe20000000017 */
[C---:B------:R-:W-:Y:S01]  /*12a50*/  FMUL R59, R130.reuse, R73 ;  /* 0x00000049823b7220 */ /* 0x040fe20000400000 */
[----:B------:R-:W-:Y:S01]  /*12a60*/  FFMA R56, R133, R131, R56 ;  /* 0x0000008385387223 */ /* 0x000fe20000000038 */
[C---:B------:R-:W-:Y:S01]  /*12a70*/  FMUL R60, R130.reuse, R74 ;  /* 0x0000004a823c7220 */ /* 0x040fe20000400000 */
[----:B------:R2:W-:Y:S01]  /*12a80*/  @!P1 STS.128 [R188+0x7000], R4 ;  /* 0x00700004bc009388 */ /* 0x0005e20000000c00 */
[----:B------:R-:W-:Y:S01]  /*12a90*/  F2FP.BF16.F32.PACK_AB R8, R19, R18 ;  /* 0x000000121308723e */ /* 0x000fe200000010ff */
[C---:B------:R-:W-:Y:S01]  /*12aa0*/  FFMA R57, R133.reuse, R134, R57 ;  /* 0x0000008685397223 */ /* 0x040fe20000000039 */
[C---:B------:R-:W-:Y:S01]  /*12ab0*/  FMUL R61, R130.reuse, R75 ;  /* 0x0000004b823d7220 */ /* 0x040fe20000400000 */
[C---:B------:R-:W-:Y:S01]  /*12ac0*/  FFMA R58, R133.reuse, R135, R58 ;  /* 0x00000087853a7223 */ /* 0x040fe2000000003a */
[C---:B------:R-:W-:Y:S01]  /*12ad0*/  FFMA R59, R133.reuse, R136, R59 ;  /* 0x00000088853b7223 */ /* 0x040fe2000000003b */
[C---:B------:R-:W-:Y:S01]  /*12ae0*/  FFMA R60, R133.reuse, R137, R60 ;  /* 0x00000089853c7223 */ /* 0x040fe2000000003c */
[----:B------:R-:W-:Y:S01]  /*12af0*/  FFMA R61, R133, R138, R61 ;  /* 0x0000008a853d7223 */ /* 0x000fe2000000003d */
[----:B------:R-:W-:Y:S01]  /*12b00*/  F2FP.BF16.F32.PACK_AB R9, R21, R20 ;  /* 0x000000141509723e */ /* 0x000fe200000010ff */
[----:B------:R-:W-:Y:S01]  /*12b10*/  FFMA R62, R133, R139, R62 ;  /* 0x0000008b853e7223 */ /* 0x000fe2000000003e */
[----:B------:R-:W-:Y:S01]  /*12b20*/  F2FP.BF16.F32.PACK_AB R10, R23, R22 ;  /* 0x00000016170a723e */ /* 0x000fe200000010ff */
[C---:B------:R-:W-:Y:S01]  /*12b30*/  FMUL R66, R130.reuse, R80 ;  /* 0x0000005082427220 */ /* 0x040fe20000400000 */
[----:B------:R-:W-:Y:S01]  /*12b40*/  F2FP.BF16.F32.PACK_AB R11, R57, R56 ;  /* 0x00000038390b723e */ /* 0x000fe200000010ff */
[----:B------:R-:W-:Y:S01]  /*12b50*/  FFMA R63, R133, R140, R63 ;  /* 0x0000008c853f7223 */ /* 0x000fe2000000003f */
[C---:B------:R-:W-:Y:S01]  /*12b60*/  FMUL R67, R130.reuse, R81 ;  /* 0x0000005182437220 */ /* 0x040fe20000400000 */
[----:B------:R-:W-:Y:S01]  /*12b70*/  SHF.L.U32 R27, R145, 0x10, RZ ;  /* 0x00000010911b7819 */ /* 0x000fe200000006ff */
[----:B------:R-:W-:Y:S01]  /*12b80*/  FFMA R64, R133, R141, R64 ;  /* 0x0000008d85407223 */ /* 0x000fe20000000040 */
[----:B------:R2:W-:Y:S01]  /*12b90*/  @!P1 STS.128 [R198+0x7010], R8 ;  /* 0x00701008c6009388 */ /* 0x0005e20000000c00 */
[C---:B------:R-:W-:Y:S01]  /*12ba0*/  FMUL R68, R130.reuse, R82 ;  /* 0x0000005282447220 */ /* 0x040fe20000400000 */
[----:B------:R-:W-:Y:S01]  /*12bb0*/  LOP3.LUT R26, R145, 0xffff0000, RZ, 0xc0, !PT ;  /* 0xffff0000911a7812 */ /* 0x000fe200078ec0ff */
[C---:B------:R-:W-:Y:S01]  /*12bc0*/  FFMA R65, R133.reuse, R142, R65 ;  /* 0x0000008e85417223 */ /* 0x040fe20000000041 */
[----:B------:R-:W-:Y:S01]  /*12bd0*/  FMUL R69, R130, R83 ;  /* 0x0000005382457220 */ /* 0x000fe20000400000 */
[----:B------:R-:W-:Y:S01]  /*12be0*/  SHF.L.U32 R29, R146, 0x10, RZ ;  /* 0x00000010921d7819 */ /* 0x000fe200000006ff */
[C---:B------:R-:W-:Y:S01]  /*12bf0*/  FFMA R66, R133.reuse, R25, R66 ;  /* 0x0000001985427223 */ /* 0x040fe20000000042 */
[----:B------:R-:W-:Y:S01]  /*12c00*/  FMUL R70, R130, R84 ;  /* 0x0000005482467220 */ /* 0x000fe20000400000 */
[----:B------:R-:W-:Y:S01]  /*12c10*/  LOP3.LUT R28, R146, 0xffff0000, RZ, 0xc0, !PT ;  /* 0xffff0000921c7812 */ /* 0x000fe200078ec0ff */
[----:B------:R-:W-:Y:S01]  /*12c20*/  FFMA R67, R133, R24, R67 ;  /* 0x0000001885437223 */ /* 0x000fe20000000043 */
[C---:B------:R-:W-:Y:S01]  /*12c30*/  FMUL R71, R130.reuse, R85 ;  /* 0x0000005582477220 */ /* 0x040fe20000400000 */
[----:B------:R-:W-:Y:S01]  /*12c40*/  SHF.L.U32 R31, R147, 0x10, RZ ;  /* 0x00000010931f7819 */ /* 0x000fe200000006ff */
[----:B------:R-:W-:Y:S01]  /*12c50*/  FFMA R68, R133, R27, R68 ;  /* 0x0000001b85447223 */ /* 0x000fe20000000044 */
[C---:B------:R-:W-:Y:S01]  /*12c60*/  FMUL R72, R130.reuse, R86 ;  /* 0x0000005682487220 */ /* 0x040fe20000400000 */
[----:B------:R-:W-:Y:S01]  /*12c70*/  LOP3.LUT R30, R147, 0xffff0000, RZ, 0xc0, !PT ;  /* 0xffff0000931e7812 */ /* 0x000fe200078ec0ff */
[----:B------:R-:W-:Y:S01]  /*12c80*/  FFMA R69, R133, R26, R69 ;  /* 0x0000001a85457223 */ /* 0x000fe20000000045 */
        /* <DEDUP_REMOVED lines=13> */
[----:B------:R-:W-:Y:S02]  /*12d60*/  F2FP.BF16.F32.PACK_AB R19, R73, R72 ;  /* 0x000000484913723e */ /* 0x000fe400000010ff */
[----:B------:R-:W-:Y:S03]  /*12d70*/  ISETP.NE.AND P0, PT, R189, RZ, PT ;  /* 0x000000ffbd00720c */ /* 0x000fe60003f05270 */
[----:B------:R2:W-:Y:S01]  /*12d80*/  @!P1 STS.128 [R195+0x7010], R16 ;  /* 0x00701010c3009388 */ /* 0x0005e20000000c00 */
[----:B------:R-:W-:Y:S01]  /*12d90*/  @!PT LDS RZ, [RZ] ;  /* 0x00000000fffff984 */ /* 0x000fe20000000800 */
[----:B------:R-:W-:Y:S01]  /*12da0*/  @!PT LDS RZ, [RZ] ;  /* 0x00000000fffff984 */ /* 0x000fe20000000800 */
[----:B------:R-:W-:Y:S01]  /*12db0*/  @!PT LDS RZ, [RZ] ;  /* 0x00000000fffff984 */ /* 0x000fe20000000800 */
[----:B------:R-:W-:Y:S01]  /*12dc0*/  @!PT LDS RZ, [RZ] ;  /* 0x00000000fffff984 */ /* 0x000fe20000000800 */
[----:B------:R1:W-:Y:S07]  /*12dd0*/  MEMBAR.ALL.CTA ;  /* 0x0000000000007992 */ /* 0x0003ee0000008000 */
[----:B-1----:R-:W1:Y:S01]  /*12de0*/  FENCE.VIEW.ASYNC.S ;  /* 0x00000000000073c6 */ /* 0x002e620000000000 */
[----:B------:R-:W-:Y:S05]  /*12df0*/  WARPSYNC.ALL ;  /* 0x0000000000007948 */ /* 0x000fea0003800000 */
[----:B------:R-:W-:Y:S01]  /*12e00*/  BSSY.RECONVERGENT B0, `(.L_x_181) ;  /* 0x0000011000007945 */ /* 0x000fe20003800200 */
        /* <DEDUP_REMOVED lines=16> */
.L_x_182:
[----:B------:R-:W-:Y:S05]  /*12f10*/  BSYNC.RECONVERGENT B0 ;  /* 0x0000000000007941 */ /* 0x000fea0003800200 */
.L_x_181:
[----:B------:R-:W-:Y:S01]  /*12f20*/  BAR.SYNC.DEFER_BLOCKING 0x1, 0x80 ;  /* 0x0042000000007b1d */ /* 0x000fe20000010000 */
[----:B------:R-:W-:Y:S09]  /*12f30*/  UISETP.NE.AND UP0, UPT, UR53, -0x8, UPT ;  /* 0xfffffff83500788c */ /* 0x000ff2000bf05270 */
[----:B------:R-:W-:Y:S05]  /*12f40*/  BRA.U !UP0, `(.L_x_183) ;  /* 0x0000000108247547 */ /* 0x000fea000b800000 */
[----:B------:R-:W-:Y:S01]  /*12f50*/  ISETP.NE.AND P0, PT, R194, RZ, PT ;  /* 0x000000ffc200720c */ /* 0x000fe20003f05270 */
[----:B------:R-:W-:Y:S01]  /*12f60*/  IMAD.U32 R0, RZ, RZ, UR46 ;  /* 0x0000002eff007e24 */ /* 0x000fe2000f8e00ff */
[----:B------:R-:W-:Y:S04]  /*12f70*/  UIADD3 UR4, UPT, UPT, UR46, 0x1, URZ ;  /* 0x000000012e047890 */ /* 0x000fe8000fffe0ff */
[----:B------:R-:W-:Y:S04]  /*12f80*/  UISETP.NE.AND UP0, UPT, UR4, 0x4, UPT ;  /* 0x000000040400788c */ /* 0x000fe8000bf05270 */
[----:B------:R-:W-:Y:S03]  /*12f90*/  USEL UR46, UR4, URZ, UP0 ;  /* 0x000000ff042e7287 */ /* 0x000fe60008000000 */
[----:B------:R-:W-:Y:S05]  /*12fa0*/  @P0 LEA R0, R0, UR44, 0x3 ;  /* 0x0000002c00000c11 */ /* 0x000fea000f8e18ff */
[----:B------:R-:W-:Y:S05]  /*12fb0*/  @P0 VIADD R3, R0, 0x30 ;  /* 0x0000003000030836 */ /* 0x000fea0000000000 */
[----:B------:R-:W-:Y:S04]  /*12fc0*/  @P0 PRMT R3, R200, 0x654, R3 ;  /* 0x00000654c8030816 */ /* 0x000fe80000000003 */
[----:B------:R1:W-:Y:S03]  /*12fd0*/  @P0 SYNCS.ARRIVE.TRANS64.RED.A1T0 RZ, [R3+URZ], RZ ;  /* 0x000000ff03ff09a7 */ /* 0x0003e600081004ff */
.L_x_183:
[----:B------:R-:W-:Y:S01]  /*12fe0*/  R2UR UR6, R193 ;  /* 0x00000000c10672ca */ /* 0x000fe200000e0000 */
[----:B------:R-:W-:Y:S01]  /*12ff0*/  UIADD3 UR53, UPT, UPT, UR53, 0x8, URZ ;  /* 0x0000000835357890 */ /* 0x000fe2000fffe0ff */
[----:B------:R-:W-:Y:S01]  /*13000*/  R2UR UR5, R178 ;  /* 0x00000000b20572ca */ /* 0x000fe200000e0000 */
[----:B------:R-:W-:Y:S01]  /*13010*/  ULOP3.LUT UR43, UR43, 0x1, URZ, 0x3c, !UPT ;  /* 0x000000012b2b7892 */ /* 0x000fe2000f8e3cff */
[----:B------:R-:W-:Y:S02]  /*13020*/  R2UR UR4, R179 ;  /* 0x00000000b30472ca */ /* 0x000fe400000e0000 */
[----:B------:R-:W-:Y:S02]  /*13030*/  R2UR UR52, R192 ;  /* 0x00000000c03472ca */ /* 0x000fe400000e0000 */
[C---:B------:R-:W-:Y:S04]  /*13040*/  ISETP.NE.AND P0, PT, R183.reuse, 0x2, PT ;  /* 0x00000002b700780c */ /* 0x040fe80003f05270 */
[----:B-1----:R-:W-:Y:S01]  /*13050*/  SEL R3, RZ, 0x1, P0 ;  /* 0x00000001ff037807 */ /* 0x002fe20000000000 */
[----:B------:R-:W-:Y:S01]  /*13060*/  UISETP.NE.AND UP0, UPT, UR6, URZ, UPT ;  /* 0x000000ff0600728c */ /* 0x000fe2000bf05270 */
[----:B------:R-:W-:Y:S01]  /*13070*/  SEL R183, R183, RZ, P0 ;  /* 0x000000ffb7b77207 */ /* 0x000fe20000000000 */
[----:B------:R-:W-:Y:S01]  /*13080*/  UIADD3 UR27, UPT, UPT, UR36, UR5, URZ ;  /* 0x00000005241b7290 */ /* 0x000fe2000fffe0ff */
[----:B------:R-:W-:Y:S01]  /*13090*/  LOP3.LUT R186, R186, R3, RZ, 0x3c, !PT ;  /* 0x00000003baba7212 */ /* 0x000fe200078e3cff */
[----:B------:R-:W-:Y:S05]  /*130a0*/  UIADD3 UR20, UPT, UPT, UR37, UR4, URZ ;  /* 0x0000000425147290 */ /* 0x000fea000fffe0ff */
[----:B------:R-:W-:Y:S07]  /*130b0*/  BRA.U UP0, `(.L_x_184) ;  /* 0xffffff3d00007547 */ /* 0x000fee000b83ffff */
[----:B------:R-:W-:Y:S01]  /*130c0*/  R2UR UR4, R180 ;  /* 0x00000000b40472ca */ /* 0x000fe200000e0000 */
[----:B------:R-:W-:-:S12]  /*130d0*/  SYNCS.ARRIVE.TRANS64.A1T0 RZ, [UR44+0xb0], RZ ;  /* 0x0000b0ffffff79a7 */ /* 0x000fd8000810002c */
[----:B------:R-:W-:-:S09]  /*130e0*/  UISETP.NE.AND UP0, UPT, UR4, URZ, UPT ;  /* 0x000000ff0400728c */ /* 0x000fd2000bf05270 */
[----:B------:R-:W-:Y:S05]  /*130f0*/  BRA.U !UP0, `(.L_x_185) ;  /* 0x0000000108487547 */ /* 0x000fea000b800000 */
[----:B------:R-:W1:Y:S02]  /*13100*/  LDCU.64 UR4, c[0x0][0xc90] ;  /* 0x00019200ff0477ac */ /* 0x000e640008000a00 */
[----:B-1----:R-:W-:-:S04]  /*13110*/  UISETP.NE.U32.AND UP0, UPT, UR4, URZ, UPT ;  /* 0x000000ff0400728c */ /* 0x002fc8000bf05070 */
[----:B------:R-:W-:-:S09]  /*13120*/  UISETP.NE.AND.EX UP0, UPT, UR5, URZ, UPT, UP0 ;  /* 0x000000ff0500728c */ /* 0x000fd2000bf05300 */
[----:B------:R-:W-:Y:S05]  /*13130*/  BRA.U UP0, `(.L_x_186) ;  /* 0x00000001000c7547 */ /* 0x000fea000b800000 */
[----:B------:R-:W-:-:S13]  /*13140*/  FSETP.NEU.AND P0, PT, R133, RZ, PT ;  /* 0x000000ff8500720b */ /* 0x000fda0003f0d000 */
[----:B------:R-:W-:Y:S05]  /*13150*/  @!P0 EXIT ;  /* 0x000000000000894d */ /* 0x000fea0003800000 */
[----:B------:R-:W-:Y:S05]  /*13160*/  BRA `(.L_x_185) ;  /* 0x00000000002c7947 */ /* 0x000fea0003800000 */
.L_x_186:
[----:B------:R-:W-:Y:S01]  /*13170*/  ISETP.NE.AND P0, PT, R182, RZ, PT ;  /* 0x000000ffb600720c */ /* 0x000fe20003f05270 */
[----:B------:R-:W-:-:S12]  /*13180*/  BSSY.RECONVERGENT B0, `(.L_x_185) ;  /* 0x0000009000007945 */ /* 0x000fd80003800200 */
[----:B------:R-:W-:Y:S05]  /*13190*/  @P0 BRA `(.L_x_187) ;  /* 0x0000000000140947 */ /* 0x000fea0003800000 */
[----:B------:R-:W1:Y:S02]  /*131a0*/  LDCU.64 UR4, c[0x0][0xc88] ;  /* 0x00019100ff0477ac */ /* 0x000e640008000a00 */
[----:B-1----:R-:W-:-:S04]  /*131b0*/  ISETP.NE.U32.AND P0, PT, RZ, UR4, PT ;  /* 0x00000004ff007c0c */ /* 0x002fc8000bf05070 */
[----:B------:R-:W-:-:S13]  /*131c0*/  ISETP.NE.AND.EX P0, PT, RZ, UR5, PT, P0 ;  /* 0x00000005ff007c0c */ /* 0x000fda000bf05300 */
[----:B------:R-:W-:Y:S05]  /*131d0*/  @!P0 EXIT ;  /* 0x000000000000894d */ /* 0x000fea0003800000 */
[----:B------:R-:W-:Y:S05]  /*131e0*/  BRA `(.L_x_188) ;  /* 0x0000000000087947 */ /* 0x000fea0003800000 */
.L_x_187:
[----:B------:R-:W-:-:S13]  /*131f0*/  FSETP.NEU.AND P0, PT, R133, RZ, PT ;  /* 0x000000ff8500720b */ /* 0x000fda0003f0d000 */
[----:B------:R-:W-:Y:S05]  /*13200*/  @!P0 EXIT ;  /* 0x000000000000894d */ /* 0x000fea0003800000 */
.L_x_188:
[----:B------:R-:W-:Y:S05]  /*13210*/  BSYNC.RECONVERGENT B0 ;  /* 0x0000000000007941 */ /* 0x000fea0003800200 */
.L_x_185:
[----:B------:R-:W1:Y:S01]  /*13220*/  S2UR UR5, SR_CgaCtaId ;  /* 0x00000000000579c3 */ /* 0x000e620000008800 */
[----:B------:R-:W-:Y:S01]  /*13230*/  ULEA UR4, UR46, UR44, 0x3 ;  /* 0x0000002c2e047291 */ /* 0x000fe2000f8e18ff */
[----:B------:R-:W-:-:S04]  /*13240*/  DEPBAR.LE SB0, 0x0 ;  /* 0x000080000000791a */ /* 0x000fc80000000000 */
[----:B------:R-:W-:-:S04]  /*13250*/  UIADD3 UR4, UPT, UPT, UR4, 0x30, URZ ;  /* 0x0000003004047890 */ /* 0x000fc8000fffe0ff */
[----:B-1----:R-:W-:-:S09]  /*13260*/  UPRMT UR4, UR5, 0x654, UR4 ;  /* 0x0000065405047896 */ /* 0x002fd20008000004 */
[----:B------:R-:W-:Y:S01]  /*13270*/  SYNCS.ARRIVE.TRANS64.RED.A1T0 RZ, [UR4], RZ ;  /* 0x000000ffffff79a7 */ /* 0x000fe20008100404 */
[----:B------:R-:W-:Y:S05]  /*13280*/  EXIT ;  /* 0x000000000000794d */ /* 0x000fea0003800000 */
.L_x_24:
[----:B-1----:R1:W3:Y:S02]  /*13290*/  SYNCS.PHASECHK.TRANS64.TRYWAIT P0, [R0+URZ+0xa0], R5 ;  /* 0x0000a005000075a7 */ /* 0x0022e400080011ff */
[----:B---3--:R-:W-:Y:S05]  /*132a0*/  @!P0 NANOSLEEP.SYNCS 0x989680 ;  /* 0x009896800000895d */ /* 0x008fea0003900000 */
[----:B------:R-:W3:Y:S02]  /*132b0*/  @!P0 SYNCS.PHASECHK.TRANS64 P0, [R0+URZ+0xa0], R5 ;  /* 0x0000a005000085a7 */ /* 0x000ee400080010ff */
[----:B---3--:R-:W-:Y:S05]  /*132c0*/  @!P0 BRA `(.L_x_24) ;  /* 0xfffffffc00f08947 */ /* 0x008fea000383ffff */
[----:B------:R-:W-:Y:S05]  /*132d0*/  BRA `(.L_x_189) ;  /* 0xfffffee400b07947 */ /* 0x000fea000383ffff */
.L_x_27:
[----:B---3--:R-:W-:-:S07]  /*132e0*/  MOV R0, UR49 ;  /* 0x0000003100007c02 */ /* 0x008fce0008000f00 */
.L_x_190:
[----:B---3--:R3:W4:Y:S02]  /*132f0*/  SYNCS.PHASECHK.TRANS64.TRYWAIT P0, [R0+URZ+0x8], R3 ;  /* 0x00000803000075a7 */ /* 0x00872400080011ff */
[----:B----4-:R-:W-:Y:S05]  /*13300*/  @!P0 NANOSLEEP.SYNCS 0x989680 ;  /* 0x009896800000895d */ /* 0x010fea0003900000 */
[----:B------:R-:W4:Y:S02]  /*13310*/  @!P0 SYNCS.PHASECHK.TRANS64 P0, [R0+URZ+0x8], R3 ;  /* 0x00000803000085a7 */ /* 0x000f2400080010ff */
[----:B----4-:R-:W-:Y:S05]  /*13320*/  @!P0 BRA `(.L_x_190) ;  /* 0xfffffffc00f08947 */ /* 0x010fea000383ffff */
[----:B------:R-:W-:Y:S05]  /*13330*/  BRA `(.L_x_26) ;  /* 0xfffffee400dc7947 */ /* 0x000fea000383ffff */
.L_x_34:
[----:B--2---:R-:W-:-:S07]  /*13340*/  MOV R0, UR49 ;  /* 0x0000003100007c02 */ /* 0x004fce0008000f00 */
.L_x_191:
[----:B-1----:R1:W2:Y:S02]  /*13350*/  SYNCS.PHASECHK.TRANS64.TRYWAIT P0, [R0+URZ+0x8], R3 ;  /* 0x00000803000075a7 */ /* 0x0022a400080011ff */
[----:B--2---:R-:W-:Y:S05]  /*13360*/  @!P0 NANOSLEEP.SYNCS 0x989680 ;  /* 0x009896800000895d */ /* 0x004fea0003900000 */
[----:B------:R-:W2:Y:S02]  /*13370*/  @!P0 SYNCS.PHASECHK.TRANS64 P0, [R0+URZ+0x8], R3 ;  /* 0x00000803000085a7 */ /* 0x000ea400080010ff */
[----:B--2---:R-:W-:Y:S05]  /*13380*/  @!P0 BRA `(.L_x_191) ;  /* 0xfffffffc00f08947 */ /* 0x004fea000383ffff */
[----:B------:R-:W-:Y:S05]  /*13390*/  BRA `(.L_x_33) ;  /* 0xfffffee800e07947 */ /* 0x000fea000383ffff */
.L_x_41:
[----:B-1----:R1:W2:Y:S02]  /*133a0*/  SYNCS.PHASECHK.TRANS64.TRYWAIT P0, [R3+URZ+0x60], R0 ;  /* 0x00006000030075a7 */ /* 0x0022a400080011ff */
[----:B--2---:R-:W-:Y:S05]  /*133b0*/  @!P0 NANOSLEEP.SYNCS 0x989680 ;  /* 0x009896800000895d */ /* 0x004fea0003900000 */
[----:B------:R-:W2:Y:S02]  /*133c0*/  @!P0 SYNCS.PHASECHK.TRANS64 P0, [R3+URZ+0x60], R0 ;  /* 0x00006000030085a7 */ /* 0x000ea400080010ff */
[----:B--2---:R-:W-:Y:S05]  /*133d0*/  @!P0 BRA `(.L_x_41) ;  /* 0xfffffffc00f08947 */ /* 0x004fea000383ffff */
[----:B------:R-:W-:Y:S05]  /*133e0*/  BRA `(.L_x_192) ;  /* 0xfffffeec00e47947 */ /* 0x000fea000383ffff */
.L_x_47:
[----:B--2---:R2:W3:Y:S02]  /*133f0*/  SYNCS.PHASECHK.TRANS64.TRYWAIT P0, [R0+URZ+0x90], R5 ;  /* 0x00009005000075a7 */ /* 0x0044e400080011ff */
[----:B---3--:R-:W-:Y:S05]  /*13400*/  @!P0 NANOSLEEP.SYNCS 0x989680 ;  /* 0x009896800000895d */ /* 0x008fea0003900000 */
[----:B------:R-:W3:Y:S02]  /*13410*/  @!P0 SYNCS.PHASECHK.TRANS64 P0, [R0+URZ+0x90], R5 ;  /* 0x00009005000085a7 */ /* 0x000ee400080010ff */
[----:B---3--:R-:W-:Y:S05]  /*13420*/  @!P0 BRA `(.L_x_47) ;  /* 0xfffffffc00f08947 */ /* 0x008fea000383ffff */
[----:B------:R-:W-:Y:S05]  /*13430*/  BRA `(.L_x_193) ;  /* 0xfffffef400e07947 */ /* 0x000fea000383ffff */
.L_x_48:
[----:B------:R-:W-:-:S07]  /*13440*/  MOV R0, UR4 ;  /* 0x0000000400007c02 */ /* 0x000fce0008000f00 */
.L_x_194:
[----:B--2---:R2:W3:Y:S02]  /*13450*/  SYNCS.PHASECHK.TRANS64.TRYWAIT P0, [R0+URZ+0x70], R5 ;  /* 0x00007005000075a7 */ /* 0x0044e400080011ff */
[----:B---3--:R-:W-:Y:S05]  /*13460*/  @!P0 NANOSLEEP.SYNCS 0x989680 ;  /* 0x009896800000895d */ /* 0x008fea0003900000 */
[----:B------:R-:W3:Y:S02]  /*13470*/  @!P0 SYNCS.PHASECHK.TRANS64 P0, [R0+URZ+0x70], R5 ;  /* 0x00007005000085a7 */ /* 0x000ee400080010ff */
[----:B---3--:R-:W-:Y:S05]  /*13480*/  @!P0 BRA `(.L_x_194) ;  /* 0xfffffffc00f08947 */ /* 0x008fea000383ffff */
[----:B------:R-:W-:Y:S05]  /*13490*/  BRA `(.L_x_195) ;  /* 0xfffffef400f07947 */ /* 0x000fea000383ffff */
.L_x_49:
[----:B--2---:R2:W3:Y:S02]  /*134a0*/  SYNCS.PHASECHK.TRANS64.TRYWAIT P1, [R0+URZ+0x60], R5 ;  /* 0x00006005000075a7 */ /* 0x0044e400080211ff */
[----:B---3--:R-:W-:Y:S05]  /*134b0*/  @!P1 NANOSLEEP.SYNCS 0x989680 ;  /* 0x009896800000995d */ /* 0x008fea0003900000 */
[----:B------:R-:W3:Y:S02]  /*134c0*/  @!P1 SYNCS.PHASECHK.TRANS64 P1, [R0+URZ+0x60], R5 ;  /* 0x00006005000095a7 */ /* 0x000ee400080210ff */
[----:B---3--:R-:W-:Y:S05]  /*134d0*/  @!P1 BRA `(.L_x_49) ;  /* 0xfffffffc00f09947 */ /* 0x008fea000383ffff */
[----:B------:R-:W-:Y:S05]  /*134e0*/  BRA `(.L_x_196) ;  /* 0xfffffef800207947 */ /* 0x000fea000383ffff */
.L_x_52:
[----:B------:R-:W-:-:S07]  /*134f0*/  MOV R0, UR4 ;  /* 0x0000000400007c02 */ /* 0x000fce0008000f00 */
.L_x_197:
[----:B--2---:R2:W3:Y:S02]  /*13500*/  SYNCS.PHASECHK.TRANS64.TRYWAIT P0, [R0+URZ+0x70], R3 ;  /* 0x00007003000075a7 */ /* 0x0044e400080011ff */
[----:B---3--:R-:W-:Y:S05]  /*13510*/  @!P0 NANOSLEEP.SYNCS 0x989680 ;  /* 0x009896800000895d */ /* 0x008fea0003900000 */
[----:B------:R-:W3:Y:S02]  /*13520*/  @!P0 SYNCS.PHASECHK.TRANS64 P0, [R0+URZ+0x70], R3 ;  /* 0x00007003000085a7 */ /* 0x000ee400080010ff */
[----:B---3--:R-:W-:Y:S05]  /*13530*/  @!P0 BRA `(.L_x_197) ;  /* 0xfffffffc00f08947 */ /* 0x008fea000383ffff */
[----:B------:R-:W-:Y:S05]  /*13540*/  BRA `(.L_x_51) ;  /* 0xfffffef800747947 */ /* 0x000fea000383ffff */
.L_x_59:
[----:B-1----:R1:W2:Y:S02]  /*13550*/  SYNCS.PHASECHK.TRANS64.TRYWAIT P0, [R27+URZ+0x60], R4 ;  /* 0x000060041b0075a7 */ /* 0x0022a400080011ff */
[----:B--2---:R-:W-:Y:S05]  /*13560*/  @!P0 NANOSLEEP.SYNCS 0x989680 ;  /* 0x009896800000895d */ /* 0x004fea0003900000 */
[----:B------:R-:W2:Y:S02]  /*13570*/  @!P0 SYNCS.PHASECHK.TRANS64 P0, [R27+URZ+0x60], R4 ;  /* 0x000060041b0085a7 */ /* 0x000ea400080010ff */
[----:B--2---:R-:W-:Y:S05]  /*13580*/  @!P0 BRA `(.L_x_59) ;  /* 0xfffffffc00f08947 */ /* 0x004fea000383ffff */
[----:B------:R-:W-:Y:S05]  /*13590*/  BRA `(.L_x_198) ;  /* 0xffffff0800407947 */ /* 0x000fea000383ffff */
.L_x_62:
[----:B------:R-:W-:-:S07]  /*135a0*/  MOV R7, UR12 ;  /* 0x0000000c00077c02 */ /* 0x000fce0008000f00 */
.L_x_199:
[----:B-1----:R1:W2:Y:S02]  /*135b0*/  SYNCS.PHASECHK.TRANS64.TRYWAIT P2, [R7+URZ], R6 ;  /* 0x00000006070075a7 */ /* 0x0022a400080411ff */
[----:B--2---:R-:W-:Y:S05]  /*135c0*/  @!P2 NANOSLEEP.SYNCS 0x989680 ;  /* 0x009896800000a95d */ /* 0x004fea0003900000 */
[----:B------:R-:W2:Y:S02]  /*135d0*/  @!P2 SYNCS.PHASECHK.TRANS64 P2, [R7+URZ], R6 ;  /* 0x000000060700a5a7 */ /* 0x000ea400080410ff */
[----:B--2---:R-:W-:Y:S05]  /*135e0*/  @!P2 BRA `(.L_x_199) ;  /* 0xfffffffc00f0a947 */ /* 0x004fea000383ffff */
[----:B------:R-:W-:Y:S05]  /*135f0*/  BRA `(.L_x_61) ;  /* 0xffffff0800a47947 */ /* 0x000fea000383ffff */
.L_x_63:
[----:B-1----:R-:W-:-:S07]  /*13600*/  MOV R7, UR12 ;  /* 0x0000000c00077c02 */ /* 0x002fce0008000f00 */
.L_x_200:
[----:B-1----:R1:W2:Y:S02]  /*13610*/  SYNCS.PHASECHK.TRANS64.TRYWAIT P2, [R7+URZ+0x88], R26 ;  /* 0x0000881a070075a7 */ /* 0x0022a400080411ff */
[----:B--2---:R-:W-:Y:S05]  /*13620*/  @!P2 NANOSLEEP.SYNCS 0x989680 ;  /* 0x009896800000a95d */ /* 0x004fea0003900000 */
[----:B------:R-:W2:Y:S02]  /*13630*/  @!P2 SYNCS.PHASECHK.TRANS64 P2, [R7+URZ+0x88], R26 ;  /* 0x0000881a0700a5a7 */ /* 0x000ea400080410ff */
[----:B--2---:R-:W-:Y:S05]  /*13640*/  @!P2 BRA `(.L_x_200) ;  /* 0xfffffffc00f0a947 */ /* 0x004fea000383ffff */
[----:B------:R-:W-:Y:S05]  /*13650*/  BRA `(.L_x_201) ;  /* 0xffffff0800b07947 */ /* 0x000fea000383ffff */
.L_x_66:
[----:B------:R-:W-:Y:S07]  /*13660*/  MOV R7, UR12 ;  /* 0x0000000c00077c02 */ /* 0x000fee0008000f00 */
.L_x_202:
[----:B--2---:R2:W3:Y:S02]  /*13670*/  SYNCS.PHASECHK.TRANS64.TRYWAIT P0, [R7+URZ], R26 ;  /* 0x0000001a070075a7 */ /* 0x0044e400080011ff */
[----:B---3--:R-:W-:Y:S05]  /*13680*/  @!P0 NANOSLEEP.SYNCS 0x989680 ;  /* 0x009896800000895d */ /* 0x008fea0003900000 */
[----:B------:R-:W3:Y:S02]  /*13690*/  @!P0 SYNCS.PHASECHK.TRANS64 P0, [R7+URZ], R26 ;  /* 0x0000001a070085a7 */ /* 0x000ee400080010ff */
[----:B---3--:R-:W-:Y:S05]  /*136a0*/  @!P0 BRA `(.L_x_202) ;  /* 0xfffffffc00f08947 */ /* 0x008fea000383ffff */
[----:B------:R-:W-:Y:S05]  /*136b0*/  BRA `(.L_x_65) ;  /* 0xffffff0c00f87947 */ /* 0x000fea000383ffff */
.L_x_69:
[----:B------:R-:W-:-:S07]  /*136c0*/  MOV R0, UR12 ;  /* 0x0000000c00007c02 */ /* 0x000fce0008000f00 */
.L_x_203:
[----:B-1----:R1:W2:Y:S02]  /*136d0*/  SYNCS.PHASECHK.TRANS64.TRYWAIT P0, [R0+URZ+0xb0], R3 ;  /* 0x0000b003000075a7 */ /* 0x0022a400080011ff */
[----:B--2---:R-:W-:Y:S05]  /*136e0*/  @!P0 NANOSLEEP.SYNCS 0x989680 ;  /* 0x009896800000895d */ /* 0x004fea0003900000 */
[----:B------:R-:W2:Y:S02]  /*136f0*/  @!P0 SYNCS.PHASECHK.TRANS64 P0, [R0+URZ+0xb0], R3 ;  /* 0x0000b003000085a7 */ /* 0x000ea400080010ff */
[----:B--2---:R-:W-:Y:S05]  /*13700*/  @!P0 BRA `(.L_x_203) ;  /* 0xfffffffc00f08947 */ /* 0x004fea000383ffff */
[----:B------:R-:W-:Y:S05]  /*13710*/  BRA `(.L_x_204) ;  /* 0xffffff1400187947 */ /* 0x000fea000383ffff */
.L_x_74:
[----:B-1----:R1:W2:Y:S02]  /*13720*/  SYNCS.PHASECHK.TRANS64.TRYWAIT P0, [R8+URZ+0x60], R5 ;  /* 0x00006005080075a7 */ /* 0x0022a400080011ff */
[----:B--2---:R-:W-:Y:S05]  /*13730*/  @!P0 NANOSLEEP.SYNCS 0x989680 ;  /* 0x009896800000895d */ /* 0x004fea0003900000 */
[----:B------:R-:W2:Y:S02]  /*13740*/  @!P0 SYNCS.PHASECHK.TRANS64 P0, [R8+URZ+0x60], R5 ;  /* 0x00006005080085a7 */ /* 0x000ea400080010ff */
[----:B--2---:R-:W-:Y:S05]  /*13750*/  @!P0 BRA `(.L_x_74) ;  /* 0xfffffffc00f08947 */ /* 0x004fea000383ffff */
[----:B------:R-:W-:Y:S05]  /*13760*/  BRA `(.L_x_205) ;  /* 0xffffff18005c7947 */ /* 0x000fea000383ffff */
.L_x_77:
[----:B------:R-:W-:Y:S07]  /*13770*/  MOV R0, UR21 ;  /* 0x0000001500007c02 */ /* 0x000fee0008000f00 */
.L_x_206:
[----:B-1----:R1:W2:Y:S02]  /*13780*/  SYNCS.PHASECHK.TRANS64.TRYWAIT P1, [R0+URZ+0x58], R5 ;  /* 0x00005805000075a7 */ /* 0x0022a400080211ff */
[----:B--2---:R-:W-:Y:S05]  /*13790*/  @!P1 NANOSLEEP.SYNCS 0x989680 ;  /* 0x009896800000995d */ /* 0x004fea0003900000 */
[----:B------:R-:W2:Y:S02]  /*137a0*/  @!P1 SYNCS.PHASECHK.TRANS64 P1, [R0+URZ+0x58], R5 ;  /* 0x00005805000095a7 */ /* 0x000ea400080210ff */
[----:B--2---:R-:W-:Y:S05]  /*137b0*/  @!P1 BRA `(.L_x_206) ;  /* 0xfffffffc00f09947 */ /* 0x004fea000383ffff */
[----:B------:R-:W-:Y:S05]  /*137c0*/  BRA `(.L_x_76) ;  /* 0xffffff1c00d87947 */ /* 0x000fea000383ffff */
.L_x_80:
[----:B------:R-:W-:Y:S07]  /*137d0*/  MOV R0, UR21 ;  /* 0x0000001500007c02 */ /* 0x000fee0008000f00 */
.L_x_207:
[----:B-1----:R1:W2:Y:S02]  /*137e0*/  SYNCS.PHASECHK.TRANS64.TRYWAIT P0, [R0+URZ+0x30], R5 ;  /* 0x00003005000075a7 */ /* 0x0022a400080011ff */
[----:B--2---:R-:W-:Y:S05]  /*137f0*/  @!P0 NANOSLEEP.SYNCS 0x989680 ;  /* 0x009896800000895d */ /* 0x004fea0003900000 */
[----:B------:R-:W2:Y:S02]  /*13800*/  @!P0 SYNCS.PHASECHK.TRANS64 P0, [R0+URZ+0x30], R5 ;  /* 0x00003005000085a7 */ /* 0x000ea400080010ff */
[----:B--2---:R-:W-:Y:S05]  /*13810*/  @!P0 BRA `(.L_x_207) ;  /* 0xfffffffc00f08947 */ /* 0x004fea000383ffff */
[----:B------:R-:W-:Y:S05]  /*13820*/  BRA `(.L_x_208) ;  /* 0xffffff20003c7947 */ /* 0x000fea000383ffff */
.L_x_81:
[----:B------:R-:W-:Y:S07]  /*13830*/  MOV R0, UR21 ;  /* 0x0000001500007c02 */ /* 0x000fee0008000f00 */
.L_x_209:
[----:B-1----:R1:W2:Y:S02]  /*13840*/  SYNCS.PHASECHK.TRANS64.TRYWAIT P0, [R0+URZ+0x38], R5 ;  /* 0x00003805000075a7 */ /* 0x0022a400080011ff */
[----:B--2---:R-:W-:Y:S05]  /*13850*/  @!P0 NANOSLEEP.SYNCS 0x989680 ;  /* 0x009896800000895d */ /* 0x004fea0003900000 */
[----:B------:R-:W2:Y:S02]  /*13860*/  @!P0 SYNCS.PHASECHK.TRANS64 P0, [R0+URZ+0x38], R5 ;  /* 0x00003805000085a7 */ /* 0x000ea400080010ff */
[----:B--2---:R-:W-:Y:S05]  /*13870*/  @!P0 BRA `(.L_x_209) ;  /* 0xfffffffc00f08947 */ /* 0x004fea000383ffff */
[----:B------:R-:W-:Y:S05]  /*13880*/  BRA `(.L_x_210) ;  /* 0xffffff2000947947 */ /* 0x000fea000383ffff */
.L_x_82:
[----:B------:R-:W-:Y:S07]  /*13890*/  MOV R0, UR21 ;  /* 0x0000001500007c02 */ /* 0x000fee0008000f00 */
.L_x_211:
[----:B-1----:R1:W2:Y:S02]  /*138a0*/  SYNCS.PHASECHK.TRANS64.TRYWAIT P0, [R0+URZ+0x40], R5 ;  /* 0x00004005000075a7 */ /* 0x0022a400080011ff */
[----:B--2---:R-:W-:Y:S05]  /*138b0*/  @!P0 NANOSLEEP.SYNCS 0x989680 ;  /* 0x009896800000895d */ /* 0x004fea0003900000 */
[----:B------:R-:W2:Y:S02]  /*138c0*/  @!P0 SYNCS.PHASECHK.TRANS64 P0, [R0+URZ+0x40], R5 ;  /* 0x00004005000085a7 */ /* 0x000ea400080010ff */
[----:B--2---:R-:W-:Y:S05]  /*138d0*/  @!P0 BRA `(.L_x_211) ;  /* 0xfffffffc00f08947 */ /* 0x004fea000383ffff */
[----:B------:R-:W-:Y:S05]  /*138e0*/  BRA `(.L_x_212) ;  /* 0xffffff2000f87947 */ /* 0x000fea000383ffff */
.L_x_83:
[----:B------:R-:W-:Y:S07]  /*138f0*/  MOV R0, UR21 ;  /* 0x0000001500007c02 */ /* 0x000fee0008000f00 */
.L_x_213:
[----:B-1----:R1:W2:Y:S02]  /*13900*/  SYNCS.PHASECHK.TRANS64.TRYWAIT P0, [R0+URZ+0x48], R5 ;  /* 0x00004805000075a7 */ /* 0x0022a400080011ff */
[----:B--2---:R-:W-:Y:S05]  /*13910*/  @!P0 NANOSLEEP.SYNCS 0x989680 ;  /* 0x009896800000895d */ /* 0x004fea0003900000 */
[----:B------:R-:W2:Y:S02]  /*13920*/  @!P0 SYNCS.PHASECHK.TRANS64 P0, [R0+URZ+0x48], R5 ;  /* 0x00004805000085a7 */ /* 0x000ea400080010ff */
[----:B--2---:R-:W-:Y:S05]  /*13930*/  @!P0 BRA `(.L_x_213) ;  /* 0xfffffffc00f08947 */ /* 0x004fea000383ffff */
[----:B------:R-:W-:Y:S05]  /*13940*/  BRA `(.L_x_214) ;  /* 0xffffff2400587947 */ /* 0x000fea000383ffff */
.L_x_84:
[----:B------:R-:W-:Y:S07]  /*13950*/  MOV R7, UR21 ;  /* 0x0000001500077c02 */ /* 0x000fee0008000f00 */
.L_x_215:
[----:B-1----:R1:W2:Y:S02]  /*13960*/  SYNCS.PHASECHK.TRANS64.TRYWAIT P0, [R7+URZ+0x30], R4 ;  /* 0x00003004070075a7 */ /* 0x0022a400080011ff */
[----:B--2---:R-:W-:Y:S05]  /*13970*/  @!P0 NANOSLEEP.SYNCS 0x989680 ;  /* 0x009896800000895d */ /* 0x004fea0003900000 */
[----:B------:R-:W2:Y:S02]  /*13980*/  @!P0 SYNCS.PHASECHK.TRANS64 P0, [R7+URZ+0x30], R4 ;  /* 0x00003004070085a7 */ /* 0x000ea400080010ff */
[----:B--2---:R-:W-:Y:S05]  /*13990*/  @!P0 BRA `(.L_x_215) ;  /* 0xfffffffc00f08947 */ /* 0x004fea000383ffff */
[----:B------:R-:W-:Y:S05]  /*139a0*/  BRA `(.L_x_216) ;  /* 0xffffff2400c07947 */ /* 0x000fea000383ffff */
.L_x_85:
[----:B------:R-:W-:Y:S07]  /*139b0*/  MOV R7, UR21 ;  /* 0x0000001500077c02 */ /* 0x000fee0008000f00 */
.L_x_217:
[----:B-1----:R1:W2:Y:S02]  /*139c0*/  SYNCS.PHASECHK.TRANS64.TRYWAIT P0, [R7+URZ+0x38], R4 ;  /* 0x00003804070075a7 */ /* 0x0022a400080011ff */
[----:B--2---:R-:W-:Y:S05]  /*139d0*/  @!P0 NANOSLEEP.SYNCS 0x989680 ;  /* 0x009896800000895d */ /* 0x004fea0003900000 */
[----:B------:R-:W2:Y:S02]  /*139e0*/  @!P0 SYNCS.PHASECHK.TRANS64 P0, [R7+URZ+0x38], R4 ;  /* 0x00003804070085a7 */ /* 0x000ea400080010ff */
[----:B--2---:R-:W-:Y:S05]  /*139f0*/  @!P0 BRA `(.L_x_217) ;  /* 0xfffffffc00f08947 */ /* 0x004fea000383ffff */
[----:B------:R-:W-:Y:S05]  /*13a00*/  BRA `(.L_x_218) ;  /* 0xffffff2800247947 */ /* 0x000fea000383ffff */
.L_x_86:
[----:B------:R-:W-:Y:S07]  /*13a10*/  MOV R7, UR21 ;  /* 0x0000001500077c02 */ /* 0x000fee0008000f00 */
.L_x_219:
[----:B-1----:R1:W2:Y:S02]  /*13a20*/  SYNCS.PHASECHK.TRANS64.TRYWAIT P0, [R7+URZ+0x40], R4 ;  /* 0x00004004070075a7 */ /* 0x0022a400080011ff */
[----:B--2---:R-:W-:Y:S05]  /*13a30*/  @!P0 NANOSLEEP.SYNCS 0x989680 ;  /* 0x009896800000895d */ /* 0x004fea0003900000 */
[----:B------:R-:W2:Y:S02]  /*13a40*/  @!P0 SYNCS.PHASECHK.TRANS64 P0, [R7+URZ+0x40], R4 ;  /* 0x00004004070085a7 */ /* 0x000ea400080010ff */
[----:B--2---:R-:W-:Y:S05]  /*13a50*/  @!P0 BRA `(.L_x_219) ;  /* 0xfffffffc00f08947 */ /* 0x004fea000383ffff */
[----:B------:R-:W-:Y:S05]  /*13a60*/  BRA `(.L_x_220) ;  /* 0xffffff28008c7947 */ /* 0x000fea000383ffff */
.L_x_87:
[----:B------:R-:W-:Y:S07]  /*13a70*/  MOV R7, UR21 ;  /* 0x0000001500077c02 */ /* 0x000fee0008000f00 */
.L_x_221:
[----:B-1----:R1:W2:Y:S02]  /*13a80*/  SYNCS.PHASECHK.TRANS64.TRYWAIT P0, [R7+URZ+0x48], R4 ;  /* 0x00004804070075a7 */ /* 0x0022a400080011ff */
[----:B--2---:R-:W-:Y:S05]  /*13a90*/  @!P0 NANOSLEEP.SYNCS 0x989680 ;  /* 0x009896800000895d */ /* 0x004fea0003900000 */
[----:B------:R-:W2:Y:S02]  /*13aa0*/  @!P0 SYNCS.PHASECHK.TRANS64 P0, [R7+URZ+0x48], R4 ;  /* 0x00004804070085a7 */ /* 0x000ea400080010ff */
[----:B--2---:R-:W-:Y:S05]  /*13ab0*/  @!P0 BRA `(.L_x_221) ;  /* 0xfffffffc00f08947 */ /* 0x004fea000383ffff */
[----:B------:R-:W-:Y:S05]  /*13ac0*/  BRA `(.L_x_222) ;  /* 0xffffff2800f07947 */ /* 0x000fea000383ffff */
.L_x_89:
[----:B------:R-:W-:-:S07]  /*13ad0*/  MOV R0, UR21 ;  /* 0x0000001500007c02 */ /* 0x000fce0008000f00 */
.L_x_223:
[----:B-1----:R1:W3:Y:S02]  /*13ae0*/  SYNCS.PHASECHK.TRANS64.TRYWAIT P0, [R0+URZ+0x30], R5 ;  /* 0x00003005000075a7 */ /* 0x0022e400080011ff */
[----:B---3--:R-:W-:Y:S05]  /*13af0*/  @!P0 NANOSLEEP.SYNCS 0x989680 ;  /* 0x009896800000895d */ /* 0x008fea0003900000 */
[----:B------:R-:W3:Y:S02]  /*13b00*/  @!P0 SYNCS.PHASECHK.TRANS64 P0, [R0+URZ+0x30], R5 ;  /* 0x00003005000085a7 */ /* 0x000ee400080010ff */
[----:B---3--:R-:W-:Y:S05]  /*13b10*/  @!P0 BRA `(.L_x_223) ;  /* 0xfffffffc00f08947 */ /* 0x008fea000383ffff */
[----:B------:R-:W-:Y:S05]  /*13b20*/  BRA `(.L_x_224) ;  /* 0xffffff2c00787947 */ /* 0x000fea000383ffff */
.L_x_90:
[----:B-1----:R-:W-:-:S07]  /*13b30*/  MOV R0, UR21 ;  /* 0x0000001500007c02 */ /* 0x002fce0008000f00 */
.L_x_225:
[----:B-1----:R1:W3:Y:S02]  /*13b40*/  SYNCS.PHASECHK.TRANS64.TRYWAIT P0, [R0+URZ+0x38], R5 ;  /* 0x00003805000075a7 */ /* 0x0022e400080011ff */
[----:B---3--:R-:W-:Y:S05]  /*13b50*/  @!P0 NANOSLEEP.SYNCS 0x989680 ;  /* 0x009896800000895d */ /* 0x008fea0003900000 */
[----:B------:R-:W3:Y:S02]  /*13b60*/  @!P0 SYNCS.PHASECHK.TRANS64 P0, [R0+URZ+0x38], R5 ;  /* 0x00003805000085a7 */ /* 0x000ee400080010ff */
[----:B---3--:R-:W-:Y:S05]  /*13b70*/  @!P0 BRA `(.L_x_225) ;  /* 0xfffffffc00f08947 */ /* 0x008fea000383ffff */
[----:B------:R-:W-:Y:S05]  /*13b80*/  BRA `(.L_x_226) ;  /* 0xffffff2c00687947 */ /* 0x000fea000383ffff */
.L_x_91:
[----:B------:R-:W-:-:S07]  /*13b90*/  MOV R2, UR21 ;  /* 0x0000001500027c02 */ /* 0x000fce0008000f00 */
.L_x_227:
[----:B-1----:R1:W3:Y:S02]  /*13ba0*/  SYNCS.PHASECHK.TRANS64.TRYWAIT P0, [R2+URZ+0x40], R5 ;  /* 0x00004005020075a7 */ /* 0x0022e400080011ff */
[----:B---3--:R-:W-:Y:S05]  /*13bb0*/  @!P0 NANOSLEEP.SYNCS 0x989680 ;  /* 0x009896800000895d */ /* 0x008fea0003900000 */
[----:B------:R-:W3:Y:S02]  /*13bc0*/  @!P0 SYNCS.PHASECHK.TRANS64 P0, [R2+URZ+0x40], R5 ;  /* 0x00004005020085a7 */ /* 0x000ee400080010ff */
[----:B---3--:R-:W-:Y:S05]  /*13bd0*/  @!P0 BRA `(.L_x_227) ;  /* 0xfffffffc00f08947 */ /* 0x008fea000383ffff */
[----:B------:R-:W-:Y:S05]  /*13be0*/  BRA `(.L_x_228) ;  /* 0xffffff2c005c7947 */ /* 0x000fea000383ffff */
.L_x_93:
[----:B-1----:R1:W2:Y:S02]  /*13bf0*/  SYNCS.PHASECHK.TRANS64.TRYWAIT P0, [R0+URZ+0x60], R3 ;  /* 0x00006003000075a7 */ /* 0x0022a400080011ff */
[----:B--2---:R-:W-:Y:S05]  /*13c00*/  @!P0 NANOSLEEP.SYNCS 0x989680 ;  /* 0x009896800000895d */ /* 0x004fea0003900000 */
[----:B------:R-:W2:Y:S02]  /*13c10*/  @!P0 SYNCS.PHASECHK.TRANS64 P0, [R0+URZ+0x60], R3 ;  /* 0x00006003000085a7 */ /* 0x000ea400080010ff */
[----:B--2---:R-:W-:Y:S05]  /*13c20*/  @!P0 BRA `(.L_x_93) ;  /* 0xfffffffc00f08947 */ /* 0x004fea000383ffff */
[----:B------:R-:W-:Y:S05]  /*13c30*/  BRA `(.L_x_229) ;  /* 0xffffff3000347947 */ /* 0x000fea000383ffff */
.L_x_104:
[----:B-1----:R-:W-:Y:S04]  /*13c40*/  MOV R3, UR44 ;  /* 0x0000002c00037c02 */ /* 0x002fe80008000f00 */
[----:B------:R1:W3:Y:S03]  /*13c50*/  SYNCS.PHASECHK.TRANS64.TRYWAIT P1, [R3+URZ+0x10], R6 ;  /* 0x00001006030075a7 */ /* 0x0002e600080211ff */
[----:B---3--:R-:W-:Y:S05]  /*13c60*/  @!P1 NANOSLEEP.SYNCS 0x989680 ;  /* 0x009896800000995d */ /* 0x008fea0003900000 */
[----:B------:R-:W3:Y:S02]  /*13c70*/  @!P1 SYNCS.PHASECHK.TRANS64 P1, [R3+URZ+0x10], R6 ;  /* 0x00001006030095a7 */ /* 0x000ee400080210ff */
[----:B---3--:R-:W-:Y:S05]  /*13c80*/  @!P1 BRA `(.L_x_104) ;  /* 0xfffffffc00ec9947 */ /* 0x008fea000383ffff */
[----:B------:R-:W-:Y:S05]  /*13c90*/  BRA `(.L_x_103) ;  /* 0xffffff4000147947 */ /* 0x000fea000383ffff */
.L_x_106:
[----:B-1----:R-:W-:Y:S04]  /*13ca0*/  MOV R3, UR44 ;  /* 0x0000002c00037c02 */ /* 0x002fe80008000f00 */
[----:B------:R1:W4:Y:S03]  /*13cb0*/  SYNCS.PHASECHK.TRANS64.TRYWAIT P0, [R3+URZ+0x80], R4 ;  /* 0x00008004030075a7 */ /* 0x00032600080011ff */
[----:B----4-:R-:W-:Y:S05]  /*13cc0*/  @!P0 NANOSLEEP.SYNCS 0x989680 ;  /* 0x009896800000895d */ /* 0x010fea0003900000 */
[----:B------:R-:W4:Y:S02]  /*13cd0*/  @!P0 SYNCS.PHASECHK.TRANS64 P0, [R3+URZ+0x80], R4 ;  /* 0x00008004030085a7 */ /* 0x000f2400080010ff */
[----:B----4-:R-:W-:Y:S05]  /*13ce0*/  @!P0 BRA `(.L_x_106) ;  /* 0xfffffffc00ec8947 */ /* 0x010fea000383ffff */
[----:B------:R-:W-:Y:S05]  /*13cf0*/  BRA `(.L_x_105) ;  /* 0xffffff4000447947 */ /* 0x000fea000383ffff */
.L_x_117:
[----:B--2---:R2:W4:Y:S02]  /*13d00*/  SYNCS.PHASECHK.TRANS64.TRYWAIT P0, [R3+URZ+0x10], R0 ;  /* 0x00001000030075a7 */ /* 0x00452400080011ff */
[----:B----4-:R-:W-:Y:S05]  /*13d10*/  @!P0 NANOSLEEP.SYNCS 0x989680 ;  /* 0x009896800000895d */ /* 0x010fea0003900000 */
[----:B------:R-:W4:Y:S02]  /*13d20*/  @!P0 SYNCS.PHASECHK.TRANS64 P0, [R3+URZ+0x10], R0 ;  /* 0x00001000030085a7 */ /* 0x000f2400080010ff */
[----:B----4-:R-:W-:Y:S05]  /*13d30*/  @!P0 BRA `(.L_x_117) ;  /* 0xfffffffc00f08947 */ /* 0x010fea000383ffff */
[----:B------:R-:W-:Y:S05]  /*13d40*/  BRA `(.L_x_116) ;  /* 0xffffff5400f87947 */ /* 0x000fea000383ffff */
.L_x_127:
[----:B-1----:R1:W2:Y:S02]  /*13d50*/  SYNCS.PHASECHK.TRANS64.TRYWAIT P0, [R11+URZ+0x10], R8 ;  /* 0x000010080b0075a7 */ /* 0x0022a400080011ff */
[----:B--2---:R-:W-:Y:S05]  /*13d60*/  @!P0 NANOSLEEP.SYNCS 0x989680 ;  /* 0x009896800000895d */ /* 0x004fea0003900000 */
[----:B------:R-:W2:Y:S02]  /*13d70*/  @!P0 SYNCS.PHASECHK.TRANS64 P0, [R11+URZ+0x10], R8 ;  /* 0x000010080b0085a7 */ /* 0x000ea400080010ff */
[----:B--2---:R-:W-:Y:S05]  /*13d80*/  @!P0 BRA `(.L_x_127) ;  /* 0xfffffffc00f08947 */ /* 0x004fea000383ffff */
[----:B------:R-:W-:Y:S05]  /*13d90*/  BRA `(.L_x_126) ;  /* 0xffffff6c00947947 */ /* 0x000fea000383ffff */
.L_x_137:
[----:B-1----:R1:W2:Y:S02]  /*13da0*/  SYNCS.PHASECHK.TRANS64.TRYWAIT P0, [R0+URZ+0x10], R5 ;  /* 0x00001005000075a7 */ /* 0x0022a400080011ff */
[----:B--2---:R-:W-:Y:S05]  /*13db0*/  @!P0 NANOSLEEP.SYNCS 0x989680 ;  /* 0x009896800000895d */ /* 0x004fea0003900000 */
[----:B------:R-:W2:Y:S02]  /*13dc0*/  @!P0 SYNCS.PHASECHK.TRANS64 P0, [R0+URZ+0x10], R5 ;  /* 0x00001005000085a7 */ /* 0x000ea400080010ff */
[----:B--2---:R-:W-:Y:S05]  /*13dd0*/  @!P0 BRA `(.L_x_137) ;  /* 0xfffffffc00f08947 */ /* 0x004fea000383ffff */
[----:B------:R-:W-:Y:S05]  /*13de0*/  BRA `(.L_x_136) ;  /* 0xffffff8000ec7947 */ /* 0x000fea000383ffff */
.L_x_147:
[----:B-1----:R1:W4:Y:S02]  /*13df0*/  SYNCS.PHASECHK.TRANS64.TRYWAIT P0, [R8+URZ+0x10], R5 ;  /* 0x00001005080075a7 */ /* 0x00232400080011ff */
[----:B----4-:R-:W-:Y:S05]  /*13e00*/  @!P0 NANOSLEEP.SYNCS 0x989680 ;  /* 0x009896800000895d */ /* 0x010fea0003900000 */
[----:B------:R-:W4:Y:S02]  /*13e10*/  @!P0 SYNCS.PHASECHK.TRANS64 P0, [R8+URZ+0x10], R5 ;  /* 0x00001005080085a7 */ /* 0x000f2400080010ff */
[----:B----4-:R-:W-:Y:S05]  /*13e20*/  @!P0 BRA `(.L_x_147) ;  /* 0xfffffffc00f08947 */ /* 0x010fea000383ffff */
[----:B------:R-:W-:Y:S05]  /*13e30*/  BRA `(.L_x_146) ;  /* 0xffffff9800807947 */ /* 0x000fea000383ffff */
.L_x_157:
[----:B-1----:R1:W4:Y:S02]  /*13e40*/  SYNCS.PHASECHK.TRANS64.TRYWAIT P0, [R8+URZ+0x10], R5 ;  /* 0x00001005080075a7 */ /* 0x00232400080011ff */
[----:B----4-:R-:W-:Y:S05]  /*13e50*/  @!P0 NANOSLEEP.SYNCS 0x989680 ;  /* 0x009896800000895d */ /* 0x010fea0003900000 */
[----:B------:R-:W4:Y:S02]  /*13e60*/  @!P0 SYNCS.PHASECHK.TRANS64 P0, [R8+URZ+0x10], R5 ;  /* 0x00001005080085a7 */ /* 0x000f2400080010ff */
[----:B----4-:R-:W-:Y:S05]  /*13e70*/  @!P0 BRA `(.L_x_157) ;  /* 0xfffffffc00f08947 */ /* 0x010fea000383ffff */
[----:B------:R-:W-:Y:S05]  /*13e80*/  BRA `(.L_x_156) ;  /* 0xffffffac00f07947 */ /* 0x000fea000383ffff */
.L_x_167:
[----:B-1----:R1:W4:Y:S02]  /*13e90*/  SYNCS.PHASECHK.TRANS64.TRYWAIT P0, [R0+URZ+0x10], R5 ;  /* 0x00001005000075a7 */ /* 0x00232400080011ff */
[----:B----4-:R-:W-:Y:S05]  /*13ea0*/  @!P0 NANOSLEEP.SYNCS 0x989680 ;  /* 0x009896800000895d */ /* 0x010fea0003900000 */
[----:B------:R-:W4:Y:S02]  /*13eb0*/  @!P0 SYNCS.PHASECHK.TRANS64 P0, [R0+URZ+0x10], R5 ;  /* 0x00001005000085a7 */ /* 0x000f2400080010ff */
[----:B----4-:R-:W-:Y:S05]  /*13ec0*/  @!P0 BRA `(.L_x_167) ;  /* 0xfffffffc00f08947 */ /* 0x010fea000383ffff */
[----:B------:R-:W-:Y:S05]  /*13ed0*/  BRA `(.L_x_166) ;  /* 0xffffffc400847947 */ /* 0x000fea000383ffff */
.L_x_177:
[----:B-1----:R1:W4:Y:S02]  /*13ee0*/  SYNCS.PHASECHK.TRANS64.TRYWAIT P0, [R0+URZ+0x10], R3 ;  /* 0x00001003000075a7 */ /* 0x00232400080011ff */
[----:B----4-:R-:W-:Y:S05]  /*13ef0*/  @!P0 NANOSLEEP.SYNCS 0x989680 ;  /* 0x009896800000895d */ /* 0x010fea0003900000 */
[----:B------:R-:W4:Y:S02]  /*13f00*/  @!P0 SYNCS.PHASECHK.TRANS64 P0, [R0+URZ+0x10], R3 ;  /* 0x00001003000085a7 */ /* 0x000f2400080010ff */
[----:B----4-:R-:W-:Y:S05]  /*13f10*/  @!P0 BRA `(.L_x_177) ;  /* 0xfffffffc00f08947 */ /* 0x010fea000383ffff */
[----:B------:R-:W-:Y:S05]  /*13f20*/  BRA `(.L_x_176) ;  /* 0xffffffd800e87947 */ /* 0x000fea000383ffff */
        .weak           $__internal_0_$__cuda_sm10x_tcgen05_guardrail_trap_col_being_dealloced_not_returned_by_alloc
        .type           $__internal_0_$__cuda_sm10x_tcgen05_guardrail_trap_col_being_dealloced_not_returned_by_alloc,@function
        .size           $__internal_0_$__cuda_sm10x_tcgen05_guardrail_trap_col_being_dealloced_not_returned_by_alloc,($__internal_1_$__cuda_sm10x_tcgen05_guardrail_trap_phase_invalid_during_alloc - $__internal_0_$__cuda_sm10x_tcgen05_guardrail_trap_col_being_dealloced_not_returned_by_alloc)
$__internal_0_$__cuda_sm10x_tcgen05_guardrail_trap_col_being_dealloced_not_returned_by_alloc:
[----:B------:R-:W-:Y:S05]  /*13f30*/  BPT.TRAP 0x1 ;  /* 0x000000040000795c */ /* 0x000fea0000300000 */
[----:B------:R-:W-:-:S04]  /*13f40*/  HFMA2 R3, -RZ, RZ, 0, 0 ;  /* 0x00000000ff037431 */ /* 0x000fc800000001ff */
[----:B------:R-:W-:Y:S05]  /*13f50*/  RET.REL.NODEC R2 `(_ZN7cutlass13device_kernelINS_4gemm6kernel13GemmUniversalIN4cute5tupleIJiiiiEEENS1_10collective13CollectiveMmaINS1_46MainloopSm100TmaUmmaWarpSpecializedBlockScaledILi1ELi2ELi1ENS5_IJNS4_1CILi4EEENSA_ILi1EEESC_EEEEENS5_IJNSA_ILi128EEENSA_ILi256EEESG_EEENS5_IJNS_12float_e5m2_tENS_13float_ue8m0_tEEEENS5_IJNS5_IJlSC_lEEENS4_6LayoutINS5_IJNS5_IJNS5_IJNSA_ILi32EEESB_EEEiEEESP_NS5_IJSC_iEEEEEENS5_IJNS5_IJNS5_IJNSA_ILi16EEESB_EEEiEEENS5_IJNS5_IJNSA_ILi0EEESC_EEENSA_ILi512EEEEEENS5_IJSV_iEEEEEEEEEEESK_S12_NS4_8TiledMMAINS4_8MMA_AtomIJNS4_21SM100_MMA_MXF8F6F4_SSISI_SI_fSJ_Li128ELi256ELNS4_4UMMA5MajorE0ELS17_0ELNS16_7ScaleInE0ELS18_0EEEEEENSM_INS5_IJSC_SC_SC_EEENS5_IJSV_SV_SV_EEEEENS5_IJNS4_10UnderscoreES1E_S1E_EEEEENS5_IJNS4_13SM90_TMA_LOADES1H_EEENS5_IJNS4_14ComposedLayoutINS4_7SwizzleILi3ELi4ELi3EEENS4_18smem_ptr_flag_bitsILi8EEENSM_INS5_IJNSA_ILi8EEESF_EEENS5_IJSF_SC_EEEEEEENSM_INS5_IJNS5_IJNS5_IJSO_SC_EEENS5_IJSN_SC_EEEEEESC_NS5_IJSB_NSA_ILi2EEEEEEEEENS5_IJNS5_IJNS5_IJST_SX_EEESW_EEESV_NS5_IJSC_SX_EEEEEEEEEEEvNS4_8identityENS5_IJNS4_23SM90_TMA_LOAD_MULTICASTES26_EEENS5_IJS1S_NSM_INS5_IJNS5_IJNS5_IJSO_S1W_EEES1U_EEESC_S1X_EEENS5_IJS20_SV_NS5_IJSC_NSA_ILi1024EEEEEEEEEEEEEEvS25_EENS_8epilogue10collective18CollectiveEpilogueINS2H_23Sm100TmaWarpSpecializedILi4ELi2ELi32ELb1ELb0EEEJNS5_IJNSA_ILi64EEESG_SG_EEENS5_IJNSM_IS2M_SC_EENSM_INS5_IJSN_S1W_EEENS5_IJSC_SF_EEEEEEEENS_10bfloat16_tESL_S2T_SL_NS2H_6fusion15FusionCallbacksIS2L_NS2U_17LinearCombinationIS2T_fS2T_fLNS_15FloatRoundStyleE2EEES2N_S2S_JEEENS4_5SM1004TMEM4LOAD26SM100_TMEM_LOAD_32dp32b32xES1H_NS1J_INS1K_ILi2ELi4ELi3EEENS1M_ILi16EEENSM_INS5_IJS1O_SN_EEES1U_EEEENS4_39AutoVectorizingCopyWithAssumedAlignmentILi128EEENS4_14SM90_TMA_STOREES38_S3A_S3A_EEEvvEEEEvNT_6ParamsE) ;  /* 0xfffffec002287950 */ /* 0x000fea0003c3ffff */
        .weak           $__internal_1_$__cuda_sm10x_tcgen05_guardrail_trap_phase_invalid_during_alloc
        .type           $__internal_1_$__cuda_sm10x_tcgen05_guardrail_trap_phase_invalid_during_alloc,@function
        .size           $__internal_1_$__cuda_sm10x_tcgen05_guardrail_trap_phase_invalid_during_alloc,($__internal_2_$__cuda_sm10x_tcgen05_guardrail_trap_unallocated_columns_being_dealloced - $__internal_1_$__cuda_sm10x_tcgen05_guardrail_trap_phase_invalid_during_alloc)
$__internal_1_$__cuda_sm10x_tcgen05_guardrail_trap_phase_invalid_during_alloc:
[----:B------:R-:W-:Y:S05]  /*13f60*/  BPT.TRAP 0x1 ;  /* 0x000000040000795c */ /* 0x000fea0000300000 */
[----:B------:R-:W-:-:S04]  /*13f70*/  MOV R3, 0x0 ;  /* 0x0000000000037802 */ /* 0x000fc80000000f00 */
[----:B------:R-:W-:Y:S05]  /*13f80*/  RET.REL.NODEC R2 `(_ZN7cutlass13device_kernelINS_4gemm6kernel13GemmUniversalIN4cute5tupleIJiiiiEEENS1_10collective13CollectiveMmaINS1_46MainloopSm100TmaUmmaWarpSpecializedBlockScaledILi1ELi2ELi1ENS5_IJNS4_1CILi4EEENSA_ILi1EEESC_EEEEENS5_IJNSA_ILi128EEENSA_ILi256EEESG_EEENS5_IJNS_12float_e5m2_tENS_13float_ue8m0_tEEEENS5_IJNS5_IJlSC_lEEENS4_6LayoutINS5_IJNS5_IJNS5_IJNSA_ILi32EEESB_EEEiEEESP_NS5_IJSC_iEEEEEENS5_IJNS5_IJNS5_IJNSA_ILi16EEESB_EEEiEEENS5_IJNS5_IJNSA_ILi0EEESC_EEENSA_ILi512EEEEEENS5_IJSV_iEEEEEEEEEEESK_S12_NS4_8TiledMMAINS4_8MMA_AtomIJNS4_21SM100_MMA_MXF8F6F4_SSISI_SI_fSJ_Li128ELi256ELNS4_4UMMA5MajorE0ELS17_0ELNS16_7ScaleInE0ELS18_0EEEEEENSM_INS5_IJSC_SC_SC_EEENS5_IJSV_SV_SV_EEEEENS5_IJNS4_10UnderscoreES1E_S1E_EEEEENS5_IJNS4_13SM90_TMA_LOADES1H_EEENS5_IJNS4_14ComposedLayoutINS4_7SwizzleILi3ELi4ELi3EEENS4_18smem_ptr_flag_bitsILi8EEENSM_INS5_IJNSA_ILi8EEESF_EEENS5_IJSF_SC_EEEEEEENSM_INS5_IJNS5_IJNS5_IJSO_SC_EEENS5_IJSN_SC_EEEEEESC_NS5_IJSB_NSA_ILi2EEEEEEEEENS5_IJNS5_IJNS5_IJST_SX_EEESW_EEESV_NS5_IJSC_SX_EEEEEEEEEEEvNS4_8identityENS5_IJNS4_23SM90_TMA_LOAD_MULTICASTES26_EEENS5_IJS1S_NSM_INS5_IJNS5_IJNS5_IJSO_S1W_EEES1U_EEESC_S1X_EEENS5_IJS20_SV_NS5_IJSC_NSA_ILi1024EEEEEEEEEEEEEEvS25_EENS_8epilogue10collective18CollectiveEpilogueINS2H_23Sm100TmaWarpSpecializedILi4ELi2ELi32ELb1ELb0EEEJNS5_IJNSA_ILi64EEESG_SG_EEENS5_IJNSM_IS2M_SC_EENSM_INS5_IJSN_S1W_EEENS5_IJSC_SF_EEEEEEEENS_10bfloat16_tESL_S2T_SL_NS2H_6fusion15FusionCallbacksIS2L_NS2U_17LinearCombinationIS2T_fS2T_fLNS_15FloatRoundStyleE2EEES2N_S2S_JEEENS4_5SM1004TMEM4LOAD26SM100_TMEM_LOAD_32dp32b32xES1H_NS1J_INS1K_ILi2ELi4ELi3EEENS1M_ILi16EEENSM_INS5_IJS1O_SN_EEES1U_EEEENS4_39AutoVectorizingCopyWithAssumedAlignmentILi128EEENS4_14SM90_TMA_STOREES38_S3A_S3A_EEEvvEEEEvNT_6ParamsE) ;  /* 0xfffffec0021c7950 */ /* 0x000fea0003c3ffff */
        .weak           $__internal_2_$__cuda_sm10x_tcgen05_guardrail_trap_unallocated_columns_being_dealloced
        .type           $__internal_2_$__cuda_sm10x_tcgen05_guardrail_trap_unallocated_columns_being_dealloced,@function
        .size           $__internal_2_$__cuda_sm10x_tcgen05_guardrail_trap_unallocated_columns_being_dealloced,(.L_x_231 - $__internal_2_$__cuda_sm10x_tcgen05_guardrail_trap_unallocated_columns_being_dealloced)
$__internal_2_$__cuda_sm10x_tcgen05_guardrail_trap_unallocated_columns_being_dealloced:
[----:B------:R-:W-:Y:S05]  /*13f90*/  BPT.TRAP 0x1 ;  /* 0x000000040000795c */ /* 0x000fea0000300000 */
[----:B------:R-:W-:-:S04]  /*13fa0*/  HFMA2 R3, -RZ, RZ, 0, 0 ;  /* 0x00000000ff037431 */ /* 0x000fc800000001ff */
[----:B------:R-:W-:Y:S05]  /*13fb0*/  RET.REL.NODEC R2 `(_ZN7cutlass13device_kernelINS_4gemm6kernel13GemmUniversalIN4cute5tupleIJiiiiEEENS1_10collective13CollectiveMmaINS1_46MainloopSm100TmaUmmaWarpSpecializedBlockScaledILi1ELi2ELi1ENS5_IJNS4_1CILi4EEENSA_ILi1EEESC_EEEEENS5_IJNSA_ILi128EEENSA_ILi256EEESG_EEENS5_IJNS_12float_e5m2_tENS_13float_ue8m0_tEEEENS5_IJNS5_IJlSC_lEEENS4_6LayoutINS5_IJNS5_IJNS5_IJNSA_ILi32EEESB_EEEiEEESP_NS5_IJSC_iEEEEEENS5_IJNS5_IJNS5_IJNSA_ILi16EEESB_EEEiEEENS5_IJNS5_IJNSA_ILi0EEESC_EEENSA_ILi512EEEEEENS5_IJSV_iEEEEEEEEEEESK_S12_NS4_8TiledMMAINS4_8MMA_AtomIJNS4_21SM100_MMA_MXF8F6F4_SSISI_SI_fSJ_Li128ELi256ELNS4_4UMMA5MajorE0ELS17_0ELNS16_7ScaleInE0ELS18_0EEEEEENSM_INS5_IJSC_SC_SC_EEENS5_IJSV_SV_SV_EEEEENS5_IJNS4_10UnderscoreES1E_S1E_EEEEENS5_IJNS4_13SM90_TMA_LOADES1H_EEENS5_IJNS4_14ComposedLayoutINS4_7SwizzleILi3ELi4ELi3EEENS4_18smem_ptr_flag_bitsILi8EEENSM_INS5_IJNSA_ILi8EEESF_EEENS5_IJSF_SC_EEEEEEENSM_INS5_IJNS5_IJNS5_IJSO_SC_EEENS5_IJSN_SC_EEEEEESC_NS5_IJSB_NSA_ILi2EEEEEEEEENS5_IJNS5_IJNS5_IJST_SX_EEESW_EEESV_NS5_IJSC_SX_EEEEEEEEEEEvNS4_8identityENS5_IJNS4_23SM90_TMA_LOAD_MULTICASTES26_EEENS5_IJS1S_NSM_INS5_IJNS5_IJNS5_IJSO_S1W_EEES1U_EEESC_S1X_EEENS5_IJS20_SV_NS5_IJSC_NSA_ILi1024EEEEEEEEEEEEEEvS25_EENS_8epilogue10collective18CollectiveEpilogueINS2H_23Sm100TmaWarpSpecializedILi4ELi2ELi32ELb1ELb0EEEJNS5_IJNSA_ILi64EEESG_SG_EEENS5_IJNSM_IS2M_SC_EENSM_INS5_IJSN_S1W_EEENS5_IJSC_SF_EEEEEEEENS_10bfloat16_tESL_S2T_SL_NS2H_6fusion15FusionCallbacksIS2L_NS2U_17LinearCombinationIS2T_fS2T_fLNS_15FloatRoundStyleE2EEES2N_S2S_JEEENS4_5SM1004TMEM4LOAD26SM100_TMEM_LOAD_32dp32b32xES1H_NS1J_INS1K_ILi2ELi4ELi3EEENS1M_ILi16EEENSM_INS5_IJS1O_SN_EEES1U_EEEENS4_39AutoVectorizingCopyWithAssumedAlignmentILi128EEENS4_14SM90_TMA_STOREES38_S3A_S3A_EEEvvEEEEvNT_6ParamsE) ;  /* 0xfffffec002107950 */ /* 0x000fea0003c3ffff */
.L_x_230:
[----:B------:R-:W-:-:S00]  /*13fc0*/  BRA `(.L_x_230) ;  /* 0xfffffffc00fc7947 */ /* 0x000fc0000383ffff */
[----:B------:R-:W-:-:S00]  /*13fd0*/  NOP ;  /* 0x0000000000007918 */ /* 0x000fc00000000000 */
        /* <DEDUP_REMOVED lines=10> */
.L_x_231:


//--------------------- .nv.global.init           --------------------------
	.section	.nv.global.init,"aw",@progbits
.nv.global.init:
	.type		$str$27,@object
	.size		$str$27,($str$28 - $str$27)
$str$27:
        /*0000*/ 	.byte	0x28, 0x61, 0x64, 0x64, 0x72, 0x65, 0x73, 0x73, 0x20, 0x26, 0x20, 0x6d, 0x61, 0x73, 0x6b, 0x29
        /*0010*/ 	.byte	0x20, 0x3d, 0x3d, 0x20, 0x30, 0x00
	.type		$str$28,@object
	.size		$str$28,($str$26 - $str$28)
$str$28:
        /*0016*/ 	.byte	0x2f, 0x74, 0x6d, 0x70, 0x2f, 0x63, 0x75, 0x74, 0x6c, 0x61, 0x73, 0x73, 0x5f, 0x73, 0x77, 0x65
        /*0026*/ 	.byte	0x65, 0x70, 0x5f, 0x73, 0x72, 0x63, 0x2f, 0x69, 0x6e, 0x63, 0x6c, 0x75, 0x64, 0x65, 0x2f, 0x63
        /*0036*/ 	.byte	0x75, 0x74, 0x65, 0x2f, 0x70, 0x6f, 0x69, 0x6e, 0x74, 0x65, 0x72, 0x5f, 0x66, 0x6c, 0x61, 0x67
        /*0046*/ 	.byte	0x67, 0x65, 0x64, 0x2e, 0x68, 0x70, 0x70, 0x00
	.type		$str$26,@object
	.size		$str$26,($str$25 - $str$26)
$str$26:
        /*004e*/ 	.byte	0x2f, 0x74, 0x6d, 0x70, 0x2f, 0x63, 0x75, 0x74, 0x6c, 0x61, 0x73, 0x73, 0x5f, 0x73, 0x77, 0x65
        /*005e*/ 	.byte	0x65, 0x70, 0x5f, 0x73, 0x72, 0x63, 0x2f, 0x69, 0x6e, 0x63, 0x6c, 0x75, 0x64, 0x65, 0x2f, 0x63
        /*006e*/ 	.byte	0x75, 0x74, 0x65, 0x2f, 0x61, 0x74, 0x6f, 0x6d, 0x2f, 0x63, 0x6f, 0x70, 0x79, 0x5f, 0x74, 0x72
        /*007e*/ 	.byte	0x61, 0x69, 0x74, 0x73, 0x5f, 0x73, 0x6d, 0x31, 0x30, 0x30, 0x2e, 0x68, 0x70, 0x70, 0x00
	.type		$str$25,@object
	.size		$str$25,(__unnamed_1 - $str$25)
$str$25:
        /*008d*/ 	.byte	0x28, 0x28, 0x75, 0x69, 0x6e, 0x74, 0x33, 0x32, 0x5f, 0x74, 0x28, 0x74, 0x68, 0x72, 0x65, 0x61
        /*009d*/ 	.byte	0x64, 0x49, 0x64, 0x78, 0x2e, 0x78, 0x29, 0x20, 0x2f, 0x20, 0x33, 0x32, 0x29, 0x20, 0x25, 0x20
        /*00ad*/ 	.byte	0x34, 0x29, 0x20, 0x3d, 0x3d, 0x20, 0x28, 0x28, 0x28, 0x74, 0x6d, 0x65, 0x6d, 0x5f, 0x61, 0x64
        /*00bd*/ 	.byte	0x64, 0x72, 0x20, 0x3e, 0x3e, 0x20, 0x31, 0x36, 0x29, 0x20, 0x2f, 0x20, 0x33, 0x32, 0x29, 0x20
        /*00cd*/ 	.byte	0x25, 0x20, 0x34, 0x29, 0x00
	.type		__unnamed_1,@object
	.size		__unnamed_1,(__unnamed_2 - __unnamed_1)
__unnamed_1:
        /*00d2*/ 	.byte	0x61, 0x75, 0x74, 0x6f, 0x20, 0x63, 0x75, 0x74, 0x65, 0x3a, 0x3a, 0x61, 0x73, 0x5f, 0x70, 0x6f
        /* <DEDUP_REMOVED lines=24> */
        /*0262*/ 	.byte	0x43, 0x3c, 0x34, 0x30, 0x39, 0x36, 0x3e, 0x3e, 0x3e, 0x3e, 0x5d, 0x00
	.type		__unnamed_2,@object
	.size		__unnamed_2,(.L_2 - __unnamed_2)
__unnamed_2:
        /* <DEDUP_REMOVED lines=42> */
        /*050e*/ 	.byte	0x3e, 0x3e, 0x5d, 0x00
.L_2:


//--------------------- .nv.shared._ZN7cutlass13device_kernelINS_4gemm6kernel13GemmUniversalIN4cute5tupleIJiiiiEEENS1_10collective13CollectiveMmaINS1_46MainloopSm100TmaUmmaWarpSpecializedBlockScaledILi1ELi2ELi1ENS5_IJNS4_1CILi4EEENSA_ILi1EEESC_EEEEENS5_IJNSA_ILi128EEENSA_ILi256EEESG_EEENS5_IJNS_12float_e5m2_tENS_13float_ue8m0_tEEEENS5_IJNS5_IJlSC_lEEENS4_6LayoutINS5_IJNS5_IJNS5_IJNSA_ILi32EEESB_EEEiEEESP_NS5_IJSC_iEEEEEENS5_IJNS5_IJNS5_IJNSA_ILi16EEESB_EEEiEEENS5_IJNS5_IJNSA_ILi0EEESC_EEENSA_ILi512EEEEEENS5_IJSV_iEEEEEEEEEEESK_S12_NS4_8TiledMMAINS4_8MMA_AtomIJNS4_21SM100_MMA_MXF8F6F4_SSISI_SI_fSJ_Li128ELi256ELNS4_4UMMA5MajorE0ELS17_0ELNS16_7ScaleInE0ELS18_0EEEEEENSM_INS5_IJSC_SC_SC_EEENS5_IJSV_SV_SV_EEEEENS5_IJNS4_10UnderscoreES1E_S1E_EEEEENS5_IJNS4_13SM90_TMA_LOADES1H_EEENS5_IJNS4_14ComposedLayoutINS4_7SwizzleILi3ELi4ELi3EEENS4_18smem_ptr_flag_bitsILi8EEENSM_INS5_IJNSA_ILi8EEESF_EEENS5_IJSF_SC_EEEEEEENSM_INS5_IJNS5_IJNS5_IJSO_SC_EEENS5_IJSN_SC_EEEEEESC_NS5_IJSB_NSA_ILi2EEEEEEEEENS5_IJNS5_IJNS5_IJST_SX_EEESW_EEESV_NS5_IJSC_SX_EEEEEEEEEEEvNS4_8identityENS5_IJNS4_23SM90_TMA_LOAD_MULTICASTES26_EEENS5_IJS1S_NSM_INS5_IJNS5_IJNS5_IJSO_S1W_EEES1U_EEESC_S1X_EEENS5_IJS20_SV_NS5_IJSC_NSA_ILi1024EEEEEEEEEEEEEEvS25_EENS_8epilogue10collective18CollectiveEpilogueINS2H_23Sm100TmaWarpSpecializedILi4ELi2ELi32ELb1ELb0EEEJNS5_IJNSA_ILi64EEESG_SG_EEENS5_IJNSM_IS2M_SC_EENSM_INS5_IJSN_S1W_EEENS5_IJSC_SF_EEEEEEEENS_10bfloat16_tESL_S2T_SL_NS2H_6fusion15FusionCallbacksIS2L_NS2U_17LinearCombinationIS2T_fS2T_fLNS_15FloatRoundStyleE2EEES2N_S2S_JEEENS4_5SM1004TMEM4LOAD26SM100_TMEM_LOAD_32dp32b32xES1H_NS1J_INS1K_ILi2ELi4ELi3EEENS1M_ILi16EEENSM_INS5_IJS1O_SN_EEES1U_EEEENS4_39AutoVectorizingCopyWithAssumedAlignmentILi128EEENS4_14SM90_TMA_STOREES38_S3A_S3A_EEEvvEEEEvNT_6ParamsE --------------------------
	.section	.nv.shared._ZN7cutlass13device_kernelINS_4gemm6kernel13GemmUniversalIN4cute5tupleIJiiiiEEENS1_10collective13CollectiveMmaINS1_46MainloopSm100TmaUmmaWarpSpecializedBlockScaledILi1ELi2ELi1ENS5_IJNS4_1CILi4EEENSA_ILi1EEESC_EEEEENS5_IJNSA_ILi128EEENSA_ILi256EEESG_EEENS5_IJNS_12float_e5m2_tENS_13float_ue8m0_tEEEENS5_IJNS5_IJlSC_lEEENS4_6LayoutINS5_IJNS5_IJNS5_IJNSA_ILi32EEESB_EEEiEEESP_NS5_IJSC_iEEEEEENS5_IJNS5_IJNS5_IJNSA_ILi16EEESB_EEEiEEENS5_IJNS5_IJNSA_ILi0EEESC_EEENSA_ILi512EEEEEENS5_IJSV_iEEEEEEEEEEESK_S12_NS4_8TiledMMAINS4_8MMA_AtomIJNS4_21SM100_MMA_MXF8F6F4_SSISI_SI_fSJ_Li128ELi256ELNS4_4UMMA5MajorE0ELS17_0ELNS16_7ScaleInE0ELS18_0EEEEEENSM_INS5_IJSC_SC_SC_EEENS5_IJSV_SV_SV_EEEEENS5_IJNS4_10UnderscoreES1E_S1E_EEEEENS5_IJNS4_13SM90_TMA_LOADES1H_EEENS5_IJNS4_14ComposedLayoutINS4_7SwizzleILi3ELi4ELi3EEENS4_18smem_ptr_flag_bitsILi8EEENSM_INS5_IJNSA_ILi8EEESF_EEENS5_IJSF_SC_EEEEEEENSM_INS5_IJNS5_IJNS5_IJSO_SC_EEENS5_IJSN_SC_EEEEEESC_NS5_IJSB_NSA_ILi2EEEEEEEEENS5_IJNS5_IJNS5_IJST_SX_EEESW_EEESV_NS5_IJSC_SX_EEEEEEEEEEEvNS4_8identityENS5_IJNS4_23SM90_TMA_LOAD_MULTICASTES26_EEENS5_IJS1S_NSM_INS5_IJNS5_IJNS5_IJSO_S1W_EEES1U_EEESC_S1X_EEENS5_IJS20_SV_NS5_IJSC_NSA_ILi1024EEEEEEEEEEEEEEvS25_EENS_8epilogue10collective18CollectiveEpilogueINS2H_23Sm100TmaWarpSpecializedILi4ELi2ELi32ELb1ELb0EEEJNS5_IJNSA_ILi64EEESG_SG_EEENS5_IJNSM_IS2M_SC_EENSM_INS5_IJSN_S1W_EEENS5_IJSC_SF_EEEEEEEENS_10bfloat16_tESL_S2T_SL_NS2H_6fusion15FusionCallbacksIS2L_NS2U_17LinearCombinationIS2T_fS2T_fLNS_15FloatRoundStyleE2EEES2N_S2S_JEEENS4_5SM1004TMEM4LOAD26SM100_TMEM_LOAD_32dp32b32xES1H_NS1J_INS1K_ILi2ELi4ELi3EEENS1M_ILi16EEENSM_INS5_IJS1O_SN_EEES1U_EEEENS4_39AutoVectorizingCopyWithAssumedAlignmentILi128EEENS4_14SM90_TMA_STOREES38_S3A_S3A_EEEvvEEEEvNT_6ParamsE,"aw",@nobits
	.sectionflags	@""
	.align	16
	.zero		1024


//--------------------- .nv.shared.reserved.0     --------------------------
	.section	.nv.shared.reserved.0,"aw",@nobits
	.weak		__nv_reservedSMEM_offset_0_alias
	.size		__nv_reservedSMEM_offset_0_alias, 0, 64
	.other		__nv_reservedSMEM_offset_0_alias,@"STO_CUDA_RESERVED_SHARED STV_DEFAULT"
__nv_reservedSMEM_offset_0_alias:
	.zero		0
.nv.shared.reserved.0:
	.zero		64
	.weak		__nv_reservedSMEM_tcgen05_partition
	.type		__nv_reservedSMEM_tcgen05_partition,@object
	.size		__nv_reservedSMEM_tcgen05_partition,(.L_0 - __nv_reservedSMEM_tcgen05_partition)
__nv_reservedSMEM_tcgen05_partition:
	.zero		32
.L_0:


//--------------------- .nv.global                --------------------------
	.section	.nv.global,"aw",@nobits
.nv.global:
	.type		_ZN40_INTERNAL_5de6cf56_4_k_cu_815b7c5b_361834cute1_E,@object
	.size		_ZN40_INTERNAL_5de6cf56_4_k_cu_815b7c5b_361834cute1_E,(_ZN40_INTERNAL_5de6cf56_4_k_cu_815b7c5b_361834cuda3std3__45__cpo6cbeginE - _ZN40_INTERNAL_5de6cf56_4_k_cu_815b7c5b_361834cute1_E)
_ZN40_INTERNAL_5de6cf56_4_k_cu_815b7c5b_361834cute1_E:
	.zero		1
	.type		_ZN40_INTERNAL_5de6cf56_4_k_cu_815b7c5b_361834cuda3std3__45__cpo6cbeginE,@object
	.size		_ZN40_INTERNAL_5de6cf56_4_k_cu_815b7c5b_361834cuda3std3__45__cpo6cbeginE,(_ZN40_INTERNAL_5de6cf56_4_k_cu_815b7c5b_361834cuda3std3__48in_placeE - _ZN40_INTERNAL_5de6cf56_4_k_cu_815b7c5b_361834cuda3std3__45__cpo6cbeginE)
_ZN40_INTERNAL_5de6cf56_4_k_cu_815b7c5b_361834cuda3std3__45__cpo6cbeginE:
	.zero		1
	.type		_ZN40_INTERNAL_5de6cf56_4_k_cu_815b7c5b_361834cuda3std3__48in_placeE,@object
	.size		_ZN40_INTERNAL_5de6cf56_4_k_cu_815b7c5b_361834cuda3std3__48in_placeE,(_ZN40_INTERNAL_5de6cf56_4_k_cu_815b7c5b_361834cuda3std6ranges3__45__cpo9iter_moveE - _ZN40_INTERNAL_5de6cf56_4_k_cu_815b7c5b_361834cuda3std3__48in_placeE)
_ZN40_INTERNAL_5de6cf56_4_k_cu_815b7c5b_361834cuda3std3__48in_placeE:
	.zero		1
	.type		_ZN40_INTERNAL_5de6cf56_4_k_cu_815b7c5b_361834cuda3std6ranges3__45__cpo9iter_moveE,@object
	.size		_ZN40_INTERNAL_5de6cf56_4_k_cu_815b7c5b_361834cuda3std6ranges3__45__cpo9iter_moveE,(_ZN40_INTERNAL_5de6cf56_4_k_cu_815b7c5b_361834cuda3std3__45__cpo5beginE - _ZN40_INTERNAL_5de6cf56_4_k_cu_815b7c5b_361834cuda3std6ranges3__45__cpo9iter_moveE)
_ZN40_INTERNAL_5de6cf56_4_k_cu_815b7c5b_361834cuda3std6ranges3__45__cpo9iter_moveE:
	.zero		1
	.type		_ZN40_INTERNAL_5de6cf56_4_k_cu_815b7c5b_361834cuda3std3__45__cpo5beginE,@object
	.size		_ZN40_INTERNAL_5de6cf56_4_k_cu_815b7c5b_361834cuda3std3__45__cpo5beginE,(_ZN40_INTERNAL_5de6cf56_4_k_cu_815b7c5b_361834cuda3std3__442_GLOBAL__N__5de6cf56_4_k_cu_815b7c5b_361836ignoreE - _ZN40_INTERNAL_5de6cf56_4_k_cu_815b7c5b_361834cuda3std3__45__cpo5beginE)
_ZN40_INTERNAL_5de6cf56_4_k_cu_815b7c5b_361834cuda3std3__45__cpo5beginE:
	.zero		1
	.type		_ZN40_INTERNAL_5de6cf56_4_k_cu_815b7c5b_361834cuda3std3__442_GLOBAL__N__5de6cf56_4_k_cu_815b7c5b_361836ignoreE,@object
	.size		_ZN40_INTERNAL_5de6cf56_4_k_cu_815b7c5b_361834cuda3std3__442_GLOBAL__N__5de6cf56_4_k_cu_815b7c5b_361836ignoreE,(_ZN40_INTERNAL_5de6cf56_4_k_cu_815b7c5b_361834cute7productE - _ZN40_INTERNAL_5de6cf56_4_k_cu_815b7c5b_361834cuda3std3__442_GLOBAL__N__5de6cf56_4_k_cu_815b7c5b_361836ignoreE)
_ZN40_INTERNAL_5de6cf56_4_k_cu_815b7c5b_361834cuda3std3__442_GLOBAL__N__5de6cf56_4_k_cu_815b7c5b_361836ignoreE:
	.zero		1
	.type		_ZN40_INTERNAL_5de6cf56_4_k_cu_815b7c5b_361834cute7productE,@object
	.size		_ZN40_INTERNAL_5de6cf56_4_k_cu_815b7c5b_361834cute7productE,(_ZN40_INTERNAL_5de6cf56_4_k_cu_815b7c5b_361834cuda3std3__45__cpo3endE - _ZN40_INTERNAL_5de6cf56_4_k_cu_815b7c5b_361834cute7productE)
_ZN40_INTERNAL_5de6cf56_4_k_cu_815b7c5b_361834cute7productE:
	.zero		1
	.type		_ZN40_INTERNAL_5de6cf56_4_k_cu_815b7c5b_361834cuda3std3__45__cpo3endE,@object
	.size		_ZN40_INTERNAL_5de6cf56_4_k_cu_815b7c5b_361834cuda3std3__45__cpo3endE,(_ZN40_INTERNAL_5de6cf56_4_k_cu_815b7c5b_361834cuda3std3__419piecewise_constructE - _ZN40_INTERNAL_5de6cf56_4_k_cu_815b7c5b_361834cuda3std3__45__cpo3endE)
_ZN40_INTERNAL_5de6cf56_4_k_cu_815b7c5b_361834cuda3std3__45__cpo3endE:
	.zero		1
	.type		_ZN40_INTERNAL_5de6cf56_4_k_cu_815b7c5b_361834cuda3std3__419piecewise_constructE,@object
	.size		_ZN40_INTERNAL_5de6cf56_4_k_cu_815b7c5b_361834cuda3std3__419piecewise_constructE,(_ZN40_INTERNAL_5de6cf56_4_k_cu_815b7c5b_361834cuda3std3__45__cpo4cendE - _ZN40_INTERNAL_5de6cf56_4_k_cu_815b7c5b_361834cuda3std3__419piecewise_constructE)
_ZN40_INTERNAL_5de6cf56_4_k_cu_815b7c5b_361834cuda3std3__419piecewise_constructE:
	.zero		1
	.type		_ZN40_INTERNAL_5de6cf56_4_k_cu_815b7c5b_361834cuda3std3__45__cpo4cendE,@object
	.size		_ZN40_INTERNAL_5de6cf56_4_k_cu_815b7c5b_361834cuda3std3__45__cpo4cendE,(_ZN40_INTERNAL_5de6cf56_4_k_cu_815b7c5b_361834cuda3std6ranges3__45__cpo4swapE - _ZN40_INTERNAL_5de6cf56_4_k_cu_815b7c5b_361834cuda3std3__45__cpo4cendE)
_ZN40_INTERNAL_5de6cf56_4_k_cu_815b7c5b_361834cuda3std3__45__cpo4cendE:
	.zero		1
	.type		_ZN40_INTERNAL_5de6cf56_4_k_cu_815b7c5b_361834cuda3std6ranges3__45__cpo4swapE,@object
	.size		_ZN40_INTERNAL_5de6cf56_4_k_cu_815b7c5b_361834cuda3std6ranges3__45__cpo4swapE,(.L_10 - _ZN40_INTERNAL_5de6cf56_4_k_cu_815b7c5b_361834cuda3std6ranges3__45__cpo4swapE)
_ZN40_INTERNAL_5de6cf56_4_k_cu_815b7c5b_361834cuda3std6ranges3__45__cpo4swapE:
	.zero		1
.L_10:


//--------------------- .nv.constant0._ZN7cutlass13device_kernelINS_4gemm6kernel13GemmUniversalIN4cute5tupleIJiiiiEEENS1_10collective13CollectiveMmaINS1_46MainloopSm100TmaUmmaWarpSpecializedBlockScaledILi1ELi2ELi1ENS5_IJNS4_1CILi4EEENSA_ILi1EEESC_EEEEENS5_IJNSA_ILi128EEENSA_ILi256EEESG_EEENS5_IJNS_12float_e5m2_tENS_13float_ue8m0_tEEEENS5_IJNS5_IJlSC_lEEENS4_6LayoutINS5_IJNS5_IJNS5_IJNSA_ILi32EEESB_EEEiEEESP_NS5_IJSC_iEEEEEENS5_IJNS5_IJNS5_IJNSA_ILi16EEESB_EEEiEEENS5_IJNS5_IJNSA_ILi0EEESC_EEENSA_ILi512EEEEEENS5_IJSV_iEEEEEEEEEEESK_S12_NS4_8TiledMMAINS4_8MMA_AtomIJNS4_21SM100_MMA_MXF8F6F4_SSISI_SI_fSJ_Li128ELi256ELNS4_4UMMA5MajorE0ELS17_0ELNS16_7ScaleInE0ELS18_0EEEEEENSM_INS5_IJSC_SC_SC_EEENS5_IJSV_SV_SV_EEEEENS5_IJNS4_10UnderscoreES1E_S1E_EEEEENS5_IJNS4_13SM90_TMA_LOADES1H_EEENS5_IJNS4_14ComposedLayoutINS4_7SwizzleILi3ELi4ELi3EEENS4_18smem_ptr_flag_bitsILi8EEENSM_INS5_IJNSA_ILi8EEESF_EEENS5_IJSF_SC_EEEEEEENSM_INS5_IJNS5_IJNS5_IJSO_SC_EEENS5_IJSN_SC_EEEEEESC_NS5_IJSB_NSA_ILi2EEEEEEEEENS5_IJNS5_IJNS5_IJST_SX_EEESW_EEESV_NS5_IJSC_SX_EEEEEEEEEEEvNS4_8identityENS5_IJNS4_23SM90_TMA_LOAD_MULTICASTES26_EEENS5_IJS1S_NSM_INS5_IJNS5_IJNS5_IJSO_S1W_EEES1U_EEESC_S1X_EEENS5_IJS20_SV_NS5_IJSC_NSA_ILi1024EEEEEEEEEEEEEEvS25_EENS_8epilogue10collective18CollectiveEpilogueINS2H_23Sm100TmaWarpSpecializedILi4ELi2ELi32ELb1ELb0EEEJNS5_IJNSA_ILi64EEESG_SG_EEENS5_IJNSM_IS2M_SC_EENSM_INS5_IJSN_S1W_EEENS5_IJSC_SF_EEEEEEEENS_10bfloat16_tESL_S2T_SL_NS2H_6fusion15FusionCallbacksIS2L_NS2U_17LinearCombinationIS2T_fS2T_fLNS_15FloatRoundStyleE2EEES2N_S2S_JEEENS4_5SM1004TMEM4LOAD26SM100_TMEM_LOAD_32dp32b32xES1H_NS1J_INS1K_ILi2ELi4ELi3EEENS1M_ILi16EEENSM_INS5_IJS1O_SN_EEES1U_EEEENS4_39AutoVectorizingCopyWithAssumedAlignmentILi128EEENS4_14SM90_TMA_STOREES38_S3A_S3A_EEEvvEEEEvNT_6ParamsE --------------------------
	.section	.nv.constant0._ZN7cutlass13device_kernelINS_4gemm6kernel13GemmUniversalIN4cute5tupleIJiiiiEEENS1_10collective13CollectiveMmaINS1_46MainloopSm100TmaUmmaWarpSpecializedBlockScaledILi1ELi2ELi1ENS5_IJNS4_1CILi4EEENSA_ILi1EEESC_EEEEENS5_IJNSA_ILi128EEENSA_ILi256EEESG_EEENS5_IJNS_12float_e5m2_tENS_13float_ue8m0_tEEEENS5_IJNS5_IJlSC_lEEENS4_6LayoutINS5_IJNS5_IJNS5_IJNSA_ILi32EEESB_EEEiEEESP_NS5_IJSC_iEEEEEENS5_IJNS5_IJNS5_IJNSA_ILi16EEESB_EEEiEEENS5_IJNS5_IJNSA_ILi0EEESC_EEENSA_ILi512EEEEEENS5_IJSV_iEEEEEEEEEEESK_S12_NS4_8TiledMMAINS4_8MMA_AtomIJNS4_21SM100_MMA_MXF8F6F4_SSISI_SI_fSJ_Li128ELi256ELNS4_4UMMA5MajorE0ELS17_0ELNS16_7ScaleInE0ELS18_0EEEEEENSM_INS5_IJSC_SC_SC_EEENS5_IJSV_SV_SV_EEEEENS5_IJNS4_10UnderscoreES1E_S1E_EEEEENS5_IJNS4_13SM90_TMA_LOADES1H_EEENS5_IJNS4_14ComposedLayoutINS4_7SwizzleILi3ELi4ELi3EEENS4_18smem_ptr_flag_bitsILi8EEENSM_INS5_IJNSA_ILi8EEESF_EEENS5_IJSF_SC_EEEEEEENSM_INS5_IJNS5_IJNS5_IJSO_SC_EEENS5_IJSN_SC_EEEEEESC_NS5_IJSB_NSA_ILi2EEEEEEEEENS5_IJNS5_IJNS5_IJST_SX_EEESW_EEESV_NS5_IJSC_SX_EEEEEEEEEEEvNS4_8identityENS5_IJNS4_23SM90_TMA_LOAD_MULTICASTES26_EEENS5_IJS1S_NSM_INS5_IJNS5_IJNS5_IJSO_S1W_EEES1U_EEESC_S1X_EEENS5_IJS20_SV_NS5_IJSC_NSA_ILi1024EEEEEEEEEEEEEEvS25_EENS_8epilogue10collective18CollectiveEpilogueINS2H_23Sm100TmaWarpSpecializedILi4ELi2ELi32ELb1ELb0EEEJNS5_IJNSA_ILi64EEESG_SG_EEENS5_IJNSM_IS2M_SC_EENSM_INS5_IJSN_S1W_EEENS5_IJSC_SF_EEEEEEEENS_10bfloat16_tESL_S2T_SL_NS2H_6fusion15FusionCallbacksIS2L_NS2U_17LinearCombinationIS2T_fS2T_fLNS_15FloatRoundStyleE2EEES2N_S2S_JEEENS4_5SM1004TMEM4LOAD26SM100_TMEM_LOAD_32dp32b32xES1H_NS1J_INS1K_ILi2ELi4ELi3EEENS1M_ILi16EEENSM_INS5_IJS1O_SN_EEES1U_EEEENS4_39AutoVectorizingCopyWithAssumedAlignmentILi128EEENS4_14SM90_TMA_STOREES38_S3A_S3A_EEEvvEEEEvNT_6ParamsE,"a",@progbits
	.sectionflags	@""
	.align	4
.nv.constant0._ZN7cutlass13device_kernelINS_4gemm6kernel13GemmUniversalIN4cute5tupleIJiiiiEEENS1_10collective13CollectiveMmaINS1_46MainloopSm100TmaUmmaWarpSpecializedBlockScaledILi1ELi2ELi1ENS5_IJNS4_1CILi4EEENSA_ILi1EEESC_EEEEENS5_IJNSA_ILi128EEENSA_ILi256EEESG_EEENS5_IJNS_12float_e5m2_tENS_13float_ue8m0_tEEEENS5_IJNS5_IJlSC_lEEENS4_6LayoutINS5_IJNS5_IJNS5_IJNSA_ILi32EEESB_EEEiEEESP_NS5_IJSC_iEEEEEENS5_IJNS5_IJNS5_IJNSA_ILi16EEESB_EEEiEEENS5_IJNS5_IJNSA_ILi0EEESC_EEENSA_ILi512EEEEEENS5_IJSV_iEEEEEEEEEEESK_S12_NS4_8TiledMMAINS4_8MMA_AtomIJNS4_21SM100_MMA_MXF8F6F4_SSISI_SI_fSJ_Li128ELi256ELNS4_4UMMA5MajorE0ELS17_0ELNS16_7ScaleInE0ELS18_0EEEEEENSM_INS5_IJSC_SC_SC_EEENS5_IJSV_SV_SV_EEEEENS5_IJNS4_10UnderscoreES1E_S1E_EEEEENS5_IJNS4_13SM90_TMA_LOADES1H_EEENS5_IJNS4_14ComposedLayoutINS4_7SwizzleILi3ELi4ELi3EEENS4_18smem_ptr_flag_bitsILi8EEENSM_INS5_IJNSA_ILi8EEESF_EEENS5_IJSF_SC_EEEEEEENSM_INS5_IJNS5_IJNS5_IJSO_SC_EEENS5_IJSN_SC_EEEEEESC_NS5_IJSB_NSA_ILi2EEEEEEEEENS5_IJNS5_IJNS5_IJST_SX_EEESW_EEESV_NS5_IJSC_SX_EEEEEEEEEEEvNS4_8identityENS5_IJNS4_23SM90_TMA_LOAD_MULTICASTES26_EEENS5_IJS1S_NSM_INS5_IJNS5_IJNS5_IJSO_S1W_EEES1U_EEESC_S1X_EEENS5_IJS20_SV_NS5_IJSC_NSA_ILi1024EEEEEEEEEEEEEEvS25_EENS_8epilogue10collective18CollectiveEpilogueINS2H_23Sm100TmaWarpSpecializedILi4ELi2ELi32ELb1ELb0EEEJNS5_IJNSA_ILi64EEESG_SG_EEENS5_IJNSM_IS2M_SC_EENSM_INS5_IJSN_S1W_EEENS5_IJSC_SF_EEEEEEEENS_10bfloat16_tESL_S2T_SL_NS2H_6fusion15FusionCallbacksIS2L_NS2U_17LinearCombinationIS2T_fS2T_fLNS_15FloatRoundStyleE2EEES2N_S2S_JEEENS4_5SM1004TMEM4LOAD26SM100_TMEM_LOAD_32dp32b32xES1H_NS1J_INS1K_ILi2ELi4ELi3EEENS1M_ILi16EEENSM_INS5_IJS1O_SN_EEES1U_EEEENS4_39AutoVectorizingCopyWithAssumedAlignmentILi128EEENS4_14SM90_TMA_STOREES38_S3A_S3A_EEEvvEEEEvNT_6ParamsE:
	.zero		3968


//--------------------- SYMBOLS --------------------------

	.type		.nv.reservedSmem.offset0,@object
	.size		.nv.reservedSmem.offset0,0x4
	.type		.nv.reservedSmem.cap,@object
	.size		.nv.reservedSmem.cap,0x4
	.type		__assertfail,@function
